//
// Generated by NVIDIA NVVM Compiler
//
// Compiler Build ID: CL-36424714
// Cuda compilation tools, release 13.0, V13.0.88
// Based on NVVM 20.0.0
//

.version 9.0
.target sm_100
.address_size 64

	// .globl	_Z8init_u_viPd
.func  (.param .b64 func_retval0) __internal_accurate_pow
(
	.param .b64 __internal_accurate_pow_param_0,
	.param .b64 __internal_accurate_pow_param_1
)
;

.visible .entry _Z8init_u_viPd(
	.param .u32 _Z8init_u_viPd_param_0,
	.param .u64 .ptr .align 1 _Z8init_u_viPd_param_1
)
{
	.reg .pred 	%p<2>;
	.reg .b32 	%r<6>;
	.reg .b64 	%rd<6>;

	ld.param.u32 	%r2, [_Z8init_u_viPd_param_0];
	ld.param.u64 	%rd1, [_Z8init_u_viPd_param_1];
	mov.u32 	%r3, %ctaid.x;
	mov.u32 	%r4, %ntid.x;
	mov.u32 	%r5, %tid.x;
	mad.lo.s32 	%r1, %r3, %r4, %r5;
	setp.ge.s32 	%p1, %r1, %r2;
	@%p1 bra 	$L__BB0_2;
	cvta.to.global.u64 	%rd2, %rd1;
	mul.wide.s32 	%rd3, %r1, 8;
	add.s64 	%rd4, %rd2, %rd3;
	mov.b64 	%rd5, -4587605834169791283;
	st.global.u64 	[%rd4], %rd5;
$L__BB0_2:
	ret;

}
	// .globl	_Z7calc_duiPdS_PiS0_
.visible .entry _Z7calc_duiPdS_PiS0_(
	.param .u32 _Z7calc_duiPdS_PiS0__param_0,
	.param .u64 .ptr .align 1 _Z7calc_duiPdS_PiS0__param_1,
	.param .u64 .ptr .align 1 _Z7calc_duiPdS_PiS0__param_2,
	.param .u64 .ptr .align 1 _Z7calc_duiPdS_PiS0__param_3,
	.param .u64 .ptr .align 1 _Z7calc_duiPdS_PiS0__param_4
)
{
	.reg .pred 	%p<20>;
	.reg .b32 	%r<21>;
	.reg .b64 	%rd<50>;
	.reg .b64 	%fd<61>;

	ld.param.u32 	%r9, [_Z7calc_duiPdS_PiS0__param_0];
	ld.param.u64 	%rd8, [_Z7calc_duiPdS_PiS0__param_1];
	ld.param.u64 	%rd5, [_Z7calc_duiPdS_PiS0__param_2];
	ld.param.u64 	%rd6, [_Z7calc_duiPdS_PiS0__param_3];
	ld.param.u64 	%rd7, [_Z7calc_duiPdS_PiS0__param_4];
	cvta.to.global.u64 	%rd1, %rd8;
	mov.u32 	%r10, %ctaid.x;
	mov.u32 	%r11, %ntid.x;
	mov.u32 	%r12, %tid.x;
	mad.lo.s32 	%r1, %r10, %r11, %r12;
	setp.ge.s32 	%p1, %r1, %r9;
	@%p1 bra 	$L__BB1_38;
	cvta.to.global.u64 	%rd9, %rd6;
	cvta.to.global.u64 	%rd10, %rd7;
	mul.wide.s32 	%rd11, %r1, 4;
	add.s64 	%rd12, %rd10, %rd11;
	ld.global.u32 	%r13, [%rd12+4];
	mul.wide.s32 	%rd13, %r13, 4;
	add.s64 	%rd2, %rd9, %rd13;
	ld.global.u32 	%r2, [%rd2+-1050372];
	setp.lt.s32 	%p2, %r2, 1;
	@%p2 bra 	$L__BB1_3;
	add.s32 	%r14, %r2, -1;
	mul.wide.u32 	%rd17, %r14, 8;
	add.s64 	%rd18, %rd1, %rd17;
	ld.global.f64 	%fd52, [%rd18];
	bra.uni 	$L__BB1_5;
$L__BB1_3:
	setp.gt.s32 	%p3, %r2, -1;
	mov.f64 	%fd52, 0dC056800000000000;
	@%p3 bra 	$L__BB1_5;
	mul.wide.u32 	%rd14, %r2, 8;
	xor.b64  	%rd15, %rd14, 34359738360;
	add.s64 	%rd16, %rd1, %rd15;
	ld.global.f64 	%fd52, [%rd16];
$L__BB1_5:
	ld.global.u32 	%r3, [%rd2+1050372];
	setp.lt.s32 	%p4, %r3, 1;
	@%p4 bra 	$L__BB1_7;
	add.s32 	%r15, %r3, -1;
	mul.wide.u32 	%rd22, %r15, 8;
	add.s64 	%rd23, %rd1, %rd22;
	ld.global.f64 	%fd53, [%rd23];
	bra.uni 	$L__BB1_9;
$L__BB1_7:
	setp.gt.s32 	%p5, %r3, -1;
	mov.f64 	%fd53, 0dC056800000000000;
	@%p5 bra 	$L__BB1_9;
	mul.wide.u32 	%rd19, %r3, 8;
	xor.b64  	%rd20, %rd19, 34359738360;
	add.s64 	%rd21, %rd1, %rd20;
	ld.global.f64 	%fd53, [%rd21];
$L__BB1_9:
	add.f64 	%fd7, %fd52, %fd53;
	ld.global.u32 	%r4, [%rd2];
	setp.lt.s32 	%p6, %r4, 1;
	add.s32 	%r16, %r4, -1;
	mul.wide.u32 	%rd24, %r16, 8;
	add.s64 	%rd3, %rd1, %rd24;
	mul.wide.u32 	%rd25, %r4, 8;
	xor.b64  	%rd26, %rd25, 34359738360;
	add.s64 	%rd4, %rd1, %rd26;
	@%p6 bra 	$L__BB1_11;
	ld.global.f64 	%fd54, [%rd3];
	bra.uni 	$L__BB1_13;
$L__BB1_11:
	setp.gt.s32 	%p7, %r4, -1;
	mov.f64 	%fd54, 0dC056800000000000;
	@%p7 bra 	$L__BB1_13;
	ld.global.f64 	%fd54, [%rd4];
$L__BB1_13:
	add.f64 	%fd36, %fd54, %fd54;
	sub.f64 	%fd11, %fd7, %fd36;
	ld.global.u32 	%r5, [%rd2+-2148];
	setp.lt.s32 	%p8, %r5, 1;
	@%p8 bra 	$L__BB1_15;
	add.s32 	%r17, %r5, -1;
	mul.wide.u32 	%rd30, %r17, 8;
	add.s64 	%rd31, %rd1, %rd30;
	ld.global.f64 	%fd55, [%rd31];
	bra.uni 	$L__BB1_17;
$L__BB1_15:
	setp.gt.s32 	%p9, %r5, -1;
	mov.f64 	%fd55, 0dC056800000000000;
	@%p9 bra 	$L__BB1_17;
	mul.wide.u32 	%rd27, %r5, 8;
	xor.b64  	%rd28, %rd27, 34359738360;
	add.s64 	%rd29, %rd1, %rd28;
	ld.global.f64 	%fd55, [%rd29];
$L__BB1_17:
	ld.global.u32 	%r6, [%rd2+2148];
	setp.lt.s32 	%p10, %r6, 1;
	@%p10 bra 	$L__BB1_19;
	add.s32 	%r18, %r6, -1;
	mul.wide.u32 	%rd35, %r18, 8;
	add.s64 	%rd36, %rd1, %rd35;
	ld.global.f64 	%fd56, [%rd36];
	bra.uni 	$L__BB1_21;
$L__BB1_19:
	setp.gt.s32 	%p11, %r6, -1;
	mov.f64 	%fd56, 0dC056800000000000;
	@%p11 bra 	$L__BB1_21;
	mul.wide.u32 	%rd32, %r6, 8;
	xor.b64  	%rd33, %rd32, 34359738360;
	add.s64 	%rd34, %rd1, %rd33;
	ld.global.f64 	%fd56, [%rd34];
$L__BB1_21:
	setp.lt.s32 	%p12, %r4, 1;
	add.f64 	%fd18, %fd55, %fd56;
	@%p12 bra 	$L__BB1_23;
	ld.global.f64 	%fd57, [%rd3];
	bra.uni 	$L__BB1_25;
$L__BB1_23:
	setp.gt.s32 	%p13, %r4, -1;
	mov.f64 	%fd57, 0dC056800000000000;
	@%p13 bra 	$L__BB1_25;
	ld.global.f64 	%fd57, [%rd4];
$L__BB1_25:
	add.f64 	%fd40, %fd57, %fd57;
	sub.f64 	%fd22, %fd18, %fd40;
	ld.global.u32 	%r7, [%rd2+-4];
	setp.lt.s32 	%p14, %r7, 1;
	@%p14 bra 	$L__BB1_27;
	add.s32 	%r19, %r7, -1;
	mul.wide.u32 	%rd40, %r19, 8;
	add.s64 	%rd41, %rd1, %rd40;
	ld.global.f64 	%fd58, [%rd41];
	bra.uni 	$L__BB1_29;
$L__BB1_27:
	setp.gt.s32 	%p15, %r7, -1;
	mov.f64 	%fd58, 0dC056800000000000;
	@%p15 bra 	$L__BB1_29;
	mul.wide.u32 	%rd37, %r7, 8;
	xor.b64  	%rd38, %rd37, 34359738360;
	add.s64 	%rd39, %rd1, %rd38;
	ld.global.f64 	%fd58, [%rd39];
$L__BB1_29:
	ld.global.u32 	%r8, [%rd2+4];
	setp.lt.s32 	%p16, %r8, 1;
	@%p16 bra 	$L__BB1_31;
	add.s32 	%r20, %r8, -1;
	mul.wide.u32 	%rd45, %r20, 8;
	add.s64 	%rd46, %rd1, %rd45;
	ld.global.f64 	%fd59, [%rd46];
	bra.uni 	$L__BB1_33;
$L__BB1_31:
	setp.gt.s32 	%p17, %r8, -1;
	mov.f64 	%fd59, 0dC056800000000000;
	@%p17 bra 	$L__BB1_33;
	mul.wide.u32 	%rd42, %r8, 8;
	xor.b64  	%rd43, %rd42, 34359738360;
	add.s64 	%rd44, %rd1, %rd43;
	ld.global.f64 	%fd59, [%rd44];
$L__BB1_33:
	setp.lt.s32 	%p18, %r4, 1;
	add.f64 	%fd29, %fd58, %fd59;
	@%p18 bra 	$L__BB1_35;
	ld.global.f64 	%fd60, [%rd3];
	bra.uni 	$L__BB1_37;
$L__BB1_35:
	setp.gt.s32 	%p19, %r4, -1;
	mov.f64 	%fd60, 0dC056800000000000;
	@%p19 bra 	$L__BB1_37;
	ld.global.f64 	%fd60, [%rd4];
$L__BB1_37:
	add.f64 	%fd44, %fd60, %fd60;
	sub.f64 	%fd45, %fd29, %fd44;
	div.rn.f64 	%fd46, %fd45, 0d3FA47AE147AE147C;
	div.rn.f64 	%fd47, %fd11, 0d3FA47AE147AE147C;
	div.rn.f64 	%fd48, %fd22, 0d3FA47AE147AE147C;
	add.f64 	%fd49, %fd47, %fd48;
	add.f64 	%fd50, %fd49, %fd46;
	mul.f64 	%fd51, %fd50, 0d3FC3B645A1CAC083;
	cvta.to.global.u64 	%rd47, %rd5;
	mul.wide.s32 	%rd48, %r1, 8;
	add.s64 	%rd49, %rd47, %rd48;
	st.global.f64 	[%rd49], %fd51;
$L__BB1_38:
	ret;

}
	// .globl	_Z10init_IstimiPd
.visible .entry _Z10init_IstimiPd(
	.param .u32 _Z10init_IstimiPd_param_0,
	.param .u64 .ptr .align 1 _Z10init_IstimiPd_param_1
)
{
	.reg .pred 	%p<2>;
	.reg .b32 	%r<7>;
	.reg .b64 	%rd<6>;

	ld.param.u32 	%r2, [_Z10init_IstimiPd_param_0];
	ld.param.u64 	%rd1, [_Z10init_IstimiPd_param_1];
	mov.u32 	%r3, %ctaid.x;
	mov.u32 	%r4, %ntid.x;
	mov.u32 	%r5, %tid.x;
	mad.lo.s32 	%r1, %r3, %r4, %r5;
	setp.ge.s32 	%p1, %r1, %r2;
	@%p1 bra 	$L__BB2_2;
	cvta.to.global.u64 	%rd2, %rd1;
	mul.lo.s32 	%r6, %r1, 44;
	mul.wide.s32 	%rd3, %r6, 8;
	add.s64 	%rd4, %rd2, %rd3;
	mov.b64 	%rd5, 0;
	st.global.u64 	[%rd4], %rd5;
$L__BB2_2:
	ret;

}
	// .globl	_Z9set_IstimiidddPdPf
.visible .entry _Z9set_IstimiidddPdPf(
	.param .u32 _Z9set_IstimiidddPdPf_param_0,
	.param .u32 _Z9set_IstimiidddPdPf_param_1,
	.param .f64 _Z9set_IstimiidddPdPf_param_2,
	.param .f64 _Z9set_IstimiidddPdPf_param_3,
	.param .f64 _Z9set_IstimiidddPdPf_param_4,
	.param .u64 .ptr .align 1 _Z9set_IstimiidddPdPf_param_5,
	.param .u64 .ptr .align 1 _Z9set_IstimiidddPdPf_param_6
)
{
	.reg .pred 	%p<5>;
	.reg .b32 	%r<9>;
	.reg .b32 	%f<4>;
	.reg .b64 	%rd<9>;
	.reg .b64 	%fd<7>;

	ld.param.u32 	%r2, [_Z9set_IstimiidddPdPf_param_1];
	ld.param.f64 	%fd1, [_Z9set_IstimiidddPdPf_param_2];
	ld.param.f64 	%fd2, [_Z9set_IstimiidddPdPf_param_3];
	ld.param.f64 	%fd3, [_Z9set_IstimiidddPdPf_param_4];
	ld.param.u64 	%rd2, [_Z9set_IstimiidddPdPf_param_5];
	ld.param.u64 	%rd3, [_Z9set_IstimiidddPdPf_param_6];
	mov.u32 	%r3, %ctaid.x;
	mov.u32 	%r4, %ntid.x;
	mov.u32 	%r5, %tid.x;
	mad.lo.s32 	%r1, %r3, %r4, %r5;
	setp.ge.s32 	%p1, %r1, %r2;
	@%p1 bra 	$L__BB3_3;
	cvta.to.global.u64 	%rd4, %rd3;
	shl.b32 	%r6, %r1, 1;
	mul.wide.s32 	%rd5, %r6, 4;
	add.s64 	%rd1, %rd4, %rd5;
	ld.global.f32 	%f1, [%rd1+4];
	mul.f32 	%f2, %f1, 0f447A0000;
	cvt.f64.f32 	%fd4, %f2;
	add.f64 	%fd5, %fd1, %fd4;
	setp.ltu.f64 	%p2, %fd3, %fd5;
	add.f64 	%fd6, %fd5, 0d4008000000000000;
	setp.geu.f64 	%p3, %fd3, %fd6;
	or.pred  	%p4, %p2, %p3;
	@%p4 bra 	$L__BB3_3;
	ld.global.f32 	%f3, [%rd1];
	cvt.rzi.s32.f32 	%r7, %f3;
	mul.lo.s32 	%r8, %r7, 44;
	cvta.to.global.u64 	%rd6, %rd2;
	mul.wide.s32 	%rd7, %r8, 8;
	add.s64 	%rd8, %rd6, %rd7;
	st.global.f64 	[%rd8], %fd2;
$L__BB3_3:
	ret;

}
	// .globl	_Z11set_S2IstimiPddPi
.visible .entry _Z11set_S2IstimiPddPi(
	.param .u32 _Z11set_S2IstimiPddPi_param_0,
	.param .u64 .ptr .align 1 _Z11set_S2IstimiPddPi_param_1,
	.param .f64 _Z11set_S2IstimiPddPi_param_2,
	.param .u64 .ptr .align 1 _Z11set_S2IstimiPddPi_param_3
)
{
	.reg .pred 	%p<3>;
	.reg .b32 	%r<8>;
	.reg .b64 	%rd<9>;
	.reg .b64 	%fd<2>;

	ld.param.u32 	%r2, [_Z11set_S2IstimiPddPi_param_0];
	ld.param.u64 	%rd1, [_Z11set_S2IstimiPddPi_param_1];
	ld.param.f64 	%fd1, [_Z11set_S2IstimiPddPi_param_2];
	ld.param.u64 	%rd2, [_Z11set_S2IstimiPddPi_param_3];
	mov.u32 	%r3, %ctaid.x;
	mov.u32 	%r4, %ntid.x;
	mov.u32 	%r5, %tid.x;
	mad.lo.s32 	%r1, %r3, %r4, %r5;
	setp.ge.s32 	%p1, %r1, %r2;
	@%p1 bra 	$L__BB4_3;
	cvta.to.global.u64 	%rd3, %rd2;
	mul.wide.s32 	%rd4, %r1, 4;
	add.s64 	%rd5, %rd3, %rd4;
	ld.global.u32 	%r6, [%rd5];
	setp.eq.s32 	%p2, %r6, 0;
	@%p2 bra 	$L__BB4_3;
	mul.lo.s32 	%r7, %r1, 44;
	cvta.to.global.u64 	%rd6, %rd1;
	mul.wide.s32 	%rd7, %r7, 8;
	add.s64 	%rd8, %rd6, %rd7;
	st.global.f64 	[%rd8], %fd1;
$L__BB4_3:
	ret;

}
	// .globl	_Z4ItotidPdPsS_S_
.visible .entry _Z4ItotidPdPsS_S_(
	.param .u32 _Z4ItotidPdPsS_S__param_0,
	.param .f64 _Z4ItotidPdPsS_S__param_1,
	.param .u64 .ptr .align 1 _Z4ItotidPdPsS_S__param_2,
	.param .u64 .ptr .align 1 _Z4ItotidPdPsS_S__param_3,
	.param .u64 .ptr .align 1 _Z4ItotidPdPsS_S__param_4,
	.param .u64 .ptr .align 1 _Z4ItotidPdPsS_S__param_5
)
{
	.reg .pred 	%p<674>;
	.reg .b16 	%rs<5>;
	.reg .b32 	%r<1961>;
	.reg .b32 	%f<201>;
	.reg .b64 	%rd<90>;
	.reg .b64 	%fd<3955>;

	ld.param.u32 	%r366, [_Z4ItotidPdPsS_S__param_0];
	ld.param.u64 	%rd2, [_Z4ItotidPdPsS_S__param_2];
	ld.param.u64 	%rd3, [_Z4ItotidPdPsS_S__param_3];
	ld.param.u64 	%rd5, [_Z4ItotidPdPsS_S__param_5];
	mov.u32 	%r367, %ctaid.x;
	mov.u32 	%r368, %ntid.x;
	mov.u32 	%r369, %tid.x;
	mad.lo.s32 	%r1, %r367, %r368, %r369;
	setp.ge.s32 	%p11, %r1, %r366;
	@%p11 bra 	$L__BB5_532;
	cvta.to.global.u64 	%rd6, %rd2;
	cvta.to.global.u64 	%rd7, %rd5;
	cvta.to.global.u64 	%rd8, %rd3;
	mul.wide.s32 	%rd9, %r1, 8;
	add.s64 	%rd10, %rd7, %rd9;
	ld.global.f64 	%fd1, [%rd10];
	mul.wide.s32 	%rd11, %r1, 2;
	add.s64 	%rd12, %rd8, %rd11;
	ld.global.u16 	%rs1, [%rd12];
	mul.lo.s32 	%r371, %r1, 44;
	mul.wide.s32 	%rd13, %r371, 8;
	add.s64 	%rd1, %rd6, %rd13;
	ld.global.f64 	%fd2, [%rd1+8];
	mov.f64 	%fd905, 0d4061800000000000;
	div.rn.f64 	%fd3793, %fd905, %fd2;
	{
	.reg .b32 %temp; 
	mov.b64 	{%temp, %r1949}, %fd3793;
	}
	{
	.reg .b32 %temp; 
	mov.b64 	{%r1950, %temp}, %fd3793;
	}
	setp.gt.s32 	%p12, %r1949, 1048575;
	mov.b32 	%r1951, -1023;
	@%p12 bra 	$L__BB5_3;
	mul.f64 	%fd3793, %fd3793, 0d4350000000000000;
	{
	.reg .b32 %temp; 
	mov.b64 	{%temp, %r1949}, %fd3793;
	}
	{
	.reg .b32 %temp; 
	mov.b64 	{%r1950, %temp}, %fd3793;
	}
	mov.b32 	%r1951, -1077;
$L__BB5_3:
	add.s32 	%r373, %r1949, -1;
	setp.gt.u32 	%p13, %r373, 2146435070;
	@%p13 bra 	$L__BB5_7;
	shr.u32 	%r376, %r1949, 20;
	add.s32 	%r1952, %r1951, %r376;
	and.b32  	%r377, %r1949, 1048575;
	or.b32  	%r378, %r377, 1072693248;
	mov.b64 	%fd3794, {%r1950, %r378};
	setp.lt.u32 	%p15, %r378, 1073127583;
	@%p15 bra 	$L__BB5_6;
	{
	.reg .b32 %temp; 
	mov.b64 	{%r379, %temp}, %fd3794;
	}
	{
	.reg .b32 %temp; 
	mov.b64 	{%temp, %r380}, %fd3794;
	}
	add.s32 	%r381, %r380, -1048576;
	mov.b64 	%fd3794, {%r379, %r381};
	add.s32 	%r1952, %r1952, 1;
$L__BB5_6:
	add.f64 	%fd907, %fd3794, 0dBFF0000000000000;
	add.f64 	%fd908, %fd3794, 0d3FF0000000000000;
	rcp.approx.ftz.f64 	%fd909, %fd908;
	neg.f64 	%fd910, %fd908;
	fma.rn.f64 	%fd911, %fd910, %fd909, 0d3FF0000000000000;
	fma.rn.f64 	%fd912, %fd911, %fd911, %fd911;
	fma.rn.f64 	%fd913, %fd912, %fd909, %fd909;
	mul.f64 	%fd914, %fd907, %fd913;
	fma.rn.f64 	%fd915, %fd907, %fd913, %fd914;
	mul.f64 	%fd916, %fd915, %fd915;
	fma.rn.f64 	%fd917, %fd916, 0d3EB1380B3AE80F1E, 0d3ED0EE258B7A8B04;
	fma.rn.f64 	%fd918, %fd917, %fd916, 0d3EF3B2669F02676F;
	fma.rn.f64 	%fd919, %fd918, %fd916, 0d3F1745CBA9AB0956;
	fma.rn.f64 	%fd920, %fd919, %fd916, 0d3F3C71C72D1B5154;
	fma.rn.f64 	%fd921, %fd920, %fd916, 0d3F624924923BE72D;
	fma.rn.f64 	%fd922, %fd921, %fd916, 0d3F8999999999A3C4;
	fma.rn.f64 	%fd923, %fd922, %fd916, 0d3FB5555555555554;
	sub.f64 	%fd924, %fd907, %fd915;
	add.f64 	%fd925, %fd924, %fd924;
	neg.f64 	%fd926, %fd915;
	fma.rn.f64 	%fd927, %fd926, %fd907, %fd925;
	mul.f64 	%fd928, %fd913, %fd927;
	mul.f64 	%fd929, %fd916, %fd923;
	fma.rn.f64 	%fd930, %fd929, %fd915, %fd928;
	xor.b32  	%r382, %r1952, -2147483648;
	mov.b32 	%r383, 1127219200;
	mov.b64 	%fd931, {%r382, %r383};
	mov.b32 	%r384, -2147483648;
	mov.b64 	%fd932, {%r384, %r383};
	sub.f64 	%fd933, %fd931, %fd932;
	fma.rn.f64 	%fd934, %fd933, 0d3FE62E42FEFA39EF, %fd915;
	fma.rn.f64 	%fd935, %fd933, 0dBFE62E42FEFA39EF, %fd934;
	sub.f64 	%fd936, %fd935, %fd915;
	sub.f64 	%fd937, %fd930, %fd936;
	fma.rn.f64 	%fd938, %fd933, 0d3C7ABC9E3B39803F, %fd937;
	add.f64 	%fd3795, %fd934, %fd938;
	bra.uni 	$L__BB5_8;
$L__BB5_7:
	fma.rn.f64 	%fd906, %fd3793, 0d7FF0000000000000, 0d7FF0000000000000;
	{
	.reg .b32 %temp; 
	mov.b64 	{%temp, %r374}, %fd3793;
	}
	and.b32  	%r375, %r374, 2147483647;
	setp.eq.s32 	%p14, %r375, 0;
	selp.f64 	%fd3795, 0dFFF0000000000000, %fd906, %p14;
$L__BB5_8:
	ld.global.f64 	%fd12, [%rd1+24];
	mov.f64 	%fd939, 0d401599999999999A;
	div.rn.f64 	%fd3796, %fd939, %fd12;
	{
	.reg .b32 %temp; 
	mov.b64 	{%temp, %r1953}, %fd3796;
	}
	{
	.reg .b32 %temp; 
	mov.b64 	{%r1954, %temp}, %fd3796;
	}
	setp.gt.s32 	%p16, %r1953, 1048575;
	mov.b32 	%r1955, -1023;
	@%p16 bra 	$L__BB5_10;
	mul.f64 	%fd3796, %fd3796, 0d4350000000000000;
	{
	.reg .b32 %temp; 
	mov.b64 	{%temp, %r1953}, %fd3796;
	}
	{
	.reg .b32 %temp; 
	mov.b64 	{%r1954, %temp}, %fd3796;
	}
	mov.b32 	%r1955, -1077;
$L__BB5_10:
	add.s32 	%r387, %r1953, -1;
	setp.gt.u32 	%p17, %r387, 2146435070;
	@%p17 bra 	$L__BB5_14;
	shr.u32 	%r390, %r1953, 20;
	add.s32 	%r1956, %r1955, %r390;
	and.b32  	%r391, %r1953, 1048575;
	or.b32  	%r392, %r391, 1072693248;
	mov.b64 	%fd3797, {%r1954, %r392};
	setp.lt.u32 	%p19, %r392, 1073127583;
	@%p19 bra 	$L__BB5_13;
	{
	.reg .b32 %temp; 
	mov.b64 	{%r393, %temp}, %fd3797;
	}
	{
	.reg .b32 %temp; 
	mov.b64 	{%temp, %r394}, %fd3797;
	}
	add.s32 	%r395, %r394, -1048576;
	mov.b64 	%fd3797, {%r393, %r395};
	add.s32 	%r1956, %r1956, 1;
$L__BB5_13:
	add.f64 	%fd941, %fd3797, 0dBFF0000000000000;
	add.f64 	%fd942, %fd3797, 0d3FF0000000000000;
	rcp.approx.ftz.f64 	%fd943, %fd942;
	neg.f64 	%fd944, %fd942;
	fma.rn.f64 	%fd945, %fd944, %fd943, 0d3FF0000000000000;
	fma.rn.f64 	%fd946, %fd945, %fd945, %fd945;
	fma.rn.f64 	%fd947, %fd946, %fd943, %fd943;
	mul.f64 	%fd948, %fd941, %fd947;
	fma.rn.f64 	%fd949, %fd941, %fd947, %fd948;
	mul.f64 	%fd950, %fd949, %fd949;
	fma.rn.f64 	%fd951, %fd950, 0d3EB1380B3AE80F1E, 0d3ED0EE258B7A8B04;
	fma.rn.f64 	%fd952, %fd951, %fd950, 0d3EF3B2669F02676F;
	fma.rn.f64 	%fd953, %fd952, %fd950, 0d3F1745CBA9AB0956;
	fma.rn.f64 	%fd954, %fd953, %fd950, 0d3F3C71C72D1B5154;
	fma.rn.f64 	%fd955, %fd954, %fd950, 0d3F624924923BE72D;
	fma.rn.f64 	%fd956, %fd955, %fd950, 0d3F8999999999A3C4;
	fma.rn.f64 	%fd957, %fd956, %fd950, 0d3FB5555555555554;
	sub.f64 	%fd958, %fd941, %fd949;
	add.f64 	%fd959, %fd958, %fd958;
	neg.f64 	%fd960, %fd949;
	fma.rn.f64 	%fd961, %fd960, %fd941, %fd959;
	mul.f64 	%fd962, %fd947, %fd961;
	mul.f64 	%fd963, %fd950, %fd957;
	fma.rn.f64 	%fd964, %fd963, %fd949, %fd962;
	xor.b32  	%r396, %r1956, -2147483648;
	mov.b32 	%r397, 1127219200;
	mov.b64 	%fd965, {%r396, %r397};
	mov.b32 	%r398, -2147483648;
	mov.b64 	%fd966, {%r398, %r397};
	sub.f64 	%fd967, %fd965, %fd966;
	fma.rn.f64 	%fd968, %fd967, 0d3FE62E42FEFA39EF, %fd949;
	fma.rn.f64 	%fd969, %fd967, 0dBFE62E42FEFA39EF, %fd968;
	sub.f64 	%fd970, %fd969, %fd949;
	sub.f64 	%fd971, %fd964, %fd970;
	fma.rn.f64 	%fd972, %fd967, 0d3C7ABC9E3B39803F, %fd971;
	add.f64 	%fd3798, %fd968, %fd972;
	bra.uni 	$L__BB5_15;
$L__BB5_14:
	fma.rn.f64 	%fd940, %fd3796, 0d7FF0000000000000, 0d7FF0000000000000;
	{
	.reg .b32 %temp; 
	mov.b64 	{%temp, %r388}, %fd3796;
	}
	and.b32  	%r389, %r388, 2147483647;
	setp.eq.s32 	%p18, %r389, 0;
	selp.f64 	%fd3798, 0dFFF0000000000000, %fd940, %p18;
$L__BB5_15:
	fma.rn.f64 	%fd973, %fd2, 0d3F92C5197A24894C, %fd12;
	mov.f64 	%fd974, 0d401FDD63886594B0;
	div.rn.f64 	%fd3799, %fd974, %fd973;
	{
	.reg .b32 %temp; 
	mov.b64 	{%temp, %r1957}, %fd3799;
	}
	{
	.reg .b32 %temp; 
	mov.b64 	{%r1958, %temp}, %fd3799;
	}
	setp.gt.s32 	%p20, %r1957, 1048575;
	mov.b32 	%r1959, -1023;
	@%p20 bra 	$L__BB5_17;
	mul.f64 	%fd3799, %fd3799, 0d4350000000000000;
	{
	.reg .b32 %temp; 
	mov.b64 	{%temp, %r1957}, %fd3799;
	}
	{
	.reg .b32 %temp; 
	mov.b64 	{%r1958, %temp}, %fd3799;
	}
	mov.b32 	%r1959, -1077;
$L__BB5_17:
	add.s32 	%r401, %r1957, -1;
	setp.gt.u32 	%p21, %r401, 2146435070;
	@%p21 bra 	$L__BB5_21;
	shr.u32 	%r404, %r1957, 20;
	add.s32 	%r1960, %r1959, %r404;
	and.b32  	%r405, %r1957, 1048575;
	or.b32  	%r406, %r405, 1072693248;
	mov.b64 	%fd3800, {%r1958, %r406};
	setp.lt.u32 	%p23, %r406, 1073127583;
	@%p23 bra 	$L__BB5_20;
	{
	.reg .b32 %temp; 
	mov.b64 	{%r407, %temp}, %fd3800;
	}
	{
	.reg .b32 %temp; 
	mov.b64 	{%temp, %r408}, %fd3800;
	}
	add.s32 	%r409, %r408, -1048576;
	mov.b64 	%fd3800, {%r407, %r409};
	add.s32 	%r1960, %r1960, 1;
$L__BB5_20:
	add.f64 	%fd976, %fd3800, 0dBFF0000000000000;
	add.f64 	%fd977, %fd3800, 0d3FF0000000000000;
	rcp.approx.ftz.f64 	%fd978, %fd977;
	neg.f64 	%fd979, %fd977;
	fma.rn.f64 	%fd980, %fd979, %fd978, 0d3FF0000000000000;
	fma.rn.f64 	%fd981, %fd980, %fd980, %fd980;
	fma.rn.f64 	%fd982, %fd981, %fd978, %fd978;
	mul.f64 	%fd983, %fd976, %fd982;
	fma.rn.f64 	%fd984, %fd976, %fd982, %fd983;
	mul.f64 	%fd985, %fd984, %fd984;
	fma.rn.f64 	%fd986, %fd985, 0d3EB1380B3AE80F1E, 0d3ED0EE258B7A8B04;
	fma.rn.f64 	%fd987, %fd986, %fd985, 0d3EF3B2669F02676F;
	fma.rn.f64 	%fd988, %fd987, %fd985, 0d3F1745CBA9AB0956;
	fma.rn.f64 	%fd989, %fd988, %fd985, 0d3F3C71C72D1B5154;
	fma.rn.f64 	%fd990, %fd989, %fd985, 0d3F624924923BE72D;
	fma.rn.f64 	%fd991, %fd990, %fd985, 0d3F8999999999A3C4;
	fma.rn.f64 	%fd992, %fd991, %fd985, 0d3FB5555555555554;
	sub.f64 	%fd993, %fd976, %fd984;
	add.f64 	%fd994, %fd993, %fd993;
	neg.f64 	%fd995, %fd984;
	fma.rn.f64 	%fd996, %fd995, %fd976, %fd994;
	mul.f64 	%fd997, %fd982, %fd996;
	mul.f64 	%fd998, %fd985, %fd992;
	fma.rn.f64 	%fd999, %fd998, %fd984, %fd997;
	xor.b32  	%r410, %r1960, -2147483648;
	mov.b32 	%r411, 1127219200;
	mov.b64 	%fd1000, {%r410, %r411};
	mov.b32 	%r412, -2147483648;
	mov.b64 	%fd1001, {%r412, %r411};
	sub.f64 	%fd1002, %fd1000, %fd1001;
	fma.rn.f64 	%fd1003, %fd1002, 0d3FE62E42FEFA39EF, %fd984;
	fma.rn.f64 	%fd1004, %fd1002, 0dBFE62E42FEFA39EF, %fd1003;
	sub.f64 	%fd1005, %fd1004, %fd984;
	sub.f64 	%fd1006, %fd999, %fd1005;
	fma.rn.f64 	%fd1007, %fd1002, 0d3C7ABC9E3B39803F, %fd1006;
	add.f64 	%fd3801, %fd1003, %fd1007;
	bra.uni 	$L__BB5_22;
$L__BB5_21:
	fma.rn.f64 	%fd975, %fd3799, 0d7FF0000000000000, 0d7FF0000000000000;
	{
	.reg .b32 %temp; 
	mov.b64 	{%temp, %r402}, %fd3799;
	}
	and.b32  	%r403, %r402, 2147483647;
	setp.eq.s32 	%p22, %r403, 0;
	selp.f64 	%fd3801, 0dFFF0000000000000, %fd975, %p22;
$L__BB5_22:
	ld.global.f64 	%fd31, [%rd1+344];
	ld.global.f64 	%fd32, [%rd1+48];
	mul.f64 	%fd1008, %fd1, 0d40F78E5000000000;
	mul.f64 	%fd1009, %fd1008, 0d40F78E5000000000;
	div.rn.f64 	%fd33, %fd1009, 0d4143A9DE00000000;
	div.rn.f64 	%fd34, %fd1008, 0d4143A9DE00000000;
	mov.f64 	%fd1010, 0dC04E000000000000;
	sub.f64 	%fd1011, %fd1010, %fd1;
	div.rn.f64 	%fd35, %fd1011, 0d4014000000000000;
	fma.rn.f64 	%fd1012, %fd35, 0d3FF71547652B82FE, 0d4338000000000000;
	{
	.reg .b32 %temp; 
	mov.b64 	{%r32, %temp}, %fd1012;
	}
	mov.f64 	%fd1013, 0dC338000000000000;
	add.rn.f64 	%fd1014, %fd1012, %fd1013;
	fma.rn.f64 	%fd1015, %fd1014, 0dBFE62E42FEFA39EF, %fd35;
	fma.rn.f64 	%fd1016, %fd1014, 0dBC7ABC9E3B39803F, %fd1015;
	fma.rn.f64 	%fd1017, %fd1016, 0d3E5ADE1569CE2BDF, 0d3E928AF3FCA213EA;
	fma.rn.f64 	%fd1018, %fd1017, %fd1016, 0d3EC71DEE62401315;
	fma.rn.f64 	%fd1019, %fd1018, %fd1016, 0d3EFA01997C89EB71;
	fma.rn.f64 	%fd1020, %fd1019, %fd1016, 0d3F2A01A014761F65;
	fma.rn.f64 	%fd1021, %fd1020, %fd1016, 0d3F56C16C1852B7AF;
	fma.rn.f64 	%fd1022, %fd1021, %fd1016, 0d3F81111111122322;
	fma.rn.f64 	%fd1023, %fd1022, %fd1016, 0d3FA55555555502A1;
	fma.rn.f64 	%fd1024, %fd1023, %fd1016, 0d3FC5555555555511;
	fma.rn.f64 	%fd1025, %fd1024, %fd1016, 0d3FE000000000000B;
	fma.rn.f64 	%fd1026, %fd1025, %fd1016, 0d3FF0000000000000;
	fma.rn.f64 	%fd1027, %fd1026, %fd1016, 0d3FF0000000000000;
	{
	.reg .b32 %temp; 
	mov.b64 	{%r33, %temp}, %fd1027;
	}
	{
	.reg .b32 %temp; 
	mov.b64 	{%temp, %r34}, %fd1027;
	}
	shl.b32 	%r413, %r32, 20;
	add.s32 	%r414, %r413, %r34;
	mov.b64 	%fd3802, {%r33, %r414};
	{
	.reg .b32 %temp; 
	mov.b64 	{%temp, %r415}, %fd35;
	}
	mov.b32 	%f101, %r415;
	abs.f32 	%f1, %f101;
	setp.lt.f32 	%p24, %f1, 0f4086232B;
	@%p24 bra 	$L__BB5_25;
	setp.lt.f64 	%p25, %fd35, 0d0000000000000000;
	add.f64 	%fd1028, %fd35, 0d7FF0000000000000;
	selp.f64 	%fd3802, 0d0000000000000000, %fd1028, %p25;
	setp.geu.f32 	%p26, %f1, 0f40874800;
	@%p26 bra 	$L__BB5_25;
	shr.u32 	%r416, %r32, 31;
	add.s32 	%r417, %r32, %r416;
	shr.s32 	%r418, %r417, 1;
	shl.b32 	%r419, %r418, 20;
	add.s32 	%r420, %r34, %r419;
	mov.b64 	%fd1029, {%r33, %r420};
	sub.s32 	%r421, %r32, %r418;
	shl.b32 	%r422, %r421, 20;
	add.s32 	%r423, %r422, 1072693248;
	mov.b32 	%r424, 0;
	mov.b64 	%fd1030, {%r424, %r423};
	mul.f64 	%fd3802, %fd1030, %fd1029;
$L__BB5_25:
	add.f64 	%fd40, %fd3802, 0d3FF0000000000000;
	add.f64 	%fd1031, %fd1, 0d4041800000000000;
	div.rn.f64 	%fd41, %fd1031, 0d4014000000000000;
	fma.rn.f64 	%fd1032, %fd41, 0d3FF71547652B82FE, 0d4338000000000000;
	{
	.reg .b32 %temp; 
	mov.b64 	{%r35, %temp}, %fd1032;
	}
	mov.f64 	%fd1033, 0dC338000000000000;
	add.rn.f64 	%fd1034, %fd1032, %fd1033;
	fma.rn.f64 	%fd1035, %fd1034, 0dBFE62E42FEFA39EF, %fd41;
	fma.rn.f64 	%fd1036, %fd1034, 0dBC7ABC9E3B39803F, %fd1035;
	fma.rn.f64 	%fd1037, %fd1036, 0d3E5ADE1569CE2BDF, 0d3E928AF3FCA213EA;
	fma.rn.f64 	%fd1038, %fd1037, %fd1036, 0d3EC71DEE62401315;
	fma.rn.f64 	%fd1039, %fd1038, %fd1036, 0d3EFA01997C89EB71;
	fma.rn.f64 	%fd1040, %fd1039, %fd1036, 0d3F2A01A014761F65;
	fma.rn.f64 	%fd1041, %fd1040, %fd1036, 0d3F56C16C1852B7AF;
	fma.rn.f64 	%fd1042, %fd1041, %fd1036, 0d3F81111111122322;
	fma.rn.f64 	%fd1043, %fd1042, %fd1036, 0d3FA55555555502A1;
	fma.rn.f64 	%fd1044, %fd1043, %fd1036, 0d3FC5555555555511;
	fma.rn.f64 	%fd1045, %fd1044, %fd1036, 0d3FE000000000000B;
	fma.rn.f64 	%fd1046, %fd1045, %fd1036, 0d3FF0000000000000;
	fma.rn.f64 	%fd1047, %fd1046, %fd1036, 0d3FF0000000000000;
	{
	.reg .b32 %temp; 
	mov.b64 	{%r36, %temp}, %fd1047;
	}
	{
	.reg .b32 %temp; 
	mov.b64 	{%temp, %r37}, %fd1047;
	}
	shl.b32 	%r425, %r35, 20;
	add.s32 	%r426, %r425, %r37;
	mov.b64 	%fd3803, {%r36, %r426};
	{
	.reg .b32 %temp; 
	mov.b64 	{%temp, %r427}, %fd41;
	}
	mov.b32 	%f102, %r427;
	abs.f32 	%f2, %f102;
	setp.lt.f32 	%p27, %f2, 0f4086232B;
	@%p27 bra 	$L__BB5_28;
	setp.lt.f64 	%p28, %fd41, 0d0000000000000000;
	add.f64 	%fd1048, %fd41, 0d7FF0000000000000;
	selp.f64 	%fd3803, 0d0000000000000000, %fd1048, %p28;
	setp.geu.f32 	%p29, %f2, 0f40874800;
	@%p29 bra 	$L__BB5_28;
	shr.u32 	%r428, %r35, 31;
	add.s32 	%r429, %r35, %r428;
	shr.s32 	%r430, %r429, 1;
	shl.b32 	%r431, %r430, 20;
	add.s32 	%r432, %r37, %r431;
	mov.b64 	%fd1049, {%r36, %r432};
	sub.s32 	%r433, %r35, %r430;
	shl.b32 	%r434, %r433, 20;
	add.s32 	%r435, %r434, 1072693248;
	mov.b32 	%r436, 0;
	mov.b64 	%fd1050, {%r436, %r435};
	mul.f64 	%fd3803, %fd1050, %fd1049;
$L__BB5_28:
	add.f64 	%fd46, %fd3803, 0d3FF0000000000000;
	add.f64 	%fd1051, %fd1, 0dC049000000000000;
	div.rn.f64 	%fd47, %fd1051, 0d4069000000000000;
	fma.rn.f64 	%fd1052, %fd47, 0d3FF71547652B82FE, 0d4338000000000000;
	{
	.reg .b32 %temp; 
	mov.b64 	{%r38, %temp}, %fd1052;
	}
	mov.f64 	%fd1053, 0dC338000000000000;
	add.rn.f64 	%fd1054, %fd1052, %fd1053;
	fma.rn.f64 	%fd1055, %fd1054, 0dBFE62E42FEFA39EF, %fd47;
	fma.rn.f64 	%fd1056, %fd1054, 0dBC7ABC9E3B39803F, %fd1055;
	fma.rn.f64 	%fd1057, %fd1056, 0d3E5ADE1569CE2BDF, 0d3E928AF3FCA213EA;
	fma.rn.f64 	%fd1058, %fd1057, %fd1056, 0d3EC71DEE62401315;
	fma.rn.f64 	%fd1059, %fd1058, %fd1056, 0d3EFA01997C89EB71;
	fma.rn.f64 	%fd1060, %fd1059, %fd1056, 0d3F2A01A014761F65;
	fma.rn.f64 	%fd1061, %fd1060, %fd1056, 0d3F56C16C1852B7AF;
	fma.rn.f64 	%fd1062, %fd1061, %fd1056, 0d3F81111111122322;
	fma.rn.f64 	%fd1063, %fd1062, %fd1056, 0d3FA55555555502A1;
	fma.rn.f64 	%fd1064, %fd1063, %fd1056, 0d3FC5555555555511;
	fma.rn.f64 	%fd1065, %fd1064, %fd1056, 0d3FE000000000000B;
	fma.rn.f64 	%fd1066, %fd1065, %fd1056, 0d3FF0000000000000;
	fma.rn.f64 	%fd1067, %fd1066, %fd1056, 0d3FF0000000000000;
	{
	.reg .b32 %temp; 
	mov.b64 	{%r39, %temp}, %fd1067;
	}
	{
	.reg .b32 %temp; 
	mov.b64 	{%temp, %r40}, %fd1067;
	}
	shl.b32 	%r437, %r38, 20;
	add.s32 	%r438, %r437, %r40;
	mov.b64 	%fd3804, {%r39, %r438};
	{
	.reg .b32 %temp; 
	mov.b64 	{%temp, %r439}, %fd47;
	}
	mov.b32 	%f103, %r439;
	abs.f32 	%f3, %f103;
	setp.lt.f32 	%p30, %f3, 0f4086232B;
	@%p30 bra 	$L__BB5_31;
	setp.lt.f64 	%p31, %fd47, 0d0000000000000000;
	add.f64 	%fd1068, %fd47, 0d7FF0000000000000;
	selp.f64 	%fd3804, 0d0000000000000000, %fd1068, %p31;
	setp.geu.f32 	%p32, %f3, 0f40874800;
	@%p32 bra 	$L__BB5_31;
	shr.u32 	%r440, %r38, 31;
	add.s32 	%r441, %r38, %r440;
	shr.s32 	%r442, %r441, 1;
	shl.b32 	%r443, %r442, 20;
	add.s32 	%r444, %r40, %r443;
	mov.b64 	%fd1069, {%r39, %r444};
	sub.s32 	%r445, %r38, %r442;
	shl.b32 	%r446, %r445, 20;
	add.s32 	%r447, %r446, 1072693248;
	mov.b32 	%r448, 0;
	mov.b64 	%fd1070, {%r448, %r447};
	mul.f64 	%fd3804, %fd1070, %fd1069;
$L__BB5_31:
	add.f64 	%fd1071, %fd3804, 0d3FF0000000000000;
	mov.f64 	%fd1072, 0d3FB999999999999A;
	div.rn.f64 	%fd1073, %fd1072, %fd1071;
	div.rn.f64 	%fd1074, %fd1072, %fd46;
	add.f64 	%fd1075, %fd1074, %fd1073;
	rcp.rn.f64 	%fd1076, %fd40;
	mul.f64 	%fd52, %fd1076, %fd1075;
	mov.f64 	%fd1077, 0dC04C6E147AE147AE;
	sub.f64 	%fd1078, %fd1077, %fd1;
	div.rn.f64 	%fd53, %fd1078, 0d40220F5C28F5C28F;
	fma.rn.f64 	%fd1079, %fd53, 0d3FF71547652B82FE, 0d4338000000000000;
	{
	.reg .b32 %temp; 
	mov.b64 	{%r41, %temp}, %fd1079;
	}
	mov.f64 	%fd1080, 0dC338000000000000;
	add.rn.f64 	%fd1081, %fd1079, %fd1080;
	fma.rn.f64 	%fd1082, %fd1081, 0dBFE62E42FEFA39EF, %fd53;
	fma.rn.f64 	%fd1083, %fd1081, 0dBC7ABC9E3B39803F, %fd1082;
	fma.rn.f64 	%fd1084, %fd1083, 0d3E5ADE1569CE2BDF, 0d3E928AF3FCA213EA;
	fma.rn.f64 	%fd1085, %fd1084, %fd1083, 0d3EC71DEE62401315;
	fma.rn.f64 	%fd1086, %fd1085, %fd1083, 0d3EFA01997C89EB71;
	fma.rn.f64 	%fd1087, %fd1086, %fd1083, 0d3F2A01A014761F65;
	fma.rn.f64 	%fd1088, %fd1087, %fd1083, 0d3F56C16C1852B7AF;
	fma.rn.f64 	%fd1089, %fd1088, %fd1083, 0d3F81111111122322;
	fma.rn.f64 	%fd1090, %fd1089, %fd1083, 0d3FA55555555502A1;
	fma.rn.f64 	%fd1091, %fd1090, %fd1083, 0d3FC5555555555511;
	fma.rn.f64 	%fd1092, %fd1091, %fd1083, 0d3FE000000000000B;
	fma.rn.f64 	%fd1093, %fd1092, %fd1083, 0d3FF0000000000000;
	fma.rn.f64 	%fd1094, %fd1093, %fd1083, 0d3FF0000000000000;
	{
	.reg .b32 %temp; 
	mov.b64 	{%r42, %temp}, %fd1094;
	}
	{
	.reg .b32 %temp; 
	mov.b64 	{%temp, %r43}, %fd1094;
	}
	shl.b32 	%r449, %r41, 20;
	add.s32 	%r450, %r449, %r43;
	mov.b64 	%fd3805, {%r42, %r450};
	{
	.reg .b32 %temp; 
	mov.b64 	{%temp, %r451}, %fd53;
	}
	mov.b32 	%f104, %r451;
	abs.f32 	%f4, %f104;
	setp.lt.f32 	%p33, %f4, 0f4086232B;
	@%p33 bra 	$L__BB5_34;
	setp.lt.f64 	%p34, %fd53, 0d0000000000000000;
	add.f64 	%fd1095, %fd53, 0d7FF0000000000000;
	selp.f64 	%fd3805, 0d0000000000000000, %fd1095, %p34;
	setp.geu.f32 	%p35, %f4, 0f40874800;
	@%p35 bra 	$L__BB5_34;
	shr.u32 	%r452, %r41, 31;
	add.s32 	%r453, %r41, %r452;
	shr.s32 	%r454, %r453, 1;
	shl.b32 	%r455, %r454, 20;
	add.s32 	%r456, %r43, %r455;
	mov.b64 	%fd1096, {%r42, %r456};
	sub.s32 	%r457, %r41, %r454;
	shl.b32 	%r458, %r457, 20;
	add.s32 	%r459, %r458, 1072693248;
	mov.b32 	%r460, 0;
	mov.b64 	%fd1097, {%r460, %r459};
	mul.f64 	%fd3805, %fd1097, %fd1096;
$L__BB5_34:
	add.f64 	%fd1098, %fd3805, 0d3FF0000000000000;
	mul.f64 	%fd58, %fd1098, %fd1098;
	setp.ltu.f64 	%p36, %fd1, 0dC044000000000000;
	@%p36 bra 	$L__BB5_39;
	add.f64 	%fd1099, %fd1, 0d402551EB851EB852;
	div.rn.f64 	%fd59, %fd1099, 0dC026333333333333;
	fma.rn.f64 	%fd1100, %fd59, 0d3FF71547652B82FE, 0d4338000000000000;
	{
	.reg .b32 %temp; 
	mov.b64 	{%r44, %temp}, %fd1100;
	}
	mov.f64 	%fd1101, 0dC338000000000000;
	add.rn.f64 	%fd1102, %fd1100, %fd1101;
	fma.rn.f64 	%fd1103, %fd1102, 0dBFE62E42FEFA39EF, %fd59;
	fma.rn.f64 	%fd1104, %fd1102, 0dBC7ABC9E3B39803F, %fd1103;
	fma.rn.f64 	%fd1105, %fd1104, 0d3E5ADE1569CE2BDF, 0d3E928AF3FCA213EA;
	fma.rn.f64 	%fd1106, %fd1105, %fd1104, 0d3EC71DEE62401315;
	fma.rn.f64 	%fd1107, %fd1106, %fd1104, 0d3EFA01997C89EB71;
	fma.rn.f64 	%fd1108, %fd1107, %fd1104, 0d3F2A01A014761F65;
	fma.rn.f64 	%fd1109, %fd1108, %fd1104, 0d3F56C16C1852B7AF;
	fma.rn.f64 	%fd1110, %fd1109, %fd1104, 0d3F81111111122322;
	fma.rn.f64 	%fd1111, %fd1110, %fd1104, 0d3FA55555555502A1;
	fma.rn.f64 	%fd1112, %fd1111, %fd1104, 0d3FC5555555555511;
	fma.rn.f64 	%fd1113, %fd1112, %fd1104, 0d3FE000000000000B;
	fma.rn.f64 	%fd1114, %fd1113, %fd1104, 0d3FF0000000000000;
	fma.rn.f64 	%fd1115, %fd1114, %fd1104, 0d3FF0000000000000;
	{
	.reg .b32 %temp; 
	mov.b64 	{%r45, %temp}, %fd1115;
	}
	{
	.reg .b32 %temp; 
	mov.b64 	{%temp, %r46}, %fd1115;
	}
	shl.b32 	%r461, %r44, 20;
	add.s32 	%r462, %r461, %r46;
	mov.b64 	%fd3806, {%r45, %r462};
	{
	.reg .b32 %temp; 
	mov.b64 	{%temp, %r463}, %fd59;
	}
	mov.b32 	%f105, %r463;
	abs.f32 	%f5, %f105;
	setp.lt.f32 	%p37, %f5, 0f4086232B;
	@%p37 bra 	$L__BB5_38;
	setp.lt.f64 	%p38, %fd59, 0d0000000000000000;
	add.f64 	%fd1116, %fd59, 0d7FF0000000000000;
	selp.f64 	%fd3806, 0d0000000000000000, %fd1116, %p38;
	setp.geu.f32 	%p39, %f5, 0f40874800;
	@%p39 bra 	$L__BB5_38;
	shr.u32 	%r464, %r44, 31;
	add.s32 	%r465, %r44, %r464;
	shr.s32 	%r466, %r465, 1;
	shl.b32 	%r467, %r466, 20;
	add.s32 	%r468, %r46, %r467;
	mov.b64 	%fd1117, {%r45, %r468};
	sub.s32 	%r469, %r44, %r466;
	shl.b32 	%r470, %r469, 20;
	add.s32 	%r471, %r470, 1072693248;
	mov.b32 	%r472, 0;
	mov.b64 	%fd1118, {%r472, %r471};
	mul.f64 	%fd3806, %fd1118, %fd1117;
$L__BB5_38:
	add.f64 	%fd1119, %fd3806, 0d3FF0000000000000;
	mul.f64 	%fd1120, %fd1119, 0d3FC0A3D70A3D70A4;
	mov.f64 	%fd1121, 0d3FE8A3D70A3D70A4;
	div.rn.f64 	%fd1122, %fd1121, %fd1120;
	add.f64 	%fd3810, %fd1122, 0d0000000000000000;
	bra.uni 	$L__BB5_49;
$L__BB5_39:
	add.f64 	%fd1123, %fd1, 0d4054000000000000;
	div.rn.f64 	%fd65, %fd1123, 0dC01B333333333333;
	fma.rn.f64 	%fd1124, %fd65, 0d3FF71547652B82FE, 0d4338000000000000;
	{
	.reg .b32 %temp; 
	mov.b64 	{%r47, %temp}, %fd1124;
	}
	mov.f64 	%fd1125, 0dC338000000000000;
	add.rn.f64 	%fd1126, %fd1124, %fd1125;
	fma.rn.f64 	%fd1127, %fd1126, 0dBFE62E42FEFA39EF, %fd65;
	fma.rn.f64 	%fd1128, %fd1126, 0dBC7ABC9E3B39803F, %fd1127;
	fma.rn.f64 	%fd1129, %fd1128, 0d3E5ADE1569CE2BDF, 0d3E928AF3FCA213EA;
	fma.rn.f64 	%fd1130, %fd1129, %fd1128, 0d3EC71DEE62401315;
	fma.rn.f64 	%fd1131, %fd1130, %fd1128, 0d3EFA01997C89EB71;
	fma.rn.f64 	%fd1132, %fd1131, %fd1128, 0d3F2A01A014761F65;
	fma.rn.f64 	%fd1133, %fd1132, %fd1128, 0d3F56C16C1852B7AF;
	fma.rn.f64 	%fd1134, %fd1133, %fd1128, 0d3F81111111122322;
	fma.rn.f64 	%fd1135, %fd1134, %fd1128, 0d3FA55555555502A1;
	fma.rn.f64 	%fd1136, %fd1135, %fd1128, 0d3FC5555555555511;
	fma.rn.f64 	%fd1137, %fd1136, %fd1128, 0d3FE000000000000B;
	fma.rn.f64 	%fd1138, %fd1137, %fd1128, 0d3FF0000000000000;
	fma.rn.f64 	%fd1139, %fd1138, %fd1128, 0d3FF0000000000000;
	{
	.reg .b32 %temp; 
	mov.b64 	{%r48, %temp}, %fd1139;
	}
	{
	.reg .b32 %temp; 
	mov.b64 	{%temp, %r49}, %fd1139;
	}
	shl.b32 	%r473, %r47, 20;
	add.s32 	%r474, %r473, %r49;
	mov.b64 	%fd3807, {%r48, %r474};
	{
	.reg .b32 %temp; 
	mov.b64 	{%temp, %r475}, %fd65;
	}
	mov.b32 	%f106, %r475;
	abs.f32 	%f6, %f106;
	setp.lt.f32 	%p40, %f6, 0f4086232B;
	@%p40 bra 	$L__BB5_42;
	setp.lt.f64 	%p41, %fd65, 0d0000000000000000;
	add.f64 	%fd1140, %fd65, 0d7FF0000000000000;
	selp.f64 	%fd3807, 0d0000000000000000, %fd1140, %p41;
	setp.geu.f32 	%p42, %f6, 0f40874800;
	@%p42 bra 	$L__BB5_42;
	shr.u32 	%r476, %r47, 31;
	add.s32 	%r477, %r47, %r476;
	shr.s32 	%r478, %r477, 1;
	shl.b32 	%r479, %r478, 20;
	add.s32 	%r480, %r49, %r479;
	mov.b64 	%fd1141, {%r48, %r480};
	sub.s32 	%r481, %r47, %r478;
	shl.b32 	%r482, %r481, 20;
	add.s32 	%r483, %r482, 1072693248;
	mov.b32 	%r484, 0;
	mov.b64 	%fd1142, {%r484, %r483};
	mul.f64 	%fd3807, %fd1142, %fd1141;
$L__BB5_42:
	mul.f64 	%fd70, %fd1, 0d3FB4395810624DD3;
	fma.rn.f64 	%fd1143, %fd70, 0d3FF71547652B82FE, 0d4338000000000000;
	{
	.reg .b32 %temp; 
	mov.b64 	{%r50, %temp}, %fd1143;
	}
	mov.f64 	%fd1144, 0dC338000000000000;
	add.rn.f64 	%fd1145, %fd1143, %fd1144;
	fma.rn.f64 	%fd1146, %fd1145, 0dBFE62E42FEFA39EF, %fd70;
	fma.rn.f64 	%fd1147, %fd1145, 0dBC7ABC9E3B39803F, %fd1146;
	fma.rn.f64 	%fd1148, %fd1147, 0d3E5ADE1569CE2BDF, 0d3E928AF3FCA213EA;
	fma.rn.f64 	%fd1149, %fd1148, %fd1147, 0d3EC71DEE62401315;
	fma.rn.f64 	%fd1150, %fd1149, %fd1147, 0d3EFA01997C89EB71;
	fma.rn.f64 	%fd1151, %fd1150, %fd1147, 0d3F2A01A014761F65;
	fma.rn.f64 	%fd1152, %fd1151, %fd1147, 0d3F56C16C1852B7AF;
	fma.rn.f64 	%fd1153, %fd1152, %fd1147, 0d3F81111111122322;
	fma.rn.f64 	%fd1154, %fd1153, %fd1147, 0d3FA55555555502A1;
	fma.rn.f64 	%fd1155, %fd1154, %fd1147, 0d3FC5555555555511;
	fma.rn.f64 	%fd1156, %fd1155, %fd1147, 0d3FE000000000000B;
	fma.rn.f64 	%fd1157, %fd1156, %fd1147, 0d3FF0000000000000;
	fma.rn.f64 	%fd1158, %fd1157, %fd1147, 0d3FF0000000000000;
	{
	.reg .b32 %temp; 
	mov.b64 	{%r51, %temp}, %fd1158;
	}
	{
	.reg .b32 %temp; 
	mov.b64 	{%temp, %r52}, %fd1158;
	}
	shl.b32 	%r485, %r50, 20;
	add.s32 	%r486, %r485, %r52;
	mov.b64 	%fd3808, {%r51, %r486};
	{
	.reg .b32 %temp; 
	mov.b64 	{%temp, %r487}, %fd70;
	}
	mov.b32 	%f107, %r487;
	abs.f32 	%f7, %f107;
	setp.lt.f32 	%p43, %f7, 0f4086232B;
	@%p43 bra 	$L__BB5_45;
	setp.lt.f64 	%p44, %fd70, 0d0000000000000000;
	add.f64 	%fd1159, %fd70, 0d7FF0000000000000;
	selp.f64 	%fd3808, 0d0000000000000000, %fd1159, %p44;
	setp.geu.f32 	%p45, %f7, 0f40874800;
	@%p45 bra 	$L__BB5_45;
	shr.u32 	%r488, %r50, 31;
	add.s32 	%r489, %r50, %r488;
	shr.s32 	%r490, %r489, 1;
	shl.b32 	%r491, %r490, 20;
	add.s32 	%r492, %r52, %r491;
	mov.b64 	%fd1160, {%r51, %r492};
	sub.s32 	%r493, %r50, %r490;
	shl.b32 	%r494, %r493, 20;
	add.s32 	%r495, %r494, 1072693248;
	mov.b32 	%r496, 0;
	mov.b64 	%fd1161, {%r496, %r495};
	mul.f64 	%fd3808, %fd1161, %fd1160;
$L__BB5_45:
	mul.f64 	%fd75, %fd1, 0d3FD64DD2F1A9FBE7;
	fma.rn.f64 	%fd1162, %fd75, 0d3FF71547652B82FE, 0d4338000000000000;
	{
	.reg .b32 %temp; 
	mov.b64 	{%r53, %temp}, %fd1162;
	}
	mov.f64 	%fd1163, 0dC338000000000000;
	add.rn.f64 	%fd1164, %fd1162, %fd1163;
	fma.rn.f64 	%fd1165, %fd1164, 0dBFE62E42FEFA39EF, %fd75;
	fma.rn.f64 	%fd1166, %fd1164, 0dBC7ABC9E3B39803F, %fd1165;
	fma.rn.f64 	%fd1167, %fd1166, 0d3E5ADE1569CE2BDF, 0d3E928AF3FCA213EA;
	fma.rn.f64 	%fd1168, %fd1167, %fd1166, 0d3EC71DEE62401315;
	fma.rn.f64 	%fd1169, %fd1168, %fd1166, 0d3EFA01997C89EB71;
	fma.rn.f64 	%fd1170, %fd1169, %fd1166, 0d3F2A01A014761F65;
	fma.rn.f64 	%fd1171, %fd1170, %fd1166, 0d3F56C16C1852B7AF;
	fma.rn.f64 	%fd1172, %fd1171, %fd1166, 0d3F81111111122322;
	fma.rn.f64 	%fd1173, %fd1172, %fd1166, 0d3FA55555555502A1;
	fma.rn.f64 	%fd1174, %fd1173, %fd1166, 0d3FC5555555555511;
	fma.rn.f64 	%fd1175, %fd1174, %fd1166, 0d3FE000000000000B;
	fma.rn.f64 	%fd1176, %fd1175, %fd1166, 0d3FF0000000000000;
	fma.rn.f64 	%fd1177, %fd1176, %fd1166, 0d3FF0000000000000;
	{
	.reg .b32 %temp; 
	mov.b64 	{%r54, %temp}, %fd1177;
	}
	{
	.reg .b32 %temp; 
	mov.b64 	{%temp, %r55}, %fd1177;
	}
	shl.b32 	%r497, %r53, 20;
	add.s32 	%r498, %r497, %r55;
	mov.b64 	%fd3809, {%r54, %r498};
	{
	.reg .b32 %temp; 
	mov.b64 	{%temp, %r499}, %fd75;
	}
	mov.b32 	%f108, %r499;
	abs.f32 	%f8, %f108;
	setp.lt.f32 	%p46, %f8, 0f4086232B;
	@%p46 bra 	$L__BB5_48;
	setp.lt.f64 	%p47, %fd75, 0d0000000000000000;
	add.f64 	%fd1178, %fd75, 0d7FF0000000000000;
	selp.f64 	%fd3809, 0d0000000000000000, %fd1178, %p47;
	setp.geu.f32 	%p48, %f8, 0f40874800;
	@%p48 bra 	$L__BB5_48;
	shr.u32 	%r500, %r53, 31;
	add.s32 	%r501, %r53, %r500;
	shr.s32 	%r502, %r501, 1;
	shl.b32 	%r503, %r502, 20;
	add.s32 	%r504, %r55, %r503;
	mov.b64 	%fd1179, {%r54, %r504};
	sub.s32 	%r505, %r53, %r502;
	shl.b32 	%r506, %r505, 20;
	add.s32 	%r507, %r506, 1072693248;
	mov.b32 	%r508, 0;
	mov.b64 	%fd1180, {%r508, %r507};
	mul.f64 	%fd3809, %fd1180, %fd1179;
$L__BB5_48:
	mul.f64 	%fd1181, %fd3809, 0d4112EBC000000000;
	fma.rn.f64 	%fd1182, %fd3808, 0d400599999999999A, %fd1181;
	fma.rn.f64 	%fd3810, %fd3807, 0d3FAD2F1A9FBE76C9, %fd1182;
$L__BB5_49:
	add.f64 	%fd1183, %fd1, 0d4051E33333333333;
	div.rn.f64 	%fd82, %fd1183, 0d401DB851EB851EB8;
	fma.rn.f64 	%fd1184, %fd82, 0d3FF71547652B82FE, 0d4338000000000000;
	{
	.reg .b32 %temp; 
	mov.b64 	{%r56, %temp}, %fd1184;
	}
	mov.f64 	%fd1185, 0dC338000000000000;
	add.rn.f64 	%fd1186, %fd1184, %fd1185;
	fma.rn.f64 	%fd1187, %fd1186, 0dBFE62E42FEFA39EF, %fd82;
	fma.rn.f64 	%fd1188, %fd1186, 0dBC7ABC9E3B39803F, %fd1187;
	fma.rn.f64 	%fd1189, %fd1188, 0d3E5ADE1569CE2BDF, 0d3E928AF3FCA213EA;
	fma.rn.f64 	%fd1190, %fd1189, %fd1188, 0d3EC71DEE62401315;
	fma.rn.f64 	%fd1191, %fd1190, %fd1188, 0d3EFA01997C89EB71;
	fma.rn.f64 	%fd1192, %fd1191, %fd1188, 0d3F2A01A014761F65;
	fma.rn.f64 	%fd1193, %fd1192, %fd1188, 0d3F56C16C1852B7AF;
	fma.rn.f64 	%fd1194, %fd1193, %fd1188, 0d3F81111111122322;
	fma.rn.f64 	%fd1195, %fd1194, %fd1188, 0d3FA55555555502A1;
	fma.rn.f64 	%fd1196, %fd1195, %fd1188, 0d3FC5555555555511;
	fma.rn.f64 	%fd1197, %fd1196, %fd1188, 0d3FE000000000000B;
	fma.rn.f64 	%fd1198, %fd1197, %fd1188, 0d3FF0000000000000;
	fma.rn.f64 	%fd1199, %fd1198, %fd1188, 0d3FF0000000000000;
	{
	.reg .b32 %temp; 
	mov.b64 	{%r57, %temp}, %fd1199;
	}
	{
	.reg .b32 %temp; 
	mov.b64 	{%temp, %r58}, %fd1199;
	}
	shl.b32 	%r509, %r56, 20;
	add.s32 	%r510, %r509, %r58;
	mov.b64 	%fd3811, {%r57, %r510};
	{
	.reg .b32 %temp; 
	mov.b64 	{%temp, %r511}, %fd82;
	}
	mov.b32 	%f109, %r511;
	abs.f32 	%f9, %f109;
	setp.lt.f32 	%p49, %f9, 0f4086232B;
	@%p49 bra 	$L__BB5_52;
	setp.lt.f64 	%p50, %fd82, 0d0000000000000000;
	add.f64 	%fd1200, %fd82, 0d7FF0000000000000;
	selp.f64 	%fd3811, 0d0000000000000000, %fd1200, %p50;
	setp.geu.f32 	%p51, %f9, 0f40874800;
	@%p51 bra 	$L__BB5_52;
	shr.u32 	%r512, %r56, 31;
	add.s32 	%r513, %r56, %r512;
	shr.s32 	%r514, %r513, 1;
	shl.b32 	%r515, %r514, 20;
	add.s32 	%r516, %r58, %r515;
	mov.b64 	%fd1201, {%r57, %r516};
	sub.s32 	%r517, %r56, %r514;
	shl.b32 	%r518, %r517, 20;
	add.s32 	%r519, %r518, 1072693248;
	mov.b32 	%r520, 0;
	mov.b64 	%fd1202, {%r520, %r519};
	mul.f64 	%fd3811, %fd1202, %fd1201;
$L__BB5_52:
	setp.ltu.f64 	%p52, %fd1, 0dC044000000000000;
	add.f64 	%fd1203, %fd3811, 0d3FF0000000000000;
	mul.f64 	%fd1204, %fd1203, %fd1203;
	rcp.rn.f64 	%fd87, %fd1204;
	@%p52 bra 	$L__BB5_60;
	mul.f64 	%fd88, %fd1, 0d3FAD2F1A9FBE76C9;
	fma.rn.f64 	%fd1205, %fd88, 0d3FF71547652B82FE, 0d4338000000000000;
	{
	.reg .b32 %temp; 
	mov.b64 	{%r59, %temp}, %fd1205;
	}
	mov.f64 	%fd1206, 0dC338000000000000;
	add.rn.f64 	%fd1207, %fd1205, %fd1206;
	fma.rn.f64 	%fd1208, %fd1207, 0dBFE62E42FEFA39EF, %fd88;
	fma.rn.f64 	%fd1209, %fd1207, 0dBC7ABC9E3B39803F, %fd1208;
	fma.rn.f64 	%fd1210, %fd1209, 0d3E5ADE1569CE2BDF, 0d3E928AF3FCA213EA;
	fma.rn.f64 	%fd1211, %fd1210, %fd1209, 0d3EC71DEE62401315;
	fma.rn.f64 	%fd1212, %fd1211, %fd1209, 0d3EFA01997C89EB71;
	fma.rn.f64 	%fd1213, %fd1212, %fd1209, 0d3F2A01A014761F65;
	fma.rn.f64 	%fd1214, %fd1213, %fd1209, 0d3F56C16C1852B7AF;
	fma.rn.f64 	%fd1215, %fd1214, %fd1209, 0d3F81111111122322;
	fma.rn.f64 	%fd1216, %fd1215, %fd1209, 0d3FA55555555502A1;
	fma.rn.f64 	%fd1217, %fd1216, %fd1209, 0d3FC5555555555511;
	fma.rn.f64 	%fd1218, %fd1217, %fd1209, 0d3FE000000000000B;
	fma.rn.f64 	%fd1219, %fd1218, %fd1209, 0d3FF0000000000000;
	fma.rn.f64 	%fd1220, %fd1219, %fd1209, 0d3FF0000000000000;
	{
	.reg .b32 %temp; 
	mov.b64 	{%r60, %temp}, %fd1220;
	}
	{
	.reg .b32 %temp; 
	mov.b64 	{%temp, %r61}, %fd1220;
	}
	shl.b32 	%r521, %r59, 20;
	add.s32 	%r522, %r521, %r61;
	mov.b64 	%fd3812, {%r60, %r522};
	{
	.reg .b32 %temp; 
	mov.b64 	{%temp, %r523}, %fd88;
	}
	mov.b32 	%f110, %r523;
	abs.f32 	%f10, %f110;
	setp.lt.f32 	%p53, %f10, 0f4086232B;
	@%p53 bra 	$L__BB5_56;
	setp.lt.f64 	%p54, %fd88, 0d0000000000000000;
	add.f64 	%fd1221, %fd88, 0d7FF0000000000000;
	selp.f64 	%fd3812, 0d0000000000000000, %fd1221, %p54;
	setp.geu.f32 	%p55, %f10, 0f40874800;
	@%p55 bra 	$L__BB5_56;
	shr.u32 	%r524, %r59, 31;
	add.s32 	%r525, %r59, %r524;
	shr.s32 	%r526, %r525, 1;
	shl.b32 	%r527, %r526, 20;
	add.s32 	%r528, %r61, %r527;
	mov.b64 	%fd1222, {%r60, %r528};
	sub.s32 	%r529, %r59, %r526;
	shl.b32 	%r530, %r529, 20;
	add.s32 	%r531, %r530, 1072693248;
	mov.b32 	%r532, 0;
	mov.b64 	%fd1223, {%r532, %r531};
	mul.f64 	%fd3812, %fd1223, %fd1222;
$L__BB5_56:
	add.f64 	%fd1224, %fd1, 0d4040000000000000;
	mul.f64 	%fd93, %fd1224, 0dBFB999999999999A;
	fma.rn.f64 	%fd1225, %fd93, 0d3FF71547652B82FE, 0d4338000000000000;
	{
	.reg .b32 %temp; 
	mov.b64 	{%r62, %temp}, %fd1225;
	}
	mov.f64 	%fd1226, 0dC338000000000000;
	add.rn.f64 	%fd1227, %fd1225, %fd1226;
	fma.rn.f64 	%fd1228, %fd1227, 0dBFE62E42FEFA39EF, %fd93;
	fma.rn.f64 	%fd1229, %fd1227, 0dBC7ABC9E3B39803F, %fd1228;
	fma.rn.f64 	%fd1230, %fd1229, 0d3E5ADE1569CE2BDF, 0d3E928AF3FCA213EA;
	fma.rn.f64 	%fd1231, %fd1230, %fd1229, 0d3EC71DEE62401315;
	fma.rn.f64 	%fd1232, %fd1231, %fd1229, 0d3EFA01997C89EB71;
	fma.rn.f64 	%fd1233, %fd1232, %fd1229, 0d3F2A01A014761F65;
	fma.rn.f64 	%fd1234, %fd1233, %fd1229, 0d3F56C16C1852B7AF;
	fma.rn.f64 	%fd1235, %fd1234, %fd1229, 0d3F81111111122322;
	fma.rn.f64 	%fd1236, %fd1235, %fd1229, 0d3FA55555555502A1;
	fma.rn.f64 	%fd1237, %fd1236, %fd1229, 0d3FC5555555555511;
	fma.rn.f64 	%fd1238, %fd1237, %fd1229, 0d3FE000000000000B;
	fma.rn.f64 	%fd1239, %fd1238, %fd1229, 0d3FF0000000000000;
	fma.rn.f64 	%fd1240, %fd1239, %fd1229, 0d3FF0000000000000;
	{
	.reg .b32 %temp; 
	mov.b64 	{%r63, %temp}, %fd1240;
	}
	{
	.reg .b32 %temp; 
	mov.b64 	{%temp, %r64}, %fd1240;
	}
	shl.b32 	%r533, %r62, 20;
	add.s32 	%r534, %r533, %r64;
	mov.b64 	%fd3813, {%r63, %r534};
	{
	.reg .b32 %temp; 
	mov.b64 	{%temp, %r535}, %fd93;
	}
	mov.b32 	%f111, %r535;
	abs.f32 	%f11, %f111;
	setp.lt.f32 	%p56, %f11, 0f4086232B;
	@%p56 bra 	$L__BB5_59;
	setp.lt.f64 	%p57, %fd93, 0d0000000000000000;
	add.f64 	%fd1241, %fd93, 0d7FF0000000000000;
	selp.f64 	%fd3813, 0d0000000000000000, %fd1241, %p57;
	setp.geu.f32 	%p58, %f11, 0f40874800;
	@%p58 bra 	$L__BB5_59;
	shr.u32 	%r536, %r62, 31;
	add.s32 	%r537, %r62, %r536;
	shr.s32 	%r538, %r537, 1;
	shl.b32 	%r539, %r538, 20;
	add.s32 	%r540, %r64, %r539;
	mov.b64 	%fd1242, {%r63, %r540};
	sub.s32 	%r541, %r62, %r538;
	shl.b32 	%r542, %r541, 20;
	add.s32 	%r543, %r542, 1072693248;
	mov.b32 	%r544, 0;
	mov.b64 	%fd1243, {%r544, %r543};
	mul.f64 	%fd3813, %fd1243, %fd1242;
$L__BB5_59:
	add.f64 	%fd1244, %fd3813, 0d3FF0000000000000;
	mul.f64 	%fd1245, %fd3812, 0d3FE3333333333333;
	div.rn.f64 	%fd1246, %fd1245, %fd1244;
	add.f64 	%fd3819, %fd1246, 0d0000000000000000;
	bra.uni 	$L__BB5_76;
$L__BB5_60:
	mul.f64 	%fd99, %fd1, 0d3FCF487FCB923A2A;
	fma.rn.f64 	%fd1247, %fd99, 0d3FF71547652B82FE, 0d4338000000000000;
	{
	.reg .b32 %temp; 
	mov.b64 	{%r65, %temp}, %fd1247;
	}
	mov.f64 	%fd1248, 0dC338000000000000;
	add.rn.f64 	%fd1249, %fd1247, %fd1248;
	fma.rn.f64 	%fd1250, %fd1249, 0dBFE62E42FEFA39EF, %fd99;
	fma.rn.f64 	%fd1251, %fd1249, 0dBC7ABC9E3B39803F, %fd1250;
	fma.rn.f64 	%fd1252, %fd1251, 0d3E5ADE1569CE2BDF, 0d3E928AF3FCA213EA;
	fma.rn.f64 	%fd1253, %fd1252, %fd1251, 0d3EC71DEE62401315;
	fma.rn.f64 	%fd1254, %fd1253, %fd1251, 0d3EFA01997C89EB71;
	fma.rn.f64 	%fd1255, %fd1254, %fd1251, 0d3F2A01A014761F65;
	fma.rn.f64 	%fd1256, %fd1255, %fd1251, 0d3F56C16C1852B7AF;
	fma.rn.f64 	%fd1257, %fd1256, %fd1251, 0d3F81111111122322;
	fma.rn.f64 	%fd1258, %fd1257, %fd1251, 0d3FA55555555502A1;
	fma.rn.f64 	%fd1259, %fd1258, %fd1251, 0d3FC5555555555511;
	fma.rn.f64 	%fd1260, %fd1259, %fd1251, 0d3FE000000000000B;
	fma.rn.f64 	%fd1261, %fd1260, %fd1251, 0d3FF0000000000000;
	fma.rn.f64 	%fd1262, %fd1261, %fd1251, 0d3FF0000000000000;
	{
	.reg .b32 %temp; 
	mov.b64 	{%r66, %temp}, %fd1262;
	}
	{
	.reg .b32 %temp; 
	mov.b64 	{%temp, %r67}, %fd1262;
	}
	shl.b32 	%r545, %r65, 20;
	add.s32 	%r546, %r545, %r67;
	mov.b64 	%fd3814, {%r66, %r546};
	{
	.reg .b32 %temp; 
	mov.b64 	{%temp, %r547}, %fd99;
	}
	mov.b32 	%f112, %r547;
	abs.f32 	%f12, %f112;
	setp.lt.f32 	%p59, %f12, 0f4086232B;
	@%p59 bra 	$L__BB5_63;
	setp.lt.f64 	%p60, %fd99, 0d0000000000000000;
	add.f64 	%fd1263, %fd99, 0d7FF0000000000000;
	selp.f64 	%fd3814, 0d0000000000000000, %fd1263, %p60;
	setp.geu.f32 	%p61, %f12, 0f40874800;
	@%p61 bra 	$L__BB5_63;
	shr.u32 	%r548, %r65, 31;
	add.s32 	%r549, %r65, %r548;
	shr.s32 	%r550, %r549, 1;
	shl.b32 	%r551, %r550, 20;
	add.s32 	%r552, %r67, %r551;
	mov.b64 	%fd1264, {%r66, %r552};
	sub.s32 	%r553, %r65, %r550;
	shl.b32 	%r554, %r553, 20;
	add.s32 	%r555, %r554, 1072693248;
	mov.b32 	%r556, 0;
	mov.b64 	%fd1265, {%r556, %r555};
	mul.f64 	%fd3814, %fd1265, %fd1264;
$L__BB5_63:
	mul.f64 	%fd104, %fd1, 0dBFA67B5F1BEF49CF;
	fma.rn.f64 	%fd1266, %fd104, 0d3FF71547652B82FE, 0d4338000000000000;
	{
	.reg .b32 %temp; 
	mov.b64 	{%r68, %temp}, %fd1266;
	}
	mov.f64 	%fd1267, 0dC338000000000000;
	add.rn.f64 	%fd1268, %fd1266, %fd1267;
	fma.rn.f64 	%fd1269, %fd1268, 0dBFE62E42FEFA39EF, %fd104;
	fma.rn.f64 	%fd1270, %fd1268, 0dBC7ABC9E3B39803F, %fd1269;
	fma.rn.f64 	%fd1271, %fd1270, 0d3E5ADE1569CE2BDF, 0d3E928AF3FCA213EA;
	fma.rn.f64 	%fd1272, %fd1271, %fd1270, 0d3EC71DEE62401315;
	fma.rn.f64 	%fd1273, %fd1272, %fd1270, 0d3EFA01997C89EB71;
	fma.rn.f64 	%fd1274, %fd1273, %fd1270, 0d3F2A01A014761F65;
	fma.rn.f64 	%fd1275, %fd1274, %fd1270, 0d3F56C16C1852B7AF;
	fma.rn.f64 	%fd1276, %fd1275, %fd1270, 0d3F81111111122322;
	fma.rn.f64 	%fd1277, %fd1276, %fd1270, 0d3FA55555555502A1;
	fma.rn.f64 	%fd1278, %fd1277, %fd1270, 0d3FC5555555555511;
	fma.rn.f64 	%fd1279, %fd1278, %fd1270, 0d3FE000000000000B;
	fma.rn.f64 	%fd1280, %fd1279, %fd1270, 0d3FF0000000000000;
	fma.rn.f64 	%fd1281, %fd1280, %fd1270, 0d3FF0000000000000;
	{
	.reg .b32 %temp; 
	mov.b64 	{%r69, %temp}, %fd1281;
	}
	{
	.reg .b32 %temp; 
	mov.b64 	{%temp, %r70}, %fd1281;
	}
	shl.b32 	%r557, %r68, 20;
	add.s32 	%r558, %r557, %r70;
	mov.b64 	%fd3815, {%r69, %r558};
	{
	.reg .b32 %temp; 
	mov.b64 	{%temp, %r559}, %fd104;
	}
	mov.b32 	%f113, %r559;
	abs.f32 	%f13, %f113;
	setp.lt.f32 	%p62, %f13, 0f4086232B;
	@%p62 bra 	$L__BB5_66;
	setp.lt.f64 	%p63, %fd104, 0d0000000000000000;
	add.f64 	%fd1282, %fd104, 0d7FF0000000000000;
	selp.f64 	%fd3815, 0d0000000000000000, %fd1282, %p63;
	setp.geu.f32 	%p64, %f13, 0f40874800;
	@%p64 bra 	$L__BB5_66;
	shr.u32 	%r560, %r68, 31;
	add.s32 	%r561, %r68, %r560;
	shr.s32 	%r562, %r561, 1;
	shl.b32 	%r563, %r562, 20;
	add.s32 	%r564, %r70, %r563;
	mov.b64 	%fd1283, {%r69, %r564};
	sub.s32 	%r565, %r68, %r562;
	shl.b32 	%r566, %r565, 20;
	add.s32 	%r567, %r566, 1072693248;
	mov.b32 	%r568, 0;
	mov.b64 	%fd1284, {%r568, %r567};
	mul.f64 	%fd3815, %fd1284, %fd1283;
$L__BB5_66:
	mul.f64 	%fd1285, %fd3815, 0dBEDD245BB28BE17E;
	fma.rn.f64 	%fd109, %fd3814, 0dC0D8D50000000000, %fd1285;
	add.f64 	%fd1286, %fd1, 0d4053CEB851EB851F;
	mul.f64 	%fd110, %fd1286, 0d3FD3E76C8B439581;
	fma.rn.f64 	%fd1287, %fd110, 0d3FF71547652B82FE, 0d4338000000000000;
	{
	.reg .b32 %temp; 
	mov.b64 	{%r71, %temp}, %fd1287;
	}
	mov.f64 	%fd1288, 0dC338000000000000;
	add.rn.f64 	%fd1289, %fd1287, %fd1288;
	fma.rn.f64 	%fd1290, %fd1289, 0dBFE62E42FEFA39EF, %fd110;
	fma.rn.f64 	%fd1291, %fd1289, 0dBC7ABC9E3B39803F, %fd1290;
	fma.rn.f64 	%fd1292, %fd1291, 0d3E5ADE1569CE2BDF, 0d3E928AF3FCA213EA;
	fma.rn.f64 	%fd1293, %fd1292, %fd1291, 0d3EC71DEE62401315;
	fma.rn.f64 	%fd1294, %fd1293, %fd1291, 0d3EFA01997C89EB71;
	fma.rn.f64 	%fd1295, %fd1294, %fd1291, 0d3F2A01A014761F65;
	fma.rn.f64 	%fd1296, %fd1295, %fd1291, 0d3F56C16C1852B7AF;
	fma.rn.f64 	%fd1297, %fd1296, %fd1291, 0d3F81111111122322;
	fma.rn.f64 	%fd1298, %fd1297, %fd1291, 0d3FA55555555502A1;
	fma.rn.f64 	%fd1299, %fd1298, %fd1291, 0d3FC5555555555511;
	fma.rn.f64 	%fd1300, %fd1299, %fd1291, 0d3FE000000000000B;
	fma.rn.f64 	%fd1301, %fd1300, %fd1291, 0d3FF0000000000000;
	fma.rn.f64 	%fd1302, %fd1301, %fd1291, 0d3FF0000000000000;
	{
	.reg .b32 %temp; 
	mov.b64 	{%r72, %temp}, %fd1302;
	}
	{
	.reg .b32 %temp; 
	mov.b64 	{%temp, %r73}, %fd1302;
	}
	shl.b32 	%r569, %r71, 20;
	add.s32 	%r570, %r569, %r73;
	mov.b64 	%fd3816, {%r72, %r570};
	{
	.reg .b32 %temp; 
	mov.b64 	{%temp, %r571}, %fd110;
	}
	mov.b32 	%f114, %r571;
	abs.f32 	%f14, %f114;
	setp.lt.f32 	%p65, %f14, 0f4086232B;
	@%p65 bra 	$L__BB5_69;
	setp.lt.f64 	%p66, %fd110, 0d0000000000000000;
	add.f64 	%fd1303, %fd110, 0d7FF0000000000000;
	selp.f64 	%fd3816, 0d0000000000000000, %fd1303, %p66;
	setp.geu.f32 	%p67, %f14, 0f40874800;
	@%p67 bra 	$L__BB5_69;
	shr.u32 	%r572, %r71, 31;
	add.s32 	%r573, %r71, %r572;
	shr.s32 	%r574, %r573, 1;
	shl.b32 	%r575, %r574, 20;
	add.s32 	%r576, %r73, %r575;
	mov.b64 	%fd1304, {%r72, %r576};
	sub.s32 	%r577, %r71, %r574;
	shl.b32 	%r578, %r577, 20;
	add.s32 	%r579, %r578, 1072693248;
	mov.b32 	%r580, 0;
	mov.b64 	%fd1305, {%r580, %r579};
	mul.f64 	%fd3816, %fd1305, %fd1304;
$L__BB5_69:
	add.f64 	%fd1306, %fd3816, 0d3FF0000000000000;
	add.f64 	%fd1307, %fd1, 0d4042E3D70A3D70A4;
	mul.f64 	%fd1308, %fd1307, %fd109;
	div.rn.f64 	%fd115, %fd1308, %fd1306;
	mul.f64 	%fd116, %fd1, 0dBF858B827FA1A0CF;
	fma.rn.f64 	%fd1309, %fd116, 0d3FF71547652B82FE, 0d4338000000000000;
	{
	.reg .b32 %temp; 
	mov.b64 	{%r74, %temp}, %fd1309;
	}
	mov.f64 	%fd1310, 0dC338000000000000;
	add.rn.f64 	%fd1311, %fd1309, %fd1310;
	fma.rn.f64 	%fd1312, %fd1311, 0dBFE62E42FEFA39EF, %fd116;
	fma.rn.f64 	%fd1313, %fd1311, 0dBC7ABC9E3B39803F, %fd1312;
	fma.rn.f64 	%fd1314, %fd1313, 0d3E5ADE1569CE2BDF, 0d3E928AF3FCA213EA;
	fma.rn.f64 	%fd1315, %fd1314, %fd1313, 0d3EC71DEE62401315;
	fma.rn.f64 	%fd1316, %fd1315, %fd1313, 0d3EFA01997C89EB71;
	fma.rn.f64 	%fd1317, %fd1316, %fd1313, 0d3F2A01A014761F65;
	fma.rn.f64 	%fd1318, %fd1317, %fd1313, 0d3F56C16C1852B7AF;
	fma.rn.f64 	%fd1319, %fd1318, %fd1313, 0d3F81111111122322;
	fma.rn.f64 	%fd1320, %fd1319, %fd1313, 0d3FA55555555502A1;
	fma.rn.f64 	%fd1321, %fd1320, %fd1313, 0d3FC5555555555511;
	fma.rn.f64 	%fd1322, %fd1321, %fd1313, 0d3FE000000000000B;
	fma.rn.f64 	%fd1323, %fd1322, %fd1313, 0d3FF0000000000000;
	fma.rn.f64 	%fd1324, %fd1323, %fd1313, 0d3FF0000000000000;
	{
	.reg .b32 %temp; 
	mov.b64 	{%r75, %temp}, %fd1324;
	}
	{
	.reg .b32 %temp; 
	mov.b64 	{%temp, %r76}, %fd1324;
	}
	shl.b32 	%r581, %r74, 20;
	add.s32 	%r582, %r581, %r76;
	mov.b64 	%fd3817, {%r75, %r582};
	{
	.reg .b32 %temp; 
	mov.b64 	{%temp, %r583}, %fd116;
	}
	mov.b32 	%f115, %r583;
	abs.f32 	%f15, %f115;
	setp.lt.f32 	%p68, %f15, 0f4086232B;
	@%p68 bra 	$L__BB5_72;
	setp.lt.f64 	%p69, %fd116, 0d0000000000000000;
	add.f64 	%fd1325, %fd116, 0d7FF0000000000000;
	selp.f64 	%fd3817, 0d0000000000000000, %fd1325, %p69;
	setp.geu.f32 	%p70, %f15, 0f40874800;
	@%p70 bra 	$L__BB5_72;
	shr.u32 	%r584, %r74, 31;
	add.s32 	%r585, %r74, %r584;
	shr.s32 	%r586, %r585, 1;
	shl.b32 	%r587, %r586, 20;
	add.s32 	%r588, %r76, %r587;
	mov.b64 	%fd1326, {%r75, %r588};
	sub.s32 	%r589, %r74, %r586;
	shl.b32 	%r590, %r589, 20;
	add.s32 	%r591, %r590, 1072693248;
	mov.b32 	%r592, 0;
	mov.b64 	%fd1327, {%r592, %r591};
	mul.f64 	%fd3817, %fd1327, %fd1326;
$L__BB5_72:
	add.f64 	%fd1328, %fd1, 0d404411EB851EB852;
	mul.f64 	%fd121, %fd1328, 0dBFC1A36E2EB1C433;
	fma.rn.f64 	%fd1329, %fd121, 0d3FF71547652B82FE, 0d4338000000000000;
	{
	.reg .b32 %temp; 
	mov.b64 	{%r77, %temp}, %fd1329;
	}
	mov.f64 	%fd1330, 0dC338000000000000;
	add.rn.f64 	%fd1331, %fd1329, %fd1330;
	fma.rn.f64 	%fd1332, %fd1331, 0dBFE62E42FEFA39EF, %fd121;
	fma.rn.f64 	%fd1333, %fd1331, 0dBC7ABC9E3B39803F, %fd1332;
	fma.rn.f64 	%fd1334, %fd1333, 0d3E5ADE1569CE2BDF, 0d3E928AF3FCA213EA;
	fma.rn.f64 	%fd1335, %fd1334, %fd1333, 0d3EC71DEE62401315;
	fma.rn.f64 	%fd1336, %fd1335, %fd1333, 0d3EFA01997C89EB71;
	fma.rn.f64 	%fd1337, %fd1336, %fd1333, 0d3F2A01A014761F65;
	fma.rn.f64 	%fd1338, %fd1337, %fd1333, 0d3F56C16C1852B7AF;
	fma.rn.f64 	%fd1339, %fd1338, %fd1333, 0d3F81111111122322;
	fma.rn.f64 	%fd1340, %fd1339, %fd1333, 0d3FA55555555502A1;
	fma.rn.f64 	%fd1341, %fd1340, %fd1333, 0d3FC5555555555511;
	fma.rn.f64 	%fd1342, %fd1341, %fd1333, 0d3FE000000000000B;
	fma.rn.f64 	%fd1343, %fd1342, %fd1333, 0d3FF0000000000000;
	fma.rn.f64 	%fd1344, %fd1343, %fd1333, 0d3FF0000000000000;
	{
	.reg .b32 %temp; 
	mov.b64 	{%r78, %temp}, %fd1344;
	}
	{
	.reg .b32 %temp; 
	mov.b64 	{%temp, %r79}, %fd1344;
	}
	shl.b32 	%r593, %r77, 20;
	add.s32 	%r594, %r593, %r79;
	mov.b64 	%fd3818, {%r78, %r594};
	{
	.reg .b32 %temp; 
	mov.b64 	{%temp, %r595}, %fd121;
	}
	mov.b32 	%f116, %r595;
	abs.f32 	%f16, %f116;
	setp.lt.f32 	%p71, %f16, 0f4086232B;
	@%p71 bra 	$L__BB5_75;
	setp.lt.f64 	%p72, %fd121, 0d0000000000000000;
	add.f64 	%fd1345, %fd121, 0d7FF0000000000000;
	selp.f64 	%fd3818, 0d0000000000000000, %fd1345, %p72;
	setp.geu.f32 	%p73, %f16, 0f40874800;
	@%p73 bra 	$L__BB5_75;
	shr.u32 	%r596, %r77, 31;
	add.s32 	%r597, %r77, %r596;
	shr.s32 	%r598, %r597, 1;
	shl.b32 	%r599, %r598, 20;
	add.s32 	%r600, %r79, %r599;
	mov.b64 	%fd1346, {%r78, %r600};
	sub.s32 	%r601, %r77, %r598;
	shl.b32 	%r602, %r601, 20;
	add.s32 	%r603, %r602, 1072693248;
	mov.b32 	%r604, 0;
	mov.b64 	%fd1347, {%r604, %r603};
	mul.f64 	%fd3818, %fd1347, %fd1346;
$L__BB5_75:
	add.f64 	%fd1348, %fd3818, 0d3FF0000000000000;
	mul.f64 	%fd1349, %fd3817, 0d3F98D25EDD052935;
	div.rn.f64 	%fd1350, %fd1349, %fd1348;
	add.f64 	%fd3819, %fd115, %fd1350;
$L__BB5_76:
	ld.param.f64 	%fd3783, [_Z4ItotidPdPsS_S__param_1];
	ld.global.f64 	%fd128, [%rd1+72];
	neg.f64 	%fd129, %fd3783;
	div.rn.f64 	%fd130, %fd129, %fd52;
	fma.rn.f64 	%fd1351, %fd130, 0d3FF71547652B82FE, 0d4338000000000000;
	{
	.reg .b32 %temp; 
	mov.b64 	{%r80, %temp}, %fd1351;
	}
	mov.f64 	%fd1352, 0dC338000000000000;
	add.rn.f64 	%fd1353, %fd1351, %fd1352;
	fma.rn.f64 	%fd1354, %fd1353, 0dBFE62E42FEFA39EF, %fd130;
	fma.rn.f64 	%fd1355, %fd1353, 0dBC7ABC9E3B39803F, %fd1354;
	fma.rn.f64 	%fd1356, %fd1355, 0d3E5ADE1569CE2BDF, 0d3E928AF3FCA213EA;
	fma.rn.f64 	%fd1357, %fd1356, %fd1355, 0d3EC71DEE62401315;
	fma.rn.f64 	%fd1358, %fd1357, %fd1355, 0d3EFA01997C89EB71;
	fma.rn.f64 	%fd1359, %fd1358, %fd1355, 0d3F2A01A014761F65;
	fma.rn.f64 	%fd1360, %fd1359, %fd1355, 0d3F56C16C1852B7AF;
	fma.rn.f64 	%fd1361, %fd1360, %fd1355, 0d3F81111111122322;
	fma.rn.f64 	%fd1362, %fd1361, %fd1355, 0d3FA55555555502A1;
	fma.rn.f64 	%fd1363, %fd1362, %fd1355, 0d3FC5555555555511;
	fma.rn.f64 	%fd1364, %fd1363, %fd1355, 0d3FE000000000000B;
	fma.rn.f64 	%fd1365, %fd1364, %fd1355, 0d3FF0000000000000;
	fma.rn.f64 	%fd1366, %fd1365, %fd1355, 0d3FF0000000000000;
	{
	.reg .b32 %temp; 
	mov.b64 	{%r81, %temp}, %fd1366;
	}
	{
	.reg .b32 %temp; 
	mov.b64 	{%temp, %r82}, %fd1366;
	}
	shl.b32 	%r605, %r80, 20;
	add.s32 	%r606, %r605, %r82;
	mov.b64 	%fd3820, {%r81, %r606};
	{
	.reg .b32 %temp; 
	mov.b64 	{%temp, %r607}, %fd130;
	}
	mov.b32 	%f117, %r607;
	abs.f32 	%f17, %f117;
	setp.lt.f32 	%p74, %f17, 0f4086232B;
	@%p74 bra 	$L__BB5_79;
	setp.lt.f64 	%p75, %fd130, 0d0000000000000000;
	add.f64 	%fd1367, %fd130, 0d7FF0000000000000;
	selp.f64 	%fd3820, 0d0000000000000000, %fd1367, %p75;
	setp.geu.f32 	%p76, %f17, 0f40874800;
	@%p76 bra 	$L__BB5_79;
	shr.u32 	%r608, %r80, 31;
	add.s32 	%r609, %r80, %r608;
	shr.s32 	%r610, %r609, 1;
	shl.b32 	%r611, %r610, 20;
	add.s32 	%r612, %r82, %r611;
	mov.b64 	%fd1368, {%r81, %r612};
	sub.s32 	%r613, %r80, %r610;
	shl.b32 	%r614, %r613, 20;
	add.s32 	%r615, %r614, 1072693248;
	mov.b32 	%r616, 0;
	mov.b64 	%fd1369, {%r616, %r615};
	mul.f64 	%fd3820, %fd1369, %fd1368;
$L__BB5_79:
	rcp.rn.f64 	%fd1370, %fd58;
	sub.f64 	%fd1371, %fd1370, %fd128;
	mul.f64 	%fd1372, %fd1371, %fd3820;
	sub.f64 	%fd135, %fd1370, %fd1372;
	st.global.f64 	[%rd1+72], %fd135;
	ld.global.f64 	%fd136, [%rd1+80];
	rcp.rn.f64 	%fd1373, %fd3810;
	div.rn.f64 	%fd137, %fd129, %fd1373;
	fma.rn.f64 	%fd1374, %fd137, 0d3FF71547652B82FE, 0d4338000000000000;
	{
	.reg .b32 %temp; 
	mov.b64 	{%r83, %temp}, %fd1374;
	}
	mov.f64 	%fd1375, 0dC338000000000000;
	add.rn.f64 	%fd1376, %fd1374, %fd1375;
	fma.rn.f64 	%fd1377, %fd1376, 0dBFE62E42FEFA39EF, %fd137;
	fma.rn.f64 	%fd1378, %fd1376, 0dBC7ABC9E3B39803F, %fd1377;
	fma.rn.f64 	%fd1379, %fd1378, 0d3E5ADE1569CE2BDF, 0d3E928AF3FCA213EA;
	fma.rn.f64 	%fd1380, %fd1379, %fd1378, 0d3EC71DEE62401315;
	fma.rn.f64 	%fd1381, %fd1380, %fd1378, 0d3EFA01997C89EB71;
	fma.rn.f64 	%fd1382, %fd1381, %fd1378, 0d3F2A01A014761F65;
	fma.rn.f64 	%fd1383, %fd1382, %fd1378, 0d3F56C16C1852B7AF;
	fma.rn.f64 	%fd1384, %fd1383, %fd1378, 0d3F81111111122322;
	fma.rn.f64 	%fd1385, %fd1384, %fd1378, 0d3FA55555555502A1;
	fma.rn.f64 	%fd1386, %fd1385, %fd1378, 0d3FC5555555555511;
	fma.rn.f64 	%fd1387, %fd1386, %fd1378, 0d3FE000000000000B;
	fma.rn.f64 	%fd1388, %fd1387, %fd1378, 0d3FF0000000000000;
	fma.rn.f64 	%fd1389, %fd1388, %fd1378, 0d3FF0000000000000;
	{
	.reg .b32 %temp; 
	mov.b64 	{%r84, %temp}, %fd1389;
	}
	{
	.reg .b32 %temp; 
	mov.b64 	{%temp, %r85}, %fd1389;
	}
	shl.b32 	%r617, %r83, 20;
	add.s32 	%r618, %r617, %r85;
	mov.b64 	%fd3821, {%r84, %r618};
	{
	.reg .b32 %temp; 
	mov.b64 	{%temp, %r619}, %fd137;
	}
	mov.b32 	%f118, %r619;
	abs.f32 	%f18, %f118;
	setp.lt.f32 	%p77, %f18, 0f4086232B;
	@%p77 bra 	$L__BB5_82;
	setp.lt.f64 	%p78, %fd137, 0d0000000000000000;
	add.f64 	%fd1390, %fd137, 0d7FF0000000000000;
	selp.f64 	%fd3821, 0d0000000000000000, %fd1390, %p78;
	setp.geu.f32 	%p79, %f18, 0f40874800;
	@%p79 bra 	$L__BB5_82;
	shr.u32 	%r620, %r83, 31;
	add.s32 	%r621, %r83, %r620;
	shr.s32 	%r622, %r621, 1;
	shl.b32 	%r623, %r622, 20;
	add.s32 	%r624, %r85, %r623;
	mov.b64 	%fd1391, {%r84, %r624};
	sub.s32 	%r625, %r83, %r622;
	shl.b32 	%r626, %r625, 20;
	add.s32 	%r627, %r626, 1072693248;
	mov.b32 	%r628, 0;
	mov.b64 	%fd1392, {%r628, %r627};
	mul.f64 	%fd3821, %fd1392, %fd1391;
$L__BB5_82:
	sub.f64 	%fd1393, %fd87, %fd136;
	mul.f64 	%fd1394, %fd1393, %fd3821;
	sub.f64 	%fd142, %fd87, %fd1394;
	st.global.f64 	[%rd1+80], %fd142;
	ld.global.f64 	%fd143, [%rd1+88];
	rcp.rn.f64 	%fd1395, %fd3819;
	div.rn.f64 	%fd144, %fd129, %fd1395;
	fma.rn.f64 	%fd1396, %fd144, 0d3FF71547652B82FE, 0d4338000000000000;
	{
	.reg .b32 %temp; 
	mov.b64 	{%r86, %temp}, %fd1396;
	}
	mov.f64 	%fd1397, 0dC338000000000000;
	add.rn.f64 	%fd1398, %fd1396, %fd1397;
	fma.rn.f64 	%fd1399, %fd1398, 0dBFE62E42FEFA39EF, %fd144;
	fma.rn.f64 	%fd1400, %fd1398, 0dBC7ABC9E3B39803F, %fd1399;
	fma.rn.f64 	%fd1401, %fd1400, 0d3E5ADE1569CE2BDF, 0d3E928AF3FCA213EA;
	fma.rn.f64 	%fd1402, %fd1401, %fd1400, 0d3EC71DEE62401315;
	fma.rn.f64 	%fd1403, %fd1402, %fd1400, 0d3EFA01997C89EB71;
	fma.rn.f64 	%fd1404, %fd1403, %fd1400, 0d3F2A01A014761F65;
	fma.rn.f64 	%fd1405, %fd1404, %fd1400, 0d3F56C16C1852B7AF;
	fma.rn.f64 	%fd1406, %fd1405, %fd1400, 0d3F81111111122322;
	fma.rn.f64 	%fd1407, %fd1406, %fd1400, 0d3FA55555555502A1;
	fma.rn.f64 	%fd1408, %fd1407, %fd1400, 0d3FC5555555555511;
	fma.rn.f64 	%fd1409, %fd1408, %fd1400, 0d3FE000000000000B;
	fma.rn.f64 	%fd1410, %fd1409, %fd1400, 0d3FF0000000000000;
	fma.rn.f64 	%fd1411, %fd1410, %fd1400, 0d3FF0000000000000;
	{
	.reg .b32 %temp; 
	mov.b64 	{%r87, %temp}, %fd1411;
	}
	{
	.reg .b32 %temp; 
	mov.b64 	{%temp, %r88}, %fd1411;
	}
	shl.b32 	%r629, %r86, 20;
	add.s32 	%r630, %r629, %r88;
	mov.b64 	%fd3822, {%r87, %r630};
	{
	.reg .b32 %temp; 
	mov.b64 	{%temp, %r631}, %fd144;
	}
	mov.b32 	%f119, %r631;
	abs.f32 	%f19, %f119;
	setp.lt.f32 	%p80, %f19, 0f4086232B;
	@%p80 bra 	$L__BB5_85;
	setp.lt.f64 	%p81, %fd144, 0d0000000000000000;
	add.f64 	%fd1412, %fd144, 0d7FF0000000000000;
	selp.f64 	%fd3822, 0d0000000000000000, %fd1412, %p81;
	setp.geu.f32 	%p82, %f19, 0f40874800;
	@%p82 bra 	$L__BB5_85;
	shr.u32 	%r632, %r86, 31;
	add.s32 	%r633, %r86, %r632;
	shr.s32 	%r634, %r633, 1;
	shl.b32 	%r635, %r634, 20;
	add.s32 	%r636, %r88, %r635;
	mov.b64 	%fd1413, {%r87, %r636};
	sub.s32 	%r637, %r86, %r634;
	shl.b32 	%r638, %r637, 20;
	add.s32 	%r639, %r638, 1072693248;
	mov.b32 	%r640, 0;
	mov.b64 	%fd1414, {%r640, %r639};
	mul.f64 	%fd3822, %fd1414, %fd1413;
$L__BB5_85:
	sub.f64 	%fd1415, %fd87, %fd143;
	mul.f64 	%fd1416, %fd1415, %fd3822;
	sub.f64 	%fd1417, %fd87, %fd1416;
	st.global.f64 	[%rd1+88], %fd1417;
	mul.f64 	%fd1418, %fd135, 0d402DAD0E56041893;
	mul.f64 	%fd1419, %fd135, %fd1418;
	mul.f64 	%fd1420, %fd135, %fd1419;
	mul.f64 	%fd1421, %fd142, %fd1420;
	mul.f64 	%fd149, %fd1417, %fd1421;
	fma.rn.f64 	%fd150, %fd3795, 0dC03AB65BD453CA3F, %fd1;
	add.f64 	%fd1422, %fd1, 0d40456CCCCCCCCCCD;
	div.rn.f64 	%fd151, %fd1422, 0dC0150E5604189375;
	fma.rn.f64 	%fd1423, %fd151, 0d3FF71547652B82FE, 0d4338000000000000;
	{
	.reg .b32 %temp; 
	mov.b64 	{%r89, %temp}, %fd1423;
	}
	mov.f64 	%fd1424, 0dC338000000000000;
	add.rn.f64 	%fd1425, %fd1423, %fd1424;
	fma.rn.f64 	%fd1426, %fd1425, 0dBFE62E42FEFA39EF, %fd151;
	fma.rn.f64 	%fd1427, %fd1425, 0dBC7ABC9E3B39803F, %fd1426;
	fma.rn.f64 	%fd1428, %fd1427, 0d3E5ADE1569CE2BDF, 0d3E928AF3FCA213EA;
	fma.rn.f64 	%fd1429, %fd1428, %fd1427, 0d3EC71DEE62401315;
	fma.rn.f64 	%fd1430, %fd1429, %fd1427, 0d3EFA01997C89EB71;
	fma.rn.f64 	%fd1431, %fd1430, %fd1427, 0d3F2A01A014761F65;
	fma.rn.f64 	%fd1432, %fd1431, %fd1427, 0d3F56C16C1852B7AF;
	fma.rn.f64 	%fd1433, %fd1432, %fd1427, 0d3F81111111122322;
	fma.rn.f64 	%fd1434, %fd1433, %fd1427, 0d3FA55555555502A1;
	fma.rn.f64 	%fd1435, %fd1434, %fd1427, 0d3FC5555555555511;
	fma.rn.f64 	%fd1436, %fd1435, %fd1427, 0d3FE000000000000B;
	fma.rn.f64 	%fd1437, %fd1436, %fd1427, 0d3FF0000000000000;
	fma.rn.f64 	%fd1438, %fd1437, %fd1427, 0d3FF0000000000000;
	{
	.reg .b32 %temp; 
	mov.b64 	{%r90, %temp}, %fd1438;
	}
	{
	.reg .b32 %temp; 
	mov.b64 	{%temp, %r91}, %fd1438;
	}
	shl.b32 	%r641, %r89, 20;
	add.s32 	%r642, %r641, %r91;
	mov.b64 	%fd3823, {%r90, %r642};
	{
	.reg .b32 %temp; 
	mov.b64 	{%temp, %r643}, %fd151;
	}
	mov.b32 	%f120, %r643;
	abs.f32 	%f20, %f120;
	setp.lt.f32 	%p83, %f20, 0f4086232B;
	@%p83 bra 	$L__BB5_88;
	setp.lt.f64 	%p84, %fd151, 0d0000000000000000;
	add.f64 	%fd1439, %fd151, 0d7FF0000000000000;
	selp.f64 	%fd3823, 0d0000000000000000, %fd1439, %p84;
	setp.geu.f32 	%p85, %f20, 0f40874800;
	@%p85 bra 	$L__BB5_88;
	shr.u32 	%r644, %r89, 31;
	add.s32 	%r645, %r89, %r644;
	shr.s32 	%r646, %r645, 1;
	shl.b32 	%r647, %r646, 20;
	add.s32 	%r648, %r91, %r647;
	mov.b64 	%fd1440, {%r90, %r648};
	sub.s32 	%r649, %r89, %r646;
	shl.b32 	%r650, %r649, 20;
	add.s32 	%r651, %r650, 1072693248;
	mov.b32 	%r652, 0;
	mov.b64 	%fd1441, {%r652, %r651};
	mul.f64 	%fd3823, %fd1441, %fd1440;
$L__BB5_88:
	add.f64 	%fd156, %fd3823, 0d3FF0000000000000;
	add.f64 	%fd1442, %fd1, 0d402747AE147AE148;
	div.rn.f64 	%fd157, %fd1442, 0d4041628F5C28F5C3;
	fma.rn.f64 	%fd1443, %fd157, 0d3FF71547652B82FE, 0d4338000000000000;
	{
	.reg .b32 %temp; 
	mov.b64 	{%r92, %temp}, %fd1443;
	}
	mov.f64 	%fd1444, 0dC338000000000000;
	add.rn.f64 	%fd1445, %fd1443, %fd1444;
	fma.rn.f64 	%fd1446, %fd1445, 0dBFE62E42FEFA39EF, %fd157;
	fma.rn.f64 	%fd1447, %fd1445, 0dBC7ABC9E3B39803F, %fd1446;
	fma.rn.f64 	%fd1448, %fd1447, 0d3E5ADE1569CE2BDF, 0d3E928AF3FCA213EA;
	fma.rn.f64 	%fd1449, %fd1448, %fd1447, 0d3EC71DEE62401315;
	fma.rn.f64 	%fd1450, %fd1449, %fd1447, 0d3EFA01997C89EB71;
	fma.rn.f64 	%fd1451, %fd1450, %fd1447, 0d3F2A01A014761F65;
	fma.rn.f64 	%fd1452, %fd1451, %fd1447, 0d3F56C16C1852B7AF;
	fma.rn.f64 	%fd1453, %fd1452, %fd1447, 0d3F81111111122322;
	fma.rn.f64 	%fd1454, %fd1453, %fd1447, 0d3FA55555555502A1;
	fma.rn.f64 	%fd1455, %fd1454, %fd1447, 0d3FC5555555555511;
	fma.rn.f64 	%fd1456, %fd1455, %fd1447, 0d3FE000000000000B;
	fma.rn.f64 	%fd1457, %fd1456, %fd1447, 0d3FF0000000000000;
	fma.rn.f64 	%fd1458, %fd1457, %fd1447, 0d3FF0000000000000;
	{
	.reg .b32 %temp; 
	mov.b64 	{%r93, %temp}, %fd1458;
	}
	{
	.reg .b32 %temp; 
	mov.b64 	{%temp, %r94}, %fd1458;
	}
	shl.b32 	%r653, %r92, 20;
	add.s32 	%r654, %r653, %r94;
	mov.b64 	%fd3824, {%r93, %r654};
	{
	.reg .b32 %temp; 
	mov.b64 	{%temp, %r655}, %fd157;
	}
	mov.b32 	%f121, %r655;
	abs.f32 	%f21, %f121;
	setp.lt.f32 	%p86, %f21, 0f4086232B;
	@%p86 bra 	$L__BB5_91;
	setp.lt.f64 	%p87, %fd157, 0d0000000000000000;
	add.f64 	%fd1459, %fd157, 0d7FF0000000000000;
	selp.f64 	%fd3824, 0d0000000000000000, %fd1459, %p87;
	setp.geu.f32 	%p88, %f21, 0f40874800;
	@%p88 bra 	$L__BB5_91;
	shr.u32 	%r656, %r92, 31;
	add.s32 	%r657, %r92, %r656;
	shr.s32 	%r658, %r657, 1;
	shl.b32 	%r659, %r658, 20;
	add.s32 	%r660, %r94, %r659;
	mov.b64 	%fd1460, {%r93, %r660};
	sub.s32 	%r661, %r92, %r658;
	shl.b32 	%r662, %r661, 20;
	add.s32 	%r663, %r662, 1072693248;
	mov.b32 	%r664, 0;
	mov.b64 	%fd1461, {%r664, %r663};
	mul.f64 	%fd3824, %fd1461, %fd1460;
$L__BB5_91:
	add.f64 	%fd1462, %fd1, 0d40535AE147AE147B;
	div.rn.f64 	%fd162, %fd1462, 0dC017D1EB851EB852;
	fma.rn.f64 	%fd1463, %fd162, 0d3FF71547652B82FE, 0d4338000000000000;
	{
	.reg .b32 %temp; 
	mov.b64 	{%r95, %temp}, %fd1463;
	}
	mov.f64 	%fd1464, 0dC338000000000000;
	add.rn.f64 	%fd1465, %fd1463, %fd1464;
	fma.rn.f64 	%fd1466, %fd1465, 0dBFE62E42FEFA39EF, %fd162;
	fma.rn.f64 	%fd1467, %fd1465, 0dBC7ABC9E3B39803F, %fd1466;
	fma.rn.f64 	%fd1468, %fd1467, 0d3E5ADE1569CE2BDF, 0d3E928AF3FCA213EA;
	fma.rn.f64 	%fd1469, %fd1468, %fd1467, 0d3EC71DEE62401315;
	fma.rn.f64 	%fd1470, %fd1469, %fd1467, 0d3EFA01997C89EB71;
	fma.rn.f64 	%fd1471, %fd1470, %fd1467, 0d3F2A01A014761F65;
	fma.rn.f64 	%fd1472, %fd1471, %fd1467, 0d3F56C16C1852B7AF;
	fma.rn.f64 	%fd1473, %fd1472, %fd1467, 0d3F81111111122322;
	fma.rn.f64 	%fd1474, %fd1473, %fd1467, 0d3FA55555555502A1;
	fma.rn.f64 	%fd1475, %fd1474, %fd1467, 0d3FC5555555555511;
	fma.rn.f64 	%fd1476, %fd1475, %fd1467, 0d3FE000000000000B;
	fma.rn.f64 	%fd1477, %fd1476, %fd1467, 0d3FF0000000000000;
	fma.rn.f64 	%fd1478, %fd1477, %fd1467, 0d3FF0000000000000;
	{
	.reg .b32 %temp; 
	mov.b64 	{%r96, %temp}, %fd1478;
	}
	{
	.reg .b32 %temp; 
	mov.b64 	{%temp, %r97}, %fd1478;
	}
	shl.b32 	%r665, %r95, 20;
	add.s32 	%r666, %r665, %r97;
	mov.b64 	%fd3825, {%r96, %r666};
	{
	.reg .b32 %temp; 
	mov.b64 	{%temp, %r667}, %fd162;
	}
	mov.b32 	%f122, %r667;
	abs.f32 	%f22, %f122;
	setp.lt.f32 	%p89, %f22, 0f4086232B;
	@%p89 bra 	$L__BB5_94;
	setp.lt.f64 	%p90, %fd162, 0d0000000000000000;
	add.f64 	%fd1479, %fd162, 0d7FF0000000000000;
	selp.f64 	%fd3825, 0d0000000000000000, %fd1479, %p90;
	setp.geu.f32 	%p91, %f22, 0f40874800;
	@%p91 bra 	$L__BB5_94;
	shr.u32 	%r668, %r95, 31;
	add.s32 	%r669, %r95, %r668;
	shr.s32 	%r670, %r669, 1;
	shl.b32 	%r671, %r670, 20;
	add.s32 	%r672, %r97, %r671;
	mov.b64 	%fd1480, {%r96, %r672};
	sub.s32 	%r673, %r95, %r670;
	shl.b32 	%r674, %r673, 20;
	add.s32 	%r675, %r674, 1072693248;
	mov.b32 	%r676, 0;
	mov.b64 	%fd1481, {%r676, %r675};
	mul.f64 	%fd3825, %fd1481, %fd1480;
$L__BB5_94:
	mul.f64 	%fd1482, %fd3825, 0d40211A9FBE76C8B4;
	fma.rn.f64 	%fd1483, %fd3824, 0d401B0F5C28F5C28F, %fd1482;
	rcp.rn.f64 	%fd1484, %fd1483;
	ld.global.f64 	%fd167, [%rd1+120];
	div.rn.f64 	%fd168, %fd129, %fd1484;
	fma.rn.f64 	%fd1485, %fd168, 0d3FF71547652B82FE, 0d4338000000000000;
	{
	.reg .b32 %temp; 
	mov.b64 	{%r98, %temp}, %fd1485;
	}
	mov.f64 	%fd1486, 0dC338000000000000;
	add.rn.f64 	%fd1487, %fd1485, %fd1486;
	fma.rn.f64 	%fd1488, %fd1487, 0dBFE62E42FEFA39EF, %fd168;
	fma.rn.f64 	%fd1489, %fd1487, 0dBC7ABC9E3B39803F, %fd1488;
	fma.rn.f64 	%fd1490, %fd1489, 0d3E5ADE1569CE2BDF, 0d3E928AF3FCA213EA;
	fma.rn.f64 	%fd1491, %fd1490, %fd1489, 0d3EC71DEE62401315;
	fma.rn.f64 	%fd1492, %fd1491, %fd1489, 0d3EFA01997C89EB71;
	fma.rn.f64 	%fd1493, %fd1492, %fd1489, 0d3F2A01A014761F65;
	fma.rn.f64 	%fd1494, %fd1493, %fd1489, 0d3F56C16C1852B7AF;
	fma.rn.f64 	%fd1495, %fd1494, %fd1489, 0d3F81111111122322;
	fma.rn.f64 	%fd1496, %fd1495, %fd1489, 0d3FA55555555502A1;
	fma.rn.f64 	%fd1497, %fd1496, %fd1489, 0d3FC5555555555511;
	fma.rn.f64 	%fd1498, %fd1497, %fd1489, 0d3FE000000000000B;
	fma.rn.f64 	%fd1499, %fd1498, %fd1489, 0d3FF0000000000000;
	fma.rn.f64 	%fd1500, %fd1499, %fd1489, 0d3FF0000000000000;
	{
	.reg .b32 %temp; 
	mov.b64 	{%r99, %temp}, %fd1500;
	}
	{
	.reg .b32 %temp; 
	mov.b64 	{%temp, %r100}, %fd1500;
	}
	shl.b32 	%r677, %r98, 20;
	add.s32 	%r678, %r677, %r100;
	mov.b64 	%fd3826, {%r99, %r678};
	{
	.reg .b32 %temp; 
	mov.b64 	{%temp, %r679}, %fd168;
	}
	mov.b32 	%f123, %r679;
	abs.f32 	%f23, %f123;
	setp.lt.f32 	%p92, %f23, 0f4086232B;
	@%p92 bra 	$L__BB5_97;
	setp.lt.f64 	%p93, %fd168, 0d0000000000000000;
	add.f64 	%fd1501, %fd168, 0d7FF0000000000000;
	selp.f64 	%fd3826, 0d0000000000000000, %fd1501, %p93;
	setp.geu.f32 	%p94, %f23, 0f40874800;
	@%p94 bra 	$L__BB5_97;
	shr.u32 	%r680, %r98, 31;
	add.s32 	%r681, %r98, %r680;
	shr.s32 	%r682, %r681, 1;
	shl.b32 	%r683, %r682, 20;
	add.s32 	%r684, %r100, %r683;
	mov.b64 	%fd1502, {%r99, %r684};
	sub.s32 	%r685, %r98, %r682;
	shl.b32 	%r686, %r685, 20;
	add.s32 	%r687, %r686, 1072693248;
	mov.b32 	%r688, 0;
	mov.b64 	%fd1503, {%r688, %r687};
	mul.f64 	%fd3826, %fd1503, %fd1502;
$L__BB5_97:
	rcp.rn.f64 	%fd1504, %fd156;
	sub.f64 	%fd1505, %fd1504, %fd167;
	mul.f64 	%fd1506, %fd1505, %fd3826;
	sub.f64 	%fd173, %fd1504, %fd1506;
	st.global.f64 	[%rd1+120], %fd173;
	add.f64 	%fd1507, %fd1, 0d4055E70A3D70A3D7;
	div.rn.f64 	%fd174, %fd1507, 0d401DF3B645A1CAC1;
	fma.rn.f64 	%fd1508, %fd174, 0d3FF71547652B82FE, 0d4338000000000000;
	{
	.reg .b32 %temp; 
	mov.b64 	{%r101, %temp}, %fd1508;
	}
	mov.f64 	%fd1509, 0dC338000000000000;
	add.rn.f64 	%fd1510, %fd1508, %fd1509;
	fma.rn.f64 	%fd1511, %fd1510, 0dBFE62E42FEFA39EF, %fd174;
	fma.rn.f64 	%fd1512, %fd1510, 0dBC7ABC9E3B39803F, %fd1511;
	fma.rn.f64 	%fd1513, %fd1512, 0d3E5ADE1569CE2BDF, 0d3E928AF3FCA213EA;
	fma.rn.f64 	%fd1514, %fd1513, %fd1512, 0d3EC71DEE62401315;
	fma.rn.f64 	%fd1515, %fd1514, %fd1512, 0d3EFA01997C89EB71;
	fma.rn.f64 	%fd1516, %fd1515, %fd1512, 0d3F2A01A014761F65;
	fma.rn.f64 	%fd1517, %fd1516, %fd1512, 0d3F56C16C1852B7AF;
	fma.rn.f64 	%fd1518, %fd1517, %fd1512, 0d3F81111111122322;
	fma.rn.f64 	%fd1519, %fd1518, %fd1512, 0d3FA55555555502A1;
	fma.rn.f64 	%fd1520, %fd1519, %fd1512, 0d3FC5555555555511;
	fma.rn.f64 	%fd1521, %fd1520, %fd1512, 0d3FE000000000000B;
	fma.rn.f64 	%fd1522, %fd1521, %fd1512, 0d3FF0000000000000;
	fma.rn.f64 	%fd1523, %fd1522, %fd1512, 0d3FF0000000000000;
	{
	.reg .b32 %temp; 
	mov.b64 	{%r102, %temp}, %fd1523;
	}
	{
	.reg .b32 %temp; 
	mov.b64 	{%temp, %r103}, %fd1523;
	}
	shl.b32 	%r689, %r101, 20;
	add.s32 	%r690, %r689, %r103;
	mov.b64 	%fd3827, {%r102, %r690};
	{
	.reg .b32 %temp; 
	mov.b64 	{%temp, %r691}, %fd174;
	}
	mov.b32 	%f124, %r691;
	abs.f32 	%f24, %f124;
	setp.lt.f32 	%p95, %f24, 0f4086232B;
	@%p95 bra 	$L__BB5_100;
	setp.lt.f64 	%p96, %fd174, 0d0000000000000000;
	add.f64 	%fd1524, %fd174, 0d7FF0000000000000;
	selp.f64 	%fd3827, 0d0000000000000000, %fd1524, %p96;
	setp.geu.f32 	%p97, %f24, 0f40874800;
	@%p97 bra 	$L__BB5_100;
	shr.u32 	%r692, %r101, 31;
	add.s32 	%r693, %r101, %r692;
	shr.s32 	%r694, %r693, 1;
	shl.b32 	%r695, %r694, 20;
	add.s32 	%r696, %r103, %r695;
	mov.b64 	%fd1525, {%r102, %r696};
	sub.s32 	%r697, %r101, %r694;
	shl.b32 	%r698, %r697, 20;
	add.s32 	%r699, %r698, 1072693248;
	mov.b32 	%r700, 0;
	mov.b64 	%fd1526, {%r700, %r699};
	mul.f64 	%fd3827, %fd1526, %fd1525;
$L__BB5_100:
	ld.param.f64 	%fd3784, [_Z4ItotidPdPsS_S__param_1];
	add.f64 	%fd179, %fd3827, 0d3FF0000000000000;
	ld.global.f64 	%fd180, [%rd1+128];
	div.rn.f64 	%fd181, %fd3784, 0dC069000000000000;
	fma.rn.f64 	%fd1527, %fd181, 0d3FF71547652B82FE, 0d4338000000000000;
	{
	.reg .b32 %temp; 
	mov.b64 	{%r104, %temp}, %fd1527;
	}
	mov.f64 	%fd1528, 0dC338000000000000;
	add.rn.f64 	%fd1529, %fd1527, %fd1528;
	fma.rn.f64 	%fd1530, %fd1529, 0dBFE62E42FEFA39EF, %fd181;
	fma.rn.f64 	%fd1531, %fd1529, 0dBC7ABC9E3B39803F, %fd1530;
	fma.rn.f64 	%fd1532, %fd1531, 0d3E5ADE1569CE2BDF, 0d3E928AF3FCA213EA;
	fma.rn.f64 	%fd1533, %fd1532, %fd1531, 0d3EC71DEE62401315;
	fma.rn.f64 	%fd1534, %fd1533, %fd1531, 0d3EFA01997C89EB71;
	fma.rn.f64 	%fd1535, %fd1534, %fd1531, 0d3F2A01A014761F65;
	fma.rn.f64 	%fd1536, %fd1535, %fd1531, 0d3F56C16C1852B7AF;
	fma.rn.f64 	%fd1537, %fd1536, %fd1531, 0d3F81111111122322;
	fma.rn.f64 	%fd1538, %fd1537, %fd1531, 0d3FA55555555502A1;
	fma.rn.f64 	%fd1539, %fd1538, %fd1531, 0d3FC5555555555511;
	fma.rn.f64 	%fd1540, %fd1539, %fd1531, 0d3FE000000000000B;
	fma.rn.f64 	%fd1541, %fd1540, %fd1531, 0d3FF0000000000000;
	fma.rn.f64 	%fd1542, %fd1541, %fd1531, 0d3FF0000000000000;
	{
	.reg .b32 %temp; 
	mov.b64 	{%r105, %temp}, %fd1542;
	}
	{
	.reg .b32 %temp; 
	mov.b64 	{%temp, %r106}, %fd1542;
	}
	shl.b32 	%r701, %r104, 20;
	add.s32 	%r702, %r701, %r106;
	mov.b64 	%fd3828, {%r105, %r702};
	{
	.reg .b32 %temp; 
	mov.b64 	{%temp, %r703}, %fd181;
	}
	mov.b32 	%f125, %r703;
	abs.f32 	%f25, %f125;
	setp.lt.f32 	%p98, %f25, 0f4086232B;
	@%p98 bra 	$L__BB5_103;
	setp.lt.f64 	%p99, %fd181, 0d0000000000000000;
	add.f64 	%fd1543, %fd181, 0d7FF0000000000000;
	selp.f64 	%fd3828, 0d0000000000000000, %fd1543, %p99;
	setp.geu.f32 	%p100, %f25, 0f40874800;
	@%p100 bra 	$L__BB5_103;
	shr.u32 	%r704, %r104, 31;
	add.s32 	%r705, %r104, %r704;
	shr.s32 	%r706, %r705, 1;
	shl.b32 	%r707, %r706, 20;
	add.s32 	%r708, %r106, %r707;
	mov.b64 	%fd1544, {%r105, %r708};
	sub.s32 	%r709, %r104, %r706;
	shl.b32 	%r710, %r709, 20;
	add.s32 	%r711, %r710, 1072693248;
	mov.b32 	%r712, 0;
	mov.b64 	%fd1545, {%r712, %r711};
	mul.f64 	%fd3828, %fd1545, %fd1544;
$L__BB5_103:
	rcp.rn.f64 	%fd1546, %fd179;
	sub.f64 	%fd1547, %fd1546, %fd180;
	mul.f64 	%fd1548, %fd1547, %fd3828;
	sub.f64 	%fd186, %fd1546, %fd1548;
	st.global.f64 	[%rd1+128], %fd186;
	add.f64 	%fd1549, %fd1, 0d405773D70A3D70A4;
	div.rn.f64 	%fd187, %fd1549, 0d401DF3B645A1CAC1;
	fma.rn.f64 	%fd1550, %fd187, 0d3FF71547652B82FE, 0d4338000000000000;
	{
	.reg .b32 %temp; 
	mov.b64 	{%r107, %temp}, %fd1550;
	}
	mov.f64 	%fd1551, 0dC338000000000000;
	add.rn.f64 	%fd1552, %fd1550, %fd1551;
	fma.rn.f64 	%fd1553, %fd1552, 0dBFE62E42FEFA39EF, %fd187;
	fma.rn.f64 	%fd1554, %fd1552, 0dBC7ABC9E3B39803F, %fd1553;
	fma.rn.f64 	%fd1555, %fd1554, 0d3E5ADE1569CE2BDF, 0d3E928AF3FCA213EA;
	fma.rn.f64 	%fd1556, %fd1555, %fd1554, 0d3EC71DEE62401315;
	fma.rn.f64 	%fd1557, %fd1556, %fd1554, 0d3EFA01997C89EB71;
	fma.rn.f64 	%fd1558, %fd1557, %fd1554, 0d3F2A01A014761F65;
	fma.rn.f64 	%fd1559, %fd1558, %fd1554, 0d3F56C16C1852B7AF;
	fma.rn.f64 	%fd1560, %fd1559, %fd1554, 0d3F81111111122322;
	fma.rn.f64 	%fd1561, %fd1560, %fd1554, 0d3FA55555555502A1;
	fma.rn.f64 	%fd1562, %fd1561, %fd1554, 0d3FC5555555555511;
	fma.rn.f64 	%fd1563, %fd1562, %fd1554, 0d3FE000000000000B;
	fma.rn.f64 	%fd1564, %fd1563, %fd1554, 0d3FF0000000000000;
	fma.rn.f64 	%fd1565, %fd1564, %fd1554, 0d3FF0000000000000;
	{
	.reg .b32 %temp; 
	mov.b64 	{%r108, %temp}, %fd1565;
	}
	{
	.reg .b32 %temp; 
	mov.b64 	{%temp, %r109}, %fd1565;
	}
	shl.b32 	%r713, %r107, 20;
	add.s32 	%r714, %r713, %r109;
	mov.b64 	%fd3829, {%r108, %r714};
	{
	.reg .b32 %temp; 
	mov.b64 	{%temp, %r715}, %fd187;
	}
	mov.b32 	%f126, %r715;
	abs.f32 	%f26, %f126;
	setp.lt.f32 	%p101, %f26, 0f4086232B;
	@%p101 bra 	$L__BB5_106;
	setp.lt.f64 	%p102, %fd187, 0d0000000000000000;
	add.f64 	%fd1566, %fd187, 0d7FF0000000000000;
	selp.f64 	%fd3829, 0d0000000000000000, %fd1566, %p102;
	setp.geu.f32 	%p103, %f26, 0f40874800;
	@%p103 bra 	$L__BB5_106;
	shr.u32 	%r716, %r107, 31;
	add.s32 	%r717, %r107, %r716;
	shr.s32 	%r718, %r717, 1;
	shl.b32 	%r719, %r718, 20;
	add.s32 	%r720, %r109, %r719;
	mov.b64 	%fd1567, {%r108, %r720};
	sub.s32 	%r721, %r107, %r718;
	shl.b32 	%r722, %r721, 20;
	add.s32 	%r723, %r722, 1072693248;
	mov.b32 	%r724, 0;
	mov.b64 	%fd1568, {%r724, %r723};
	mul.f64 	%fd3829, %fd1568, %fd1567;
$L__BB5_106:
	ld.param.f64 	%fd3785, [_Z4ItotidPdPsS_S__param_1];
	add.f64 	%fd192, %fd3829, 0d3FF0000000000000;
	ld.global.f64 	%fd193, [%rd1+136];
	div.rn.f64 	%fd194, %fd3785, 0dC082C00000000000;
	fma.rn.f64 	%fd1569, %fd194, 0d3FF71547652B82FE, 0d4338000000000000;
	{
	.reg .b32 %temp; 
	mov.b64 	{%r110, %temp}, %fd1569;
	}
	mov.f64 	%fd1570, 0dC338000000000000;
	add.rn.f64 	%fd1571, %fd1569, %fd1570;
	fma.rn.f64 	%fd1572, %fd1571, 0dBFE62E42FEFA39EF, %fd194;
	fma.rn.f64 	%fd1573, %fd1571, 0dBC7ABC9E3B39803F, %fd1572;
	fma.rn.f64 	%fd1574, %fd1573, 0d3E5ADE1569CE2BDF, 0d3E928AF3FCA213EA;
	fma.rn.f64 	%fd1575, %fd1574, %fd1573, 0d3EC71DEE62401315;
	fma.rn.f64 	%fd1576, %fd1575, %fd1573, 0d3EFA01997C89EB71;
	fma.rn.f64 	%fd1577, %fd1576, %fd1573, 0d3F2A01A014761F65;
	fma.rn.f64 	%fd1578, %fd1577, %fd1573, 0d3F56C16C1852B7AF;
	fma.rn.f64 	%fd1579, %fd1578, %fd1573, 0d3F81111111122322;
	fma.rn.f64 	%fd1580, %fd1579, %fd1573, 0d3FA55555555502A1;
	fma.rn.f64 	%fd1581, %fd1580, %fd1573, 0d3FC5555555555511;
	fma.rn.f64 	%fd1582, %fd1581, %fd1573, 0d3FE000000000000B;
	fma.rn.f64 	%fd1583, %fd1582, %fd1573, 0d3FF0000000000000;
	fma.rn.f64 	%fd1584, %fd1583, %fd1573, 0d3FF0000000000000;
	{
	.reg .b32 %temp; 
	mov.b64 	{%r111, %temp}, %fd1584;
	}
	{
	.reg .b32 %temp; 
	mov.b64 	{%temp, %r112}, %fd1584;
	}
	shl.b32 	%r725, %r110, 20;
	add.s32 	%r726, %r725, %r112;
	mov.b64 	%fd3830, {%r111, %r726};
	{
	.reg .b32 %temp; 
	mov.b64 	{%temp, %r727}, %fd194;
	}
	mov.b32 	%f127, %r727;
	abs.f32 	%f27, %f127;
	setp.lt.f32 	%p104, %f27, 0f4086232B;
	@%p104 bra 	$L__BB5_109;
	setp.lt.f64 	%p105, %fd194, 0d0000000000000000;
	add.f64 	%fd1585, %fd194, 0d7FF0000000000000;
	selp.f64 	%fd3830, 0d0000000000000000, %fd1585, %p105;
	setp.geu.f32 	%p106, %f27, 0f40874800;
	@%p106 bra 	$L__BB5_109;
	shr.u32 	%r728, %r110, 31;
	add.s32 	%r729, %r110, %r728;
	shr.s32 	%r730, %r729, 1;
	shl.b32 	%r731, %r730, 20;
	add.s32 	%r732, %r112, %r731;
	mov.b64 	%fd1586, {%r111, %r732};
	sub.s32 	%r733, %r110, %r730;
	shl.b32 	%r734, %r733, 20;
	add.s32 	%r735, %r734, 1072693248;
	mov.b32 	%r736, 0;
	mov.b64 	%fd1587, {%r736, %r735};
	mul.f64 	%fd3830, %fd1587, %fd1586;
$L__BB5_109:
	rcp.rn.f64 	%fd1589, %fd192;
	sub.f64 	%fd1590, %fd1589, %fd193;
	mul.f64 	%fd1591, %fd1590, %fd3830;
	sub.f64 	%fd199, %fd1589, %fd1591;
	st.global.f64 	[%rd1+136], %fd199;
	mov.f64 	%fd3831, 0d3F726E978D4FDF3B;
	setp.gt.u16 	%p107, %rs1, 19;
	cvt.u64.u16 	%rd14, %rs1;
	@%p107 bra 	$L__BB5_111;
	cvt.u32.u64 	%r737, %rd14;
	mov.b64 	%rd15, 1;
	shl.b64 	%rd16, %rd15, %r737;
	and.b64  	%rd17, %rd16, 919424;
	setp.ne.s64 	%p108, %rd17, 0;
	@%p108 bra 	$L__BB5_112;
$L__BB5_111:
	setp.eq.s16 	%p109, %rs1, 20;
	selp.f64 	%fd3831, 0d3F726E978D4FDF3B, 0d3F7EB851EB851EB8, %p109;
$L__BB5_112:
	mov.f64 	%fd1592, 0d3F589374BC6A7EFA;
	div.rn.f64 	%fd1593, %fd1592, %fd32;
	add.f64 	%fd1594, %fd1593, 0d3FF0000000000000;
	mov.f64 	%fd1595, 0d3FF0000000000000;
	sub.f64 	%fd1596, %fd1595, %fd31;
	mul.f64 	%fd1597, %fd1596, 0d3FA999999999999A;
	div.rn.f64 	%fd1598, %fd1597, %fd1594;
	add.f64 	%fd1599, %fd31, %fd1598;
	mov.f64 	%fd1600, 0d3FC3333333333333;
	div.rn.f64 	%fd1601, %fd1600, %fd1599;
	add.f64 	%fd1602, %fd1601, 0d3FF0000000000000;
	rcp.rn.f64 	%fd202, %fd1602;
	mul.f64 	%fd1603, %fd150, %fd3831;
	mul.f64 	%fd1604, %fd1603, %fd173;
	sub.f64 	%fd203, %fd1595, %fd202;
	mul.f64 	%fd1605, %fd202, %fd199;
	fma.rn.f64 	%fd1606, %fd203, %fd186, %fd1605;
	mul.f64 	%fd204, %fd1604, %fd1606;
	add.f64 	%fd1607, %fd1, 0dC02CAE147AE147AE;
	div.rn.f64 	%fd205, %fd1607, 0dC02DA3D70A3D70A4;
	fma.rn.f64 	%fd1608, %fd205, 0d3FF71547652B82FE, 0d4338000000000000;
	{
	.reg .b32 %temp; 
	mov.b64 	{%r113, %temp}, %fd1608;
	}
	mov.f64 	%fd1609, 0dC338000000000000;
	add.rn.f64 	%fd1610, %fd1608, %fd1609;
	fma.rn.f64 	%fd1611, %fd1610, 0dBFE62E42FEFA39EF, %fd205;
	fma.rn.f64 	%fd1612, %fd1610, 0dBC7ABC9E3B39803F, %fd1611;
	fma.rn.f64 	%fd1613, %fd1612, 0d3E5ADE1569CE2BDF, 0d3E928AF3FCA213EA;
	fma.rn.f64 	%fd1614, %fd1613, %fd1612, 0d3EC71DEE62401315;
	fma.rn.f64 	%fd1615, %fd1614, %fd1612, 0d3EFA01997C89EB71;
	fma.rn.f64 	%fd1616, %fd1615, %fd1612, 0d3F2A01A014761F65;
	fma.rn.f64 	%fd1617, %fd1616, %fd1612, 0d3F56C16C1852B7AF;
	fma.rn.f64 	%fd1618, %fd1617, %fd1612, 0d3F81111111122322;
	fma.rn.f64 	%fd1619, %fd1618, %fd1612, 0d3FA55555555502A1;
	fma.rn.f64 	%fd1620, %fd1619, %fd1612, 0d3FC5555555555511;
	fma.rn.f64 	%fd1621, %fd1620, %fd1612, 0d3FE000000000000B;
	fma.rn.f64 	%fd1622, %fd1621, %fd1612, 0d3FF0000000000000;
	fma.rn.f64 	%fd1623, %fd1622, %fd1612, 0d3FF0000000000000;
	{
	.reg .b32 %temp; 
	mov.b64 	{%r114, %temp}, %fd1623;
	}
	{
	.reg .b32 %temp; 
	mov.b64 	{%temp, %r115}, %fd1623;
	}
	shl.b32 	%r738, %r113, 20;
	add.s32 	%r739, %r738, %r115;
	mov.b64 	%fd3832, {%r114, %r739};
	{
	.reg .b32 %temp; 
	mov.b64 	{%temp, %r740}, %fd205;
	}
	mov.b32 	%f128, %r740;
	abs.f32 	%f28, %f128;
	setp.lt.f32 	%p110, %f28, 0f4086232B;
	@%p110 bra 	$L__BB5_115;
	setp.lt.f64 	%p111, %fd205, 0d0000000000000000;
	add.f64 	%fd1624, %fd205, 0d7FF0000000000000;
	selp.f64 	%fd3832, 0d0000000000000000, %fd1624, %p111;
	setp.geu.f32 	%p112, %f28, 0f40874800;
	@%p112 bra 	$L__BB5_115;
	shr.u32 	%r741, %r113, 31;
	add.s32 	%r742, %r113, %r741;
	shr.s32 	%r743, %r742, 1;
	shl.b32 	%r744, %r743, 20;
	add.s32 	%r745, %r115, %r744;
	mov.b64 	%fd1625, {%r114, %r745};
	sub.s32 	%r746, %r113, %r743;
	shl.b32 	%r747, %r746, 20;
	add.s32 	%r748, %r747, 1072693248;
	mov.b32 	%r749, 0;
	mov.b64 	%fd1626, {%r749, %r748};
	mul.f64 	%fd3832, %fd1626, %fd1625;
$L__BB5_115:
	add.f64 	%fd210, %fd3832, 0d3FF0000000000000;
	add.f64 	%fd1627, %fd1, 0dC03268EF34D6A162;
	div.rn.f64 	%fd211, %fd1627, 0dC03D61A36E2EB1C4;
	fma.rn.f64 	%fd1628, %fd211, 0d3FF71547652B82FE, 0d4338000000000000;
	{
	.reg .b32 %temp; 
	mov.b64 	{%r116, %temp}, %fd1628;
	}
	mov.f64 	%fd1629, 0dC338000000000000;
	add.rn.f64 	%fd1630, %fd1628, %fd1629;
	fma.rn.f64 	%fd1631, %fd1630, 0dBFE62E42FEFA39EF, %fd211;
	fma.rn.f64 	%fd1632, %fd1630, 0dBC7ABC9E3B39803F, %fd1631;
	fma.rn.f64 	%fd1633, %fd1632, 0d3E5ADE1569CE2BDF, 0d3E928AF3FCA213EA;
	fma.rn.f64 	%fd1634, %fd1633, %fd1632, 0d3EC71DEE62401315;
	fma.rn.f64 	%fd1635, %fd1634, %fd1632, 0d3EFA01997C89EB71;
	fma.rn.f64 	%fd1636, %fd1635, %fd1632, 0d3F2A01A014761F65;
	fma.rn.f64 	%fd1637, %fd1636, %fd1632, 0d3F56C16C1852B7AF;
	fma.rn.f64 	%fd1638, %fd1637, %fd1632, 0d3F81111111122322;
	fma.rn.f64 	%fd1639, %fd1638, %fd1632, 0d3FA55555555502A1;
	fma.rn.f64 	%fd1640, %fd1639, %fd1632, 0d3FC5555555555511;
	fma.rn.f64 	%fd1641, %fd1640, %fd1632, 0d3FE000000000000B;
	fma.rn.f64 	%fd1642, %fd1641, %fd1632, 0d3FF0000000000000;
	fma.rn.f64 	%fd1643, %fd1642, %fd1632, 0d3FF0000000000000;
	{
	.reg .b32 %temp; 
	mov.b64 	{%r117, %temp}, %fd1643;
	}
	{
	.reg .b32 %temp; 
	mov.b64 	{%temp, %r118}, %fd1643;
	}
	shl.b32 	%r750, %r116, 20;
	add.s32 	%r751, %r750, %r118;
	mov.b64 	%fd3833, {%r117, %r751};
	{
	.reg .b32 %temp; 
	mov.b64 	{%temp, %r752}, %fd211;
	}
	mov.b32 	%f129, %r752;
	abs.f32 	%f29, %f129;
	setp.lt.f32 	%p113, %f29, 0f4086232B;
	@%p113 bra 	$L__BB5_118;
	setp.lt.f64 	%p114, %fd211, 0d0000000000000000;
	add.f64 	%fd1644, %fd211, 0d7FF0000000000000;
	selp.f64 	%fd3833, 0d0000000000000000, %fd1644, %p114;
	setp.geu.f32 	%p115, %f29, 0f40874800;
	@%p115 bra 	$L__BB5_118;
	shr.u32 	%r753, %r116, 31;
	add.s32 	%r754, %r116, %r753;
	shr.s32 	%r755, %r754, 1;
	shl.b32 	%r756, %r755, 20;
	add.s32 	%r757, %r118, %r756;
	mov.b64 	%fd1645, {%r117, %r757};
	sub.s32 	%r758, %r116, %r755;
	shl.b32 	%r759, %r758, 20;
	add.s32 	%r760, %r759, 1072693248;
	mov.b32 	%r761, 0;
	mov.b64 	%fd1646, {%r761, %r760};
	mul.f64 	%fd3833, %fd1646, %fd1645;
$L__BB5_118:
	add.f64 	%fd1647, %fd3833, 0d3FF0000000000000;
	mul.f64 	%fd216, %fd1647, 0d3FF357A786C22681;
	add.f64 	%fd217, %fd1, 0d4059000000000000;
	div.rn.f64 	%fd218, %fd217, 0d403D61A36E2EB1C4;
	fma.rn.f64 	%fd1648, %fd218, 0d3FF71547652B82FE, 0d4338000000000000;
	{
	.reg .b32 %temp; 
	mov.b64 	{%r119, %temp}, %fd1648;
	}
	mov.f64 	%fd1649, 0dC338000000000000;
	add.rn.f64 	%fd1650, %fd1648, %fd1649;
	fma.rn.f64 	%fd1651, %fd1650, 0dBFE62E42FEFA39EF, %fd218;
	fma.rn.f64 	%fd1652, %fd1650, 0dBC7ABC9E3B39803F, %fd1651;
	fma.rn.f64 	%fd1653, %fd1652, 0d3E5ADE1569CE2BDF, 0d3E928AF3FCA213EA;
	fma.rn.f64 	%fd1654, %fd1653, %fd1652, 0d3EC71DEE62401315;
	fma.rn.f64 	%fd1655, %fd1654, %fd1652, 0d3EFA01997C89EB71;
	fma.rn.f64 	%fd1656, %fd1655, %fd1652, 0d3F2A01A014761F65;
	fma.rn.f64 	%fd1657, %fd1656, %fd1652, 0d3F56C16C1852B7AF;
	fma.rn.f64 	%fd1658, %fd1657, %fd1652, 0d3F81111111122322;
	fma.rn.f64 	%fd1659, %fd1658, %fd1652, 0d3FA55555555502A1;
	fma.rn.f64 	%fd1660, %fd1659, %fd1652, 0d3FC5555555555511;
	fma.rn.f64 	%fd1661, %fd1660, %fd1652, 0d3FE000000000000B;
	fma.rn.f64 	%fd1662, %fd1661, %fd1652, 0d3FF0000000000000;
	fma.rn.f64 	%fd1663, %fd1662, %fd1652, 0d3FF0000000000000;
	{
	.reg .b32 %temp; 
	mov.b64 	{%r120, %temp}, %fd1663;
	}
	{
	.reg .b32 %temp; 
	mov.b64 	{%temp, %r121}, %fd1663;
	}
	shl.b32 	%r762, %r119, 20;
	add.s32 	%r763, %r762, %r121;
	mov.b64 	%fd3834, {%r120, %r763};
	{
	.reg .b32 %temp; 
	mov.b64 	{%temp, %r764}, %fd218;
	}
	mov.b32 	%f130, %r764;
	abs.f32 	%f30, %f130;
	setp.lt.f32 	%p116, %f30, 0f4086232B;
	@%p116 bra 	$L__BB5_121;
	setp.lt.f64 	%p117, %fd218, 0d0000000000000000;
	add.f64 	%fd1664, %fd218, 0d7FF0000000000000;
	selp.f64 	%fd3834, 0d0000000000000000, %fd1664, %p117;
	setp.geu.f32 	%p118, %f30, 0f40874800;
	@%p118 bra 	$L__BB5_121;
	shr.u32 	%r765, %r119, 31;
	add.s32 	%r766, %r119, %r765;
	shr.s32 	%r767, %r766, 1;
	shl.b32 	%r768, %r767, 20;
	add.s32 	%r769, %r121, %r768;
	mov.b64 	%fd1665, {%r120, %r769};
	sub.s32 	%r770, %r119, %r767;
	shl.b32 	%r771, %r770, 20;
	add.s32 	%r772, %r771, 1072693248;
	mov.b32 	%r773, 0;
	mov.b64 	%fd1666, {%r773, %r772};
	mul.f64 	%fd3834, %fd1666, %fd1665;
$L__BB5_121:
	add.f64 	%fd1667, %fd3834, 0d3FF0000000000000;
	mov.f64 	%fd1668, 0d400C000000000000;
	div.rn.f64 	%fd1669, %fd1668, %fd1667;
	rcp.rn.f64 	%fd1670, %fd216;
	add.f64 	%fd1671, %fd1670, %fd1669;
	mov.f64 	%fd1672, 0d3FF0D2F1A9FBE76D;
	div.rn.f64 	%fd1673, %fd1672, %fd1671;
	ld.global.f64 	%fd223, [%rd1+144];
	div.rn.f64 	%fd224, %fd129, %fd1673;
	fma.rn.f64 	%fd1674, %fd224, 0d3FF71547652B82FE, 0d4338000000000000;
	{
	.reg .b32 %temp; 
	mov.b64 	{%r122, %temp}, %fd1674;
	}
	mov.f64 	%fd1675, 0dC338000000000000;
	add.rn.f64 	%fd1676, %fd1674, %fd1675;
	fma.rn.f64 	%fd1677, %fd1676, 0dBFE62E42FEFA39EF, %fd224;
	fma.rn.f64 	%fd1678, %fd1676, 0dBC7ABC9E3B39803F, %fd1677;
	fma.rn.f64 	%fd1679, %fd1678, 0d3E5ADE1569CE2BDF, 0d3E928AF3FCA213EA;
	fma.rn.f64 	%fd1680, %fd1679, %fd1678, 0d3EC71DEE62401315;
	fma.rn.f64 	%fd1681, %fd1680, %fd1678, 0d3EFA01997C89EB71;
	fma.rn.f64 	%fd1682, %fd1681, %fd1678, 0d3F2A01A014761F65;
	fma.rn.f64 	%fd1683, %fd1682, %fd1678, 0d3F56C16C1852B7AF;
	fma.rn.f64 	%fd1684, %fd1683, %fd1678, 0d3F81111111122322;
	fma.rn.f64 	%fd1685, %fd1684, %fd1678, 0d3FA55555555502A1;
	fma.rn.f64 	%fd1686, %fd1685, %fd1678, 0d3FC5555555555511;
	fma.rn.f64 	%fd1687, %fd1686, %fd1678, 0d3FE000000000000B;
	fma.rn.f64 	%fd1688, %fd1687, %fd1678, 0d3FF0000000000000;
	fma.rn.f64 	%fd1689, %fd1688, %fd1678, 0d3FF0000000000000;
	{
	.reg .b32 %temp; 
	mov.b64 	{%r123, %temp}, %fd1689;
	}
	{
	.reg .b32 %temp; 
	mov.b64 	{%temp, %r124}, %fd1689;
	}
	shl.b32 	%r774, %r122, 20;
	add.s32 	%r775, %r774, %r124;
	mov.b64 	%fd3835, {%r123, %r775};
	{
	.reg .b32 %temp; 
	mov.b64 	{%temp, %r776}, %fd224;
	}
	mov.b32 	%f131, %r776;
	abs.f32 	%f31, %f131;
	setp.lt.f32 	%p119, %f31, 0f4086232B;
	@%p119 bra 	$L__BB5_124;
	setp.lt.f64 	%p120, %fd224, 0d0000000000000000;
	add.f64 	%fd1690, %fd224, 0d7FF0000000000000;
	selp.f64 	%fd3835, 0d0000000000000000, %fd1690, %p120;
	setp.geu.f32 	%p121, %f31, 0f40874800;
	@%p121 bra 	$L__BB5_124;
	shr.u32 	%r777, %r122, 31;
	add.s32 	%r778, %r122, %r777;
	shr.s32 	%r779, %r778, 1;
	shl.b32 	%r780, %r779, 20;
	add.s32 	%r781, %r124, %r780;
	mov.b64 	%fd1691, {%r123, %r781};
	sub.s32 	%r782, %r122, %r779;
	shl.b32 	%r783, %r782, 20;
	add.s32 	%r784, %r783, 1072693248;
	mov.b32 	%r785, 0;
	mov.b64 	%fd1692, {%r785, %r784};
	mul.f64 	%fd3835, %fd1692, %fd1691;
$L__BB5_124:
	rcp.rn.f64 	%fd1693, %fd210;
	sub.f64 	%fd1694, %fd1693, %fd223;
	mul.f64 	%fd1695, %fd1694, %fd3835;
	sub.f64 	%fd229, %fd1693, %fd1695;
	st.global.f64 	[%rd1+144], %fd229;
	add.f64 	%fd1696, %fd1, 0d4045F851EB851EB8;
	div.rn.f64 	%fd230, %fd1696, 0d4016D810624DD2F2;
	fma.rn.f64 	%fd1697, %fd230, 0d3FF71547652B82FE, 0d4338000000000000;
	{
	.reg .b32 %temp; 
	mov.b64 	{%r125, %temp}, %fd1697;
	}
	mov.f64 	%fd1698, 0dC338000000000000;
	add.rn.f64 	%fd1699, %fd1697, %fd1698;
	fma.rn.f64 	%fd1700, %fd1699, 0dBFE62E42FEFA39EF, %fd230;
	fma.rn.f64 	%fd1701, %fd1699, 0dBC7ABC9E3B39803F, %fd1700;
	fma.rn.f64 	%fd1702, %fd1701, 0d3E5ADE1569CE2BDF, 0d3E928AF3FCA213EA;
	fma.rn.f64 	%fd1703, %fd1702, %fd1701, 0d3EC71DEE62401315;
	fma.rn.f64 	%fd1704, %fd1703, %fd1701, 0d3EFA01997C89EB71;
	fma.rn.f64 	%fd1705, %fd1704, %fd1701, 0d3F2A01A014761F65;
	fma.rn.f64 	%fd1706, %fd1705, %fd1701, 0d3F56C16C1852B7AF;
	fma.rn.f64 	%fd1707, %fd1706, %fd1701, 0d3F81111111122322;
	fma.rn.f64 	%fd1708, %fd1707, %fd1701, 0d3FA55555555502A1;
	fma.rn.f64 	%fd1709, %fd1708, %fd1701, 0d3FC5555555555511;
	fma.rn.f64 	%fd1710, %fd1709, %fd1701, 0d3FE000000000000B;
	fma.rn.f64 	%fd1711, %fd1710, %fd1701, 0d3FF0000000000000;
	fma.rn.f64 	%fd1712, %fd1711, %fd1701, 0d3FF0000000000000;
	{
	.reg .b32 %temp; 
	mov.b64 	{%r126, %temp}, %fd1712;
	}
	{
	.reg .b32 %temp; 
	mov.b64 	{%temp, %r127}, %fd1712;
	}
	shl.b32 	%r786, %r125, 20;
	add.s32 	%r787, %r786, %r127;
	mov.b64 	%fd3836, {%r126, %r787};
	{
	.reg .b32 %temp; 
	mov.b64 	{%temp, %r788}, %fd230;
	}
	mov.b32 	%f132, %r788;
	abs.f32 	%f32, %f132;
	setp.lt.f32 	%p122, %f32, 0f4086232B;
	@%p122 bra 	$L__BB5_127;
	setp.lt.f64 	%p123, %fd230, 0d0000000000000000;
	add.f64 	%fd1713, %fd230, 0d7FF0000000000000;
	selp.f64 	%fd3836, 0d0000000000000000, %fd1713, %p123;
	setp.geu.f32 	%p124, %f32, 0f40874800;
	@%p124 bra 	$L__BB5_127;
	shr.u32 	%r789, %r125, 31;
	add.s32 	%r790, %r125, %r789;
	shr.s32 	%r791, %r790, 1;
	shl.b32 	%r792, %r791, 20;
	add.s32 	%r793, %r127, %r792;
	mov.b64 	%fd1714, {%r126, %r793};
	sub.s32 	%r794, %r125, %r791;
	shl.b32 	%r795, %r794, 20;
	add.s32 	%r796, %r795, 1072693248;
	mov.b32 	%r797, 0;
	mov.b64 	%fd1715, {%r797, %r796};
	mul.f64 	%fd3836, %fd1715, %fd1714;
$L__BB5_127:
	add.f64 	%fd1717, %fd3836, 0d3FF0000000000000;
	rcp.rn.f64 	%fd235, %fd1717;
	mov.f64 	%fd3838, 0d3FF0000000000000;
	setp.gt.u16 	%p125, %rs1, 20;
	@%p125 bra 	$L__BB5_133;
	cvt.u32.u64 	%r798, %rd14;
	mov.b64 	%rd19, 1;
	shl.b64 	%rd20, %rd19, %r798;
	and.b64  	%rd21, %rd20, 1968000;
	setp.ne.s64 	%p126, %rd21, 0;
	@%p126 bra 	$L__BB5_129;
	bra.uni 	$L__BB5_133;
$L__BB5_129:
	add.f64 	%fd1718, %fd1, 0d4051800000000000;
	div.rn.f64 	%fd236, %fd1718, 0d4014000000000000;
	fma.rn.f64 	%fd1719, %fd236, 0d3FF71547652B82FE, 0d4338000000000000;
	{
	.reg .b32 %temp; 
	mov.b64 	{%r128, %temp}, %fd1719;
	}
	mov.f64 	%fd1720, 0dC338000000000000;
	add.rn.f64 	%fd1721, %fd1719, %fd1720;
	fma.rn.f64 	%fd1722, %fd1721, 0dBFE62E42FEFA39EF, %fd236;
	fma.rn.f64 	%fd1723, %fd1721, 0dBC7ABC9E3B39803F, %fd1722;
	fma.rn.f64 	%fd1724, %fd1723, 0d3E5ADE1569CE2BDF, 0d3E928AF3FCA213EA;
	fma.rn.f64 	%fd1725, %fd1724, %fd1723, 0d3EC71DEE62401315;
	fma.rn.f64 	%fd1726, %fd1725, %fd1723, 0d3EFA01997C89EB71;
	fma.rn.f64 	%fd1727, %fd1726, %fd1723, 0d3F2A01A014761F65;
	fma.rn.f64 	%fd1728, %fd1727, %fd1723, 0d3F56C16C1852B7AF;
	fma.rn.f64 	%fd1729, %fd1728, %fd1723, 0d3F81111111122322;
	fma.rn.f64 	%fd1730, %fd1729, %fd1723, 0d3FA55555555502A1;
	fma.rn.f64 	%fd1731, %fd1730, %fd1723, 0d3FC5555555555511;
	fma.rn.f64 	%fd1732, %fd1731, %fd1723, 0d3FE000000000000B;
	fma.rn.f64 	%fd1733, %fd1732, %fd1723, 0d3FF0000000000000;
	fma.rn.f64 	%fd1734, %fd1733, %fd1723, 0d3FF0000000000000;
	{
	.reg .b32 %temp; 
	mov.b64 	{%r129, %temp}, %fd1734;
	}
	{
	.reg .b32 %temp; 
	mov.b64 	{%temp, %r130}, %fd1734;
	}
	shl.b32 	%r799, %r128, 20;
	add.s32 	%r800, %r799, %r130;
	mov.b64 	%fd3837, {%r129, %r800};
	{
	.reg .b32 %temp; 
	mov.b64 	{%temp, %r801}, %fd236;
	}
	mov.b32 	%f133, %r801;
	abs.f32 	%f33, %f133;
	setp.lt.f32 	%p127, %f33, 0f4086232B;
	@%p127 bra 	$L__BB5_132;
	setp.lt.f64 	%p128, %fd236, 0d0000000000000000;
	add.f64 	%fd1735, %fd236, 0d7FF0000000000000;
	selp.f64 	%fd3837, 0d0000000000000000, %fd1735, %p128;
	setp.geu.f32 	%p129, %f33, 0f40874800;
	@%p129 bra 	$L__BB5_132;
	shr.u32 	%r802, %r128, 31;
	add.s32 	%r803, %r128, %r802;
	shr.s32 	%r804, %r803, 1;
	shl.b32 	%r805, %r804, 20;
	add.s32 	%r806, %r130, %r805;
	mov.b64 	%fd1736, {%r129, %r806};
	sub.s32 	%r807, %r128, %r804;
	shl.b32 	%r808, %r807, 20;
	add.s32 	%r809, %r808, 1072693248;
	mov.b32 	%r810, 0;
	mov.b64 	%fd1737, {%r810, %r809};
	mul.f64 	%fd3837, %fd1737, %fd1736;
$L__BB5_132:
	add.f64 	%fd1738, %fd3837, 0d3FF0000000000000;
	mov.f64 	%fd1739, 0dBFEE666666666666;
	div.rn.f64 	%fd1740, %fd1739, %fd1738;
	add.f64 	%fd3838, %fd1740, 0d3FF0000000000000;
$L__BB5_133:
	div.rn.f64 	%fd243, %fd217, 0dC059000000000000;
	fma.rn.f64 	%fd1741, %fd243, 0d3FF71547652B82FE, 0d4338000000000000;
	{
	.reg .b32 %temp; 
	mov.b64 	{%r131, %temp}, %fd1741;
	}
	mov.f64 	%fd1742, 0dC338000000000000;
	add.rn.f64 	%fd1743, %fd1741, %fd1742;
	fma.rn.f64 	%fd1744, %fd1743, 0dBFE62E42FEFA39EF, %fd243;
	fma.rn.f64 	%fd1745, %fd1743, 0dBC7ABC9E3B39803F, %fd1744;
	fma.rn.f64 	%fd1746, %fd1745, 0d3E5ADE1569CE2BDF, 0d3E928AF3FCA213EA;
	fma.rn.f64 	%fd1747, %fd1746, %fd1745, 0d3EC71DEE62401315;
	fma.rn.f64 	%fd1748, %fd1747, %fd1745, 0d3EFA01997C89EB71;
	fma.rn.f64 	%fd1749, %fd1748, %fd1745, 0d3F2A01A014761F65;
	fma.rn.f64 	%fd1750, %fd1749, %fd1745, 0d3F56C16C1852B7AF;
	fma.rn.f64 	%fd1751, %fd1750, %fd1745, 0d3F81111111122322;
	fma.rn.f64 	%fd1752, %fd1751, %fd1745, 0d3FA55555555502A1;
	fma.rn.f64 	%fd1753, %fd1752, %fd1745, 0d3FC5555555555511;
	fma.rn.f64 	%fd1754, %fd1753, %fd1745, 0d3FE000000000000B;
	fma.rn.f64 	%fd1755, %fd1754, %fd1745, 0d3FF0000000000000;
	fma.rn.f64 	%fd1756, %fd1755, %fd1745, 0d3FF0000000000000;
	{
	.reg .b32 %temp; 
	mov.b64 	{%r132, %temp}, %fd1756;
	}
	{
	.reg .b32 %temp; 
	mov.b64 	{%temp, %r133}, %fd1756;
	}
	shl.b32 	%r811, %r131, 20;
	add.s32 	%r812, %r811, %r133;
	mov.b64 	%fd3839, {%r132, %r812};
	{
	.reg .b32 %temp; 
	mov.b64 	{%temp, %r813}, %fd243;
	}
	mov.b32 	%f134, %r813;
	abs.f32 	%f34, %f134;
	setp.lt.f32 	%p130, %f34, 0f4086232B;
	@%p130 bra 	$L__BB5_136;
	setp.lt.f64 	%p131, %fd243, 0d0000000000000000;
	add.f64 	%fd1757, %fd243, 0d7FF0000000000000;
	selp.f64 	%fd3839, 0d0000000000000000, %fd1757, %p131;
	setp.geu.f32 	%p132, %f34, 0f40874800;
	@%p132 bra 	$L__BB5_136;
	shr.u32 	%r814, %r131, 31;
	add.s32 	%r815, %r131, %r814;
	shr.s32 	%r816, %r815, 1;
	shl.b32 	%r817, %r816, 20;
	add.s32 	%r818, %r133, %r817;
	mov.b64 	%fd1758, {%r132, %r818};
	sub.s32 	%r819, %r131, %r816;
	shl.b32 	%r820, %r819, 20;
	add.s32 	%r821, %r820, 1072693248;
	mov.b32 	%r822, 0;
	mov.b64 	%fd1759, {%r822, %r821};
	mul.f64 	%fd3839, %fd1759, %fd1758;
$L__BB5_136:
	add.f64 	%fd1760, %fd1, 0d4049000000000000;
	div.rn.f64 	%fd248, %fd1760, 0d4030970A3D70A3D7;
	fma.rn.f64 	%fd1761, %fd248, 0d3FF71547652B82FE, 0d4338000000000000;
	{
	.reg .b32 %temp; 
	mov.b64 	{%r134, %temp}, %fd1761;
	}
	mov.f64 	%fd1762, 0dC338000000000000;
	add.rn.f64 	%fd1763, %fd1761, %fd1762;
	fma.rn.f64 	%fd1764, %fd1763, 0dBFE62E42FEFA39EF, %fd248;
	fma.rn.f64 	%fd1765, %fd1763, 0dBC7ABC9E3B39803F, %fd1764;
	fma.rn.f64 	%fd1766, %fd1765, 0d3E5ADE1569CE2BDF, 0d3E928AF3FCA213EA;
	fma.rn.f64 	%fd1767, %fd1766, %fd1765, 0d3EC71DEE62401315;
	fma.rn.f64 	%fd1768, %fd1767, %fd1765, 0d3EFA01997C89EB71;
	fma.rn.f64 	%fd1769, %fd1768, %fd1765, 0d3F2A01A014761F65;
	fma.rn.f64 	%fd1770, %fd1769, %fd1765, 0d3F56C16C1852B7AF;
	fma.rn.f64 	%fd1771, %fd1770, %fd1765, 0d3F81111111122322;
	fma.rn.f64 	%fd1772, %fd1771, %fd1765, 0d3FA55555555502A1;
	fma.rn.f64 	%fd1773, %fd1772, %fd1765, 0d3FC5555555555511;
	fma.rn.f64 	%fd1774, %fd1773, %fd1765, 0d3FE000000000000B;
	fma.rn.f64 	%fd1775, %fd1774, %fd1765, 0d3FF0000000000000;
	fma.rn.f64 	%fd1776, %fd1775, %fd1765, 0d3FF0000000000000;
	{
	.reg .b32 %temp; 
	mov.b64 	{%r135, %temp}, %fd1776;
	}
	{
	.reg .b32 %temp; 
	mov.b64 	{%temp, %r136}, %fd1776;
	}
	shl.b32 	%r823, %r134, 20;
	add.s32 	%r824, %r823, %r136;
	mov.b64 	%fd3840, {%r135, %r824};
	{
	.reg .b32 %temp; 
	mov.b64 	{%temp, %r825}, %fd248;
	}
	mov.b32 	%f135, %r825;
	abs.f32 	%f35, %f135;
	setp.lt.f32 	%p133, %f35, 0f4086232B;
	@%p133 bra 	$L__BB5_139;
	setp.lt.f64 	%p134, %fd248, 0d0000000000000000;
	add.f64 	%fd1777, %fd248, 0d7FF0000000000000;
	selp.f64 	%fd3840, 0d0000000000000000, %fd1777, %p134;
	setp.geu.f32 	%p135, %f35, 0f40874800;
	@%p135 bra 	$L__BB5_139;
	shr.u32 	%r826, %r134, 31;
	add.s32 	%r827, %r134, %r826;
	shr.s32 	%r828, %r827, 1;
	shl.b32 	%r829, %r828, 20;
	add.s32 	%r830, %r136, %r829;
	mov.b64 	%fd1778, {%r135, %r830};
	sub.s32 	%r831, %r134, %r828;
	shl.b32 	%r832, %r831, 20;
	add.s32 	%r833, %r832, 1072693248;
	mov.b32 	%r834, 0;
	mov.b64 	%fd1779, {%r834, %r833};
	mul.f64 	%fd3840, %fd1779, %fd1778;
$L__BB5_139:
	mul.f64 	%fd1780, %fd3840, 0d3FB47D805E5F30E8;
	fma.rn.f64 	%fd1781, %fd3839, 0d3FD92BD3C3611340, %fd1780;
	rcp.rn.f64 	%fd253, %fd1781;
	add.f64 	%fd1782, %fd1, 0d40582147AE147AE1;
	div.rn.f64 	%fd254, %fd1782, 0dC04D866666666666;
	fma.rn.f64 	%fd1783, %fd254, 0d3FF71547652B82FE, 0d4338000000000000;
	{
	.reg .b32 %temp; 
	mov.b64 	{%r137, %temp}, %fd1783;
	}
	mov.f64 	%fd1784, 0dC338000000000000;
	add.rn.f64 	%fd1785, %fd1783, %fd1784;
	fma.rn.f64 	%fd1786, %fd1785, 0dBFE62E42FEFA39EF, %fd254;
	fma.rn.f64 	%fd1787, %fd1785, 0dBC7ABC9E3B39803F, %fd1786;
	fma.rn.f64 	%fd1788, %fd1787, 0d3E5ADE1569CE2BDF, 0d3E928AF3FCA213EA;
	fma.rn.f64 	%fd1789, %fd1788, %fd1787, 0d3EC71DEE62401315;
	fma.rn.f64 	%fd1790, %fd1789, %fd1787, 0d3EFA01997C89EB71;
	fma.rn.f64 	%fd1791, %fd1790, %fd1787, 0d3F2A01A014761F65;
	fma.rn.f64 	%fd1792, %fd1791, %fd1787, 0d3F56C16C1852B7AF;
	fma.rn.f64 	%fd1793, %fd1792, %fd1787, 0d3F81111111122322;
	fma.rn.f64 	%fd1794, %fd1793, %fd1787, 0d3FA55555555502A1;
	fma.rn.f64 	%fd1795, %fd1794, %fd1787, 0d3FC5555555555511;
	fma.rn.f64 	%fd1796, %fd1795, %fd1787, 0d3FE000000000000B;
	fma.rn.f64 	%fd1797, %fd1796, %fd1787, 0d3FF0000000000000;
	fma.rn.f64 	%fd1798, %fd1797, %fd1787, 0d3FF0000000000000;
	{
	.reg .b32 %temp; 
	mov.b64 	{%r138, %temp}, %fd1798;
	}
	{
	.reg .b32 %temp; 
	mov.b64 	{%temp, %r139}, %fd1798;
	}
	shl.b32 	%r835, %r137, 20;
	add.s32 	%r836, %r835, %r139;
	mov.b64 	%fd3841, {%r138, %r836};
	{
	.reg .b32 %temp; 
	mov.b64 	{%temp, %r837}, %fd254;
	}
	mov.b32 	%f136, %r837;
	abs.f32 	%f36, %f136;
	setp.lt.f32 	%p136, %f36, 0f4086232B;
	@%p136 bra 	$L__BB5_142;
	setp.lt.f64 	%p137, %fd254, 0d0000000000000000;
	add.f64 	%fd1799, %fd254, 0d7FF0000000000000;
	selp.f64 	%fd3841, 0d0000000000000000, %fd1799, %p137;
	setp.geu.f32 	%p138, %f36, 0f40874800;
	@%p138 bra 	$L__BB5_142;
	shr.u32 	%r838, %r137, 31;
	add.s32 	%r839, %r137, %r838;
	shr.s32 	%r840, %r839, 1;
	shl.b32 	%r841, %r840, 20;
	add.s32 	%r842, %r139, %r841;
	mov.b64 	%fd1800, {%r138, %r842};
	sub.s32 	%r843, %r137, %r840;
	shl.b32 	%r844, %r843, 20;
	add.s32 	%r845, %r844, 1072693248;
	mov.b32 	%r846, 0;
	mov.b64 	%fd1801, {%r846, %r845};
	mul.f64 	%fd3841, %fd1801, %fd1800;
$L__BB5_142:
	add.f64 	%fd1802, %fd1, 0d405C866666666666;
	div.rn.f64 	%fd259, %fd1802, 0d40202872B020C49C;
	fma.rn.f64 	%fd1803, %fd259, 0d3FF71547652B82FE, 0d4338000000000000;
	{
	.reg .b32 %temp; 
	mov.b64 	{%r140, %temp}, %fd1803;
	}
	mov.f64 	%fd1804, 0dC338000000000000;
	add.rn.f64 	%fd1805, %fd1803, %fd1804;
	fma.rn.f64 	%fd1806, %fd1805, 0dBFE62E42FEFA39EF, %fd259;
	fma.rn.f64 	%fd1807, %fd1805, 0dBC7ABC9E3B39803F, %fd1806;
	fma.rn.f64 	%fd1808, %fd1807, 0d3E5ADE1569CE2BDF, 0d3E928AF3FCA213EA;
	fma.rn.f64 	%fd1809, %fd1808, %fd1807, 0d3EC71DEE62401315;
	fma.rn.f64 	%fd1810, %fd1809, %fd1807, 0d3EFA01997C89EB71;
	fma.rn.f64 	%fd1811, %fd1810, %fd1807, 0d3F2A01A014761F65;
	fma.rn.f64 	%fd1812, %fd1811, %fd1807, 0d3F56C16C1852B7AF;
	fma.rn.f64 	%fd1813, %fd1812, %fd1807, 0d3F81111111122322;
	fma.rn.f64 	%fd1814, %fd1813, %fd1807, 0d3FA55555555502A1;
	fma.rn.f64 	%fd1815, %fd1814, %fd1807, 0d3FC5555555555511;
	fma.rn.f64 	%fd1816, %fd1815, %fd1807, 0d3FE000000000000B;
	fma.rn.f64 	%fd1817, %fd1816, %fd1807, 0d3FF0000000000000;
	fma.rn.f64 	%fd1818, %fd1817, %fd1807, 0d3FF0000000000000;
	{
	.reg .b32 %temp; 
	mov.b64 	{%r141, %temp}, %fd1818;
	}
	{
	.reg .b32 %temp; 
	mov.b64 	{%temp, %r142}, %fd1818;
	}
	shl.b32 	%r847, %r140, 20;
	add.s32 	%r848, %r847, %r142;
	mov.b64 	%fd3842, {%r141, %r848};
	{
	.reg .b32 %temp; 
	mov.b64 	{%temp, %r849}, %fd259;
	}
	mov.b32 	%f137, %r849;
	abs.f32 	%f37, %f137;
	setp.lt.f32 	%p139, %f37, 0f4086232B;
	@%p139 bra 	$L__BB5_145;
	setp.lt.f64 	%p140, %fd259, 0d0000000000000000;
	add.f64 	%fd1819, %fd259, 0d7FF0000000000000;
	selp.f64 	%fd3842, 0d0000000000000000, %fd1819, %p140;
	setp.geu.f32 	%p141, %f37, 0f40874800;
	@%p141 bra 	$L__BB5_145;
	shr.u32 	%r850, %r140, 31;
	add.s32 	%r851, %r140, %r850;
	shr.s32 	%r852, %r851, 1;
	shl.b32 	%r853, %r852, 20;
	add.s32 	%r854, %r142, %r853;
	mov.b64 	%fd1820, {%r141, %r854};
	sub.s32 	%r855, %r140, %r852;
	shl.b32 	%r856, %r855, 20;
	add.s32 	%r857, %r856, 1072693248;
	mov.b32 	%r858, 0;
	mov.b64 	%fd1821, {%r858, %r857};
	mul.f64 	%fd3842, %fd1821, %fd1820;
$L__BB5_145:
	mul.f64 	%fd1822, %fd3842, 0d3E531CD3A57801EC;
	fma.rn.f64 	%fd1823, %fd3841, 0d3F5733226C3B927D, %fd1822;
	rcp.rn.f64 	%fd1824, %fd1823;
	add.f64 	%fd1825, %fd1824, 0d40379EB851EB851F;
	add.f64 	%fd1826, %fd253, 0d40123F7CED916873;
	mul.f64 	%fd264, %fd3838, %fd1826;
	mul.f64 	%fd265, %fd3838, %fd1825;
	add.f64 	%fd1827, %fd1, 0dC06AB33333333333;
	div.rn.f64 	%fd266, %fd1827, 0d4062E66666666666;
	fma.rn.f64 	%fd1828, %fd266, 0d3FF71547652B82FE, 0d4338000000000000;
	{
	.reg .b32 %temp; 
	mov.b64 	{%r143, %temp}, %fd1828;
	}
	mov.f64 	%fd1829, 0dC338000000000000;
	add.rn.f64 	%fd1830, %fd1828, %fd1829;
	fma.rn.f64 	%fd1831, %fd1830, 0dBFE62E42FEFA39EF, %fd266;
	fma.rn.f64 	%fd1832, %fd1830, 0dBC7ABC9E3B39803F, %fd1831;
	fma.rn.f64 	%fd1833, %fd1832, 0d3E5ADE1569CE2BDF, 0d3E928AF3FCA213EA;
	fma.rn.f64 	%fd1834, %fd1833, %fd1832, 0d3EC71DEE62401315;
	fma.rn.f64 	%fd1835, %fd1834, %fd1832, 0d3EFA01997C89EB71;
	fma.rn.f64 	%fd1836, %fd1835, %fd1832, 0d3F2A01A014761F65;
	fma.rn.f64 	%fd1837, %fd1836, %fd1832, 0d3F56C16C1852B7AF;
	fma.rn.f64 	%fd1838, %fd1837, %fd1832, 0d3F81111111122322;
	fma.rn.f64 	%fd1839, %fd1838, %fd1832, 0d3FA55555555502A1;
	fma.rn.f64 	%fd1840, %fd1839, %fd1832, 0d3FC5555555555511;
	fma.rn.f64 	%fd1841, %fd1840, %fd1832, 0d3FE000000000000B;
	fma.rn.f64 	%fd1842, %fd1841, %fd1832, 0d3FF0000000000000;
	fma.rn.f64 	%fd1843, %fd1842, %fd1832, 0d3FF0000000000000;
	{
	.reg .b32 %temp; 
	mov.b64 	{%r144, %temp}, %fd1843;
	}
	{
	.reg .b32 %temp; 
	mov.b64 	{%temp, %r145}, %fd1843;
	}
	shl.b32 	%r859, %r143, 20;
	add.s32 	%r860, %r859, %r145;
	mov.b64 	%fd3843, {%r144, %r860};
	{
	.reg .b32 %temp; 
	mov.b64 	{%temp, %r861}, %fd266;
	}
	mov.b32 	%f138, %r861;
	abs.f32 	%f38, %f138;
	setp.lt.f32 	%p142, %f38, 0f4086232B;
	@%p142 bra 	$L__BB5_148;
	setp.lt.f64 	%p143, %fd266, 0d0000000000000000;
	add.f64 	%fd1844, %fd266, 0d7FF0000000000000;
	selp.f64 	%fd3843, 0d0000000000000000, %fd1844, %p143;
	setp.geu.f32 	%p144, %f38, 0f40874800;
	@%p144 bra 	$L__BB5_148;
	shr.u32 	%r862, %r143, 31;
	add.s32 	%r863, %r143, %r862;
	shr.s32 	%r864, %r863, 1;
	shl.b32 	%r865, %r864, 20;
	add.s32 	%r866, %r145, %r865;
	mov.b64 	%fd1845, {%r144, %r866};
	sub.s32 	%r867, %r143, %r864;
	shl.b32 	%r868, %r867, 20;
	add.s32 	%r869, %r868, 1072693248;
	mov.b32 	%r870, 0;
	mov.b64 	%fd1846, {%r870, %r869};
	mul.f64 	%fd3843, %fd1846, %fd1845;
$L__BB5_148:
	add.f64 	%fd1847, %fd3843, 0d3FF0000000000000;
	rcp.rn.f64 	%fd271, %fd1847;
	mov.f64 	%fd1848, 0d3FF0000000000000;
	sub.f64 	%fd272, %fd1848, %fd271;
	ld.global.f64 	%fd273, [%rd1+152];
	div.rn.f64 	%fd274, %fd129, %fd264;
	fma.rn.f64 	%fd1849, %fd274, 0d3FF71547652B82FE, 0d4338000000000000;
	{
	.reg .b32 %temp; 
	mov.b64 	{%r146, %temp}, %fd1849;
	}
	mov.f64 	%fd1850, 0dC338000000000000;
	add.rn.f64 	%fd1851, %fd1849, %fd1850;
	fma.rn.f64 	%fd1852, %fd1851, 0dBFE62E42FEFA39EF, %fd274;
	fma.rn.f64 	%fd1853, %fd1851, 0dBC7ABC9E3B39803F, %fd1852;
	fma.rn.f64 	%fd1854, %fd1853, 0d3E5ADE1569CE2BDF, 0d3E928AF3FCA213EA;
	fma.rn.f64 	%fd1855, %fd1854, %fd1853, 0d3EC71DEE62401315;
	fma.rn.f64 	%fd1856, %fd1855, %fd1853, 0d3EFA01997C89EB71;
	fma.rn.f64 	%fd1857, %fd1856, %fd1853, 0d3F2A01A014761F65;
	fma.rn.f64 	%fd1858, %fd1857, %fd1853, 0d3F56C16C1852B7AF;
	fma.rn.f64 	%fd1859, %fd1858, %fd1853, 0d3F81111111122322;
	fma.rn.f64 	%fd1860, %fd1859, %fd1853, 0d3FA55555555502A1;
	fma.rn.f64 	%fd1861, %fd1860, %fd1853, 0d3FC5555555555511;
	fma.rn.f64 	%fd1862, %fd1861, %fd1853, 0d3FE000000000000B;
	fma.rn.f64 	%fd1863, %fd1862, %fd1853, 0d3FF0000000000000;
	fma.rn.f64 	%fd1864, %fd1863, %fd1853, 0d3FF0000000000000;
	{
	.reg .b32 %temp; 
	mov.b64 	{%r147, %temp}, %fd1864;
	}
	{
	.reg .b32 %temp; 
	mov.b64 	{%temp, %r148}, %fd1864;
	}
	shl.b32 	%r871, %r146, 20;
	add.s32 	%r872, %r871, %r148;
	mov.b64 	%fd3844, {%r147, %r872};
	{
	.reg .b32 %temp; 
	mov.b64 	{%temp, %r873}, %fd274;
	}
	mov.b32 	%f139, %r873;
	abs.f32 	%f39, %f139;
	setp.lt.f32 	%p145, %f39, 0f4086232B;
	@%p145 bra 	$L__BB5_151;
	setp.lt.f64 	%p146, %fd274, 0d0000000000000000;
	add.f64 	%fd1865, %fd274, 0d7FF0000000000000;
	selp.f64 	%fd3844, 0d0000000000000000, %fd1865, %p146;
	setp.geu.f32 	%p147, %f39, 0f40874800;
	@%p147 bra 	$L__BB5_151;
	shr.u32 	%r874, %r146, 31;
	add.s32 	%r875, %r146, %r874;
	shr.s32 	%r876, %r875, 1;
	shl.b32 	%r877, %r876, 20;
	add.s32 	%r878, %r148, %r877;
	mov.b64 	%fd1866, {%r147, %r878};
	sub.s32 	%r879, %r146, %r876;
	shl.b32 	%r880, %r879, 20;
	add.s32 	%r881, %r880, 1072693248;
	mov.b32 	%r882, 0;
	mov.b64 	%fd1867, {%r882, %r881};
	mul.f64 	%fd3844, %fd1867, %fd1866;
$L__BB5_151:
	sub.f64 	%fd1868, %fd235, %fd273;
	mul.f64 	%fd1869, %fd1868, %fd3844;
	sub.f64 	%fd279, %fd235, %fd1869;
	st.global.f64 	[%rd1+152], %fd279;
	ld.global.f64 	%fd280, [%rd1+160];
	div.rn.f64 	%fd281, %fd129, %fd265;
	fma.rn.f64 	%fd1870, %fd281, 0d3FF71547652B82FE, 0d4338000000000000;
	{
	.reg .b32 %temp; 
	mov.b64 	{%r149, %temp}, %fd1870;
	}
	mov.f64 	%fd1871, 0dC338000000000000;
	add.rn.f64 	%fd1872, %fd1870, %fd1871;
	fma.rn.f64 	%fd1873, %fd1872, 0dBFE62E42FEFA39EF, %fd281;
	fma.rn.f64 	%fd1874, %fd1872, 0dBC7ABC9E3B39803F, %fd1873;
	fma.rn.f64 	%fd1875, %fd1874, 0d3E5ADE1569CE2BDF, 0d3E928AF3FCA213EA;
	fma.rn.f64 	%fd1876, %fd1875, %fd1874, 0d3EC71DEE62401315;
	fma.rn.f64 	%fd1877, %fd1876, %fd1874, 0d3EFA01997C89EB71;
	fma.rn.f64 	%fd1878, %fd1877, %fd1874, 0d3F2A01A014761F65;
	fma.rn.f64 	%fd1879, %fd1878, %fd1874, 0d3F56C16C1852B7AF;
	fma.rn.f64 	%fd1880, %fd1879, %fd1874, 0d3F81111111122322;
	fma.rn.f64 	%fd1881, %fd1880, %fd1874, 0d3FA55555555502A1;
	fma.rn.f64 	%fd1882, %fd1881, %fd1874, 0d3FC5555555555511;
	fma.rn.f64 	%fd1883, %fd1882, %fd1874, 0d3FE000000000000B;
	fma.rn.f64 	%fd1884, %fd1883, %fd1874, 0d3FF0000000000000;
	fma.rn.f64 	%fd1885, %fd1884, %fd1874, 0d3FF0000000000000;
	{
	.reg .b32 %temp; 
	mov.b64 	{%r150, %temp}, %fd1885;
	}
	{
	.reg .b32 %temp; 
	mov.b64 	{%temp, %r151}, %fd1885;
	}
	shl.b32 	%r883, %r149, 20;
	add.s32 	%r884, %r883, %r151;
	mov.b64 	%fd3845, {%r150, %r884};
	{
	.reg .b32 %temp; 
	mov.b64 	{%temp, %r885}, %fd281;
	}
	mov.b32 	%f140, %r885;
	abs.f32 	%f40, %f140;
	setp.lt.f32 	%p148, %f40, 0f4086232B;
	@%p148 bra 	$L__BB5_154;
	setp.lt.f64 	%p149, %fd281, 0d0000000000000000;
	add.f64 	%fd1886, %fd281, 0d7FF0000000000000;
	selp.f64 	%fd3845, 0d0000000000000000, %fd1886, %p149;
	setp.geu.f32 	%p150, %f40, 0f40874800;
	@%p150 bra 	$L__BB5_154;
	shr.u32 	%r886, %r149, 31;
	add.s32 	%r887, %r149, %r886;
	shr.s32 	%r888, %r887, 1;
	shl.b32 	%r889, %r888, 20;
	add.s32 	%r890, %r151, %r889;
	mov.b64 	%fd1887, {%r150, %r890};
	sub.s32 	%r891, %r149, %r888;
	shl.b32 	%r892, %r891, 20;
	add.s32 	%r893, %r892, 1072693248;
	mov.b32 	%r894, 0;
	mov.b64 	%fd1888, {%r894, %r893};
	mul.f64 	%fd3845, %fd1888, %fd1887;
$L__BB5_154:
	sub.f64 	%fd1889, %fd235, %fd280;
	mul.f64 	%fd1890, %fd1889, %fd3845;
	sub.f64 	%fd1891, %fd235, %fd1890;
	st.global.f64 	[%rd1+160], %fd1891;
	mul.f64 	%fd1892, %fd272, %fd1891;
	fma.rn.f64 	%fd286, %fd271, %fd279, %fd1892;
	add.f64 	%fd1893, %fd1, 0dC038570A3D70A3D7;
	div.rn.f64 	%fd287, %fd1893, 0dC02DA3D70A3D70A4;
	fma.rn.f64 	%fd1894, %fd287, 0d3FF71547652B82FE, 0d4338000000000000;
	{
	.reg .b32 %temp; 
	mov.b64 	{%r152, %temp}, %fd1894;
	}
	mov.f64 	%fd1895, 0dC338000000000000;
	add.rn.f64 	%fd1896, %fd1894, %fd1895;
	fma.rn.f64 	%fd1897, %fd1896, 0dBFE62E42FEFA39EF, %fd287;
	fma.rn.f64 	%fd1898, %fd1896, 0dBC7ABC9E3B39803F, %fd1897;
	fma.rn.f64 	%fd1899, %fd1898, 0d3E5ADE1569CE2BDF, 0d3E928AF3FCA213EA;
	fma.rn.f64 	%fd1900, %fd1899, %fd1898, 0d3EC71DEE62401315;
	fma.rn.f64 	%fd1901, %fd1900, %fd1898, 0d3EFA01997C89EB71;
	fma.rn.f64 	%fd1902, %fd1901, %fd1898, 0d3F2A01A014761F65;
	fma.rn.f64 	%fd1903, %fd1902, %fd1898, 0d3F56C16C1852B7AF;
	fma.rn.f64 	%fd1904, %fd1903, %fd1898, 0d3F81111111122322;
	fma.rn.f64 	%fd1905, %fd1904, %fd1898, 0d3FA55555555502A1;
	fma.rn.f64 	%fd1906, %fd1905, %fd1898, 0d3FC5555555555511;
	fma.rn.f64 	%fd1907, %fd1906, %fd1898, 0d3FE000000000000B;
	fma.rn.f64 	%fd1908, %fd1907, %fd1898, 0d3FF0000000000000;
	fma.rn.f64 	%fd1909, %fd1908, %fd1898, 0d3FF0000000000000;
	{
	.reg .b32 %temp; 
	mov.b64 	{%r153, %temp}, %fd1909;
	}
	{
	.reg .b32 %temp; 
	mov.b64 	{%temp, %r154}, %fd1909;
	}
	shl.b32 	%r895, %r152, 20;
	add.s32 	%r896, %r895, %r154;
	mov.b64 	%fd3846, {%r153, %r896};
	{
	.reg .b32 %temp; 
	mov.b64 	{%temp, %r897}, %fd287;
	}
	mov.b32 	%f141, %r897;
	abs.f32 	%f41, %f141;
	setp.lt.f32 	%p151, %f41, 0f4086232B;
	@%p151 bra 	$L__BB5_157;
	setp.lt.f64 	%p152, %fd287, 0d0000000000000000;
	add.f64 	%fd1910, %fd287, 0d7FF0000000000000;
	selp.f64 	%fd3846, 0d0000000000000000, %fd1910, %p152;
	setp.geu.f32 	%p153, %f41, 0f40874800;
	@%p153 bra 	$L__BB5_157;
	shr.u32 	%r898, %r152, 31;
	add.s32 	%r899, %r152, %r898;
	shr.s32 	%r900, %r899, 1;
	shl.b32 	%r901, %r900, 20;
	add.s32 	%r902, %r154, %r901;
	mov.b64 	%fd1911, {%r153, %r902};
	sub.s32 	%r903, %r152, %r900;
	shl.b32 	%r904, %r903, 20;
	add.s32 	%r905, %r904, 1072693248;
	mov.b32 	%r906, 0;
	mov.b64 	%fd1912, {%r906, %r905};
	mul.f64 	%fd3846, %fd1912, %fd1911;
$L__BB5_157:
	add.f64 	%fd1913, %fd3846, 0d3FF0000000000000;
	rcp.rn.f64 	%fd1914, %fd1913;
	ld.global.f64 	%fd1915, [%rd1+168];
	sub.f64 	%fd1916, %fd1914, %fd1915;
	mul.f64 	%fd1917, %fd3835, %fd1916;
	sub.f64 	%fd292, %fd1914, %fd1917;
	st.global.f64 	[%rd1+168], %fd292;
	add.f64 	%fd1918, %fd1, 0dC064ECCCCCCCCCCD;
	div.rn.f64 	%fd293, %fd1918, 0d402FC7AE147AE148;
	fma.rn.f64 	%fd1919, %fd293, 0d3FF71547652B82FE, 0d4338000000000000;
	{
	.reg .b32 %temp; 
	mov.b64 	{%r155, %temp}, %fd1919;
	}
	mov.f64 	%fd1920, 0dC338000000000000;
	add.rn.f64 	%fd1921, %fd1919, %fd1920;
	fma.rn.f64 	%fd1922, %fd1921, 0dBFE62E42FEFA39EF, %fd293;
	fma.rn.f64 	%fd1923, %fd1921, 0dBC7ABC9E3B39803F, %fd1922;
	fma.rn.f64 	%fd1924, %fd1923, 0d3E5ADE1569CE2BDF, 0d3E928AF3FCA213EA;
	fma.rn.f64 	%fd1925, %fd1924, %fd1923, 0d3EC71DEE62401315;
	fma.rn.f64 	%fd1926, %fd1925, %fd1923, 0d3EFA01997C89EB71;
	fma.rn.f64 	%fd1927, %fd1926, %fd1923, 0d3F2A01A014761F65;
	fma.rn.f64 	%fd1928, %fd1927, %fd1923, 0d3F56C16C1852B7AF;
	fma.rn.f64 	%fd1929, %fd1928, %fd1923, 0d3F81111111122322;
	fma.rn.f64 	%fd1930, %fd1929, %fd1923, 0d3FA55555555502A1;
	fma.rn.f64 	%fd1931, %fd1930, %fd1923, 0d3FC5555555555511;
	fma.rn.f64 	%fd1932, %fd1931, %fd1923, 0d3FE000000000000B;
	fma.rn.f64 	%fd1933, %fd1932, %fd1923, 0d3FF0000000000000;
	fma.rn.f64 	%fd1934, %fd1933, %fd1923, 0d3FF0000000000000;
	{
	.reg .b32 %temp; 
	mov.b64 	{%r156, %temp}, %fd1934;
	}
	{
	.reg .b32 %temp; 
	mov.b64 	{%temp, %r157}, %fd1934;
	}
	shl.b32 	%r907, %r155, 20;
	add.s32 	%r908, %r907, %r157;
	mov.b64 	%fd3847, {%r156, %r908};
	{
	.reg .b32 %temp; 
	mov.b64 	{%temp, %r909}, %fd293;
	}
	mov.b32 	%f142, %r909;
	abs.f32 	%f42, %f142;
	setp.lt.f32 	%p154, %f42, 0f4086232B;
	@%p154 bra 	$L__BB5_160;
	setp.lt.f64 	%p155, %fd293, 0d0000000000000000;
	add.f64 	%fd1935, %fd293, 0d7FF0000000000000;
	selp.f64 	%fd3847, 0d0000000000000000, %fd1935, %p155;
	setp.geu.f32 	%p156, %f42, 0f40874800;
	@%p156 bra 	$L__BB5_160;
	shr.u32 	%r910, %r155, 31;
	add.s32 	%r911, %r155, %r910;
	shr.s32 	%r912, %r911, 1;
	shl.b32 	%r913, %r912, 20;
	add.s32 	%r914, %r157, %r913;
	mov.b64 	%fd1936, {%r156, %r914};
	sub.s32 	%r915, %r155, %r912;
	shl.b32 	%r916, %r915, 20;
	add.s32 	%r917, %r916, 1072693248;
	mov.b32 	%r918, 0;
	mov.b64 	%fd1937, {%r918, %r917};
	mul.f64 	%fd3847, %fd1937, %fd1936;
$L__BB5_160:
	add.f64 	%fd1938, %fd1, 0dC02875C28F5C28F6;
	div.rn.f64 	%fd298, %fd1938, 0dBFCB923A29C779A7;
	fma.rn.f64 	%fd1939, %fd298, 0d3FF71547652B82FE, 0d4338000000000000;
	{
	.reg .b32 %temp; 
	mov.b64 	{%r158, %temp}, %fd1939;
	}
	mov.f64 	%fd1940, 0dC338000000000000;
	add.rn.f64 	%fd1941, %fd1939, %fd1940;
	fma.rn.f64 	%fd1942, %fd1941, 0dBFE62E42FEFA39EF, %fd298;
	fma.rn.f64 	%fd1943, %fd1941, 0dBC7ABC9E3B39803F, %fd1942;
	fma.rn.f64 	%fd1944, %fd1943, 0d3E5ADE1569CE2BDF, 0d3E928AF3FCA213EA;
	fma.rn.f64 	%fd1945, %fd1944, %fd1943, 0d3EC71DEE62401315;
	fma.rn.f64 	%fd1946, %fd1945, %fd1943, 0d3EFA01997C89EB71;
	fma.rn.f64 	%fd1947, %fd1946, %fd1943, 0d3F2A01A014761F65;
	fma.rn.f64 	%fd1948, %fd1947, %fd1943, 0d3F56C16C1852B7AF;
	fma.rn.f64 	%fd1949, %fd1948, %fd1943, 0d3F81111111122322;
	fma.rn.f64 	%fd1950, %fd1949, %fd1943, 0d3FA55555555502A1;
	fma.rn.f64 	%fd1951, %fd1950, %fd1943, 0d3FC5555555555511;
	fma.rn.f64 	%fd1952, %fd1951, %fd1943, 0d3FE000000000000B;
	fma.rn.f64 	%fd1953, %fd1952, %fd1943, 0d3FF0000000000000;
	fma.rn.f64 	%fd1954, %fd1953, %fd1943, 0d3FF0000000000000;
	{
	.reg .b32 %temp; 
	mov.b64 	{%r159, %temp}, %fd1954;
	}
	{
	.reg .b32 %temp; 
	mov.b64 	{%temp, %r160}, %fd1954;
	}
	shl.b32 	%r919, %r158, 20;
	add.s32 	%r920, %r919, %r160;
	mov.b64 	%fd3848, {%r159, %r920};
	{
	.reg .b32 %temp; 
	mov.b64 	{%temp, %r921}, %fd298;
	}
	mov.b32 	%f143, %r921;
	abs.f32 	%f43, %f143;
	setp.lt.f32 	%p157, %f43, 0f4086232B;
	@%p157 bra 	$L__BB5_163;
	setp.lt.f64 	%p158, %fd298, 0d0000000000000000;
	add.f64 	%fd1955, %fd298, 0d7FF0000000000000;
	selp.f64 	%fd3848, 0d0000000000000000, %fd1955, %p158;
	setp.geu.f32 	%p159, %f43, 0f40874800;
	@%p159 bra 	$L__BB5_163;
	shr.u32 	%r922, %r158, 31;
	add.s32 	%r923, %r158, %r922;
	shr.s32 	%r924, %r923, 1;
	shl.b32 	%r925, %r924, 20;
	add.s32 	%r926, %r160, %r925;
	mov.b64 	%fd1956, {%r159, %r926};
	sub.s32 	%r927, %r158, %r924;
	shl.b32 	%r928, %r927, 20;
	add.s32 	%r929, %r928, 1072693248;
	mov.b32 	%r930, 0;
	mov.b64 	%fd1957, {%r930, %r929};
	mul.f64 	%fd3848, %fd1957, %fd1956;
$L__BB5_163:
	add.f64 	%fd1958, %fd3847, %fd3848;
	mov.f64 	%fd1959, 0d3F1A36E2EB1C432D;
	div.rn.f64 	%fd303, %fd1959, %fd1958;
	add.f64 	%fd1960, %fd1, 0d4051800000000000;
	div.rn.f64 	%fd304, %fd1960, 0d4034000000000000;
	fma.rn.f64 	%fd1961, %fd304, 0d3FF71547652B82FE, 0d4338000000000000;
	{
	.reg .b32 %temp; 
	mov.b64 	{%r161, %temp}, %fd1961;
	}
	mov.f64 	%fd1962, 0dC338000000000000;
	add.rn.f64 	%fd1963, %fd1961, %fd1962;
	fma.rn.f64 	%fd1964, %fd1963, 0dBFE62E42FEFA39EF, %fd304;
	fma.rn.f64 	%fd1965, %fd1963, 0dBC7ABC9E3B39803F, %fd1964;
	fma.rn.f64 	%fd1966, %fd1965, 0d3E5ADE1569CE2BDF, 0d3E928AF3FCA213EA;
	fma.rn.f64 	%fd1967, %fd1966, %fd1965, 0d3EC71DEE62401315;
	fma.rn.f64 	%fd1968, %fd1967, %fd1965, 0d3EFA01997C89EB71;
	fma.rn.f64 	%fd1969, %fd1968, %fd1965, 0d3F2A01A014761F65;
	fma.rn.f64 	%fd1970, %fd1969, %fd1965, 0d3F56C16C1852B7AF;
	fma.rn.f64 	%fd1971, %fd1970, %fd1965, 0d3F81111111122322;
	fma.rn.f64 	%fd1972, %fd1971, %fd1965, 0d3FA55555555502A1;
	fma.rn.f64 	%fd1973, %fd1972, %fd1965, 0d3FC5555555555511;
	fma.rn.f64 	%fd1974, %fd1973, %fd1965, 0d3FE000000000000B;
	fma.rn.f64 	%fd1975, %fd1974, %fd1965, 0d3FF0000000000000;
	fma.rn.f64 	%fd1976, %fd1975, %fd1965, 0d3FF0000000000000;
	{
	.reg .b32 %temp; 
	mov.b64 	{%r162, %temp}, %fd1976;
	}
	{
	.reg .b32 %temp; 
	mov.b64 	{%temp, %r163}, %fd1976;
	}
	shl.b32 	%r931, %r161, 20;
	add.s32 	%r932, %r931, %r163;
	mov.b64 	%fd3849, {%r162, %r932};
	{
	.reg .b32 %temp; 
	mov.b64 	{%temp, %r933}, %fd304;
	}
	mov.b32 	%f144, %r933;
	abs.f32 	%f44, %f144;
	setp.lt.f32 	%p160, %f44, 0f4086232B;
	@%p160 bra 	$L__BB5_166;
	setp.lt.f64 	%p161, %fd304, 0d0000000000000000;
	add.f64 	%fd1977, %fd304, 0d7FF0000000000000;
	selp.f64 	%fd3849, 0d0000000000000000, %fd1977, %p161;
	setp.geu.f32 	%p162, %f44, 0f40874800;
	@%p162 bra 	$L__BB5_166;
	shr.u32 	%r934, %r161, 31;
	add.s32 	%r935, %r161, %r934;
	shr.s32 	%r936, %r935, 1;
	shl.b32 	%r937, %r936, 20;
	add.s32 	%r938, %r163, %r937;
	mov.b64 	%fd1978, {%r162, %r938};
	sub.s32 	%r939, %r161, %r936;
	shl.b32 	%r940, %r939, 20;
	add.s32 	%r941, %r940, 1072693248;
	mov.b32 	%r942, 0;
	mov.b64 	%fd1979, {%r942, %r941};
	mul.f64 	%fd3849, %fd1979, %fd1978;
$L__BB5_166:
	add.f64 	%fd1980, %fd3849, 0d3FF0000000000000;
	mov.f64 	%fd1981, 0dBFE0000000000000;
	div.rn.f64 	%fd1982, %fd1981, %fd1980;
	add.f64 	%fd1983, %fd1982, 0d3FF0000000000000;
	add.f64 	%fd1984, %fd303, 0d3FF5A9FBE76C8B44;
	mul.f64 	%fd1985, %fd1984, %fd1983;
	mul.f64 	%fd1986, %fd264, %fd1985;
	mul.f64 	%fd309, %fd265, %fd1985;
	ld.global.f64 	%fd310, [%rd1+176];
	div.rn.f64 	%fd311, %fd129, %fd1986;
	fma.rn.f64 	%fd1987, %fd311, 0d3FF71547652B82FE, 0d4338000000000000;
	{
	.reg .b32 %temp; 
	mov.b64 	{%r164, %temp}, %fd1987;
	}
	mov.f64 	%fd1988, 0dC338000000000000;
	add.rn.f64 	%fd1989, %fd1987, %fd1988;
	fma.rn.f64 	%fd1990, %fd1989, 0dBFE62E42FEFA39EF, %fd311;
	fma.rn.f64 	%fd1991, %fd1989, 0dBC7ABC9E3B39803F, %fd1990;
	fma.rn.f64 	%fd1992, %fd1991, 0d3E5ADE1569CE2BDF, 0d3E928AF3FCA213EA;
	fma.rn.f64 	%fd1993, %fd1992, %fd1991, 0d3EC71DEE62401315;
	fma.rn.f64 	%fd1994, %fd1993, %fd1991, 0d3EFA01997C89EB71;
	fma.rn.f64 	%fd1995, %fd1994, %fd1991, 0d3F2A01A014761F65;
	fma.rn.f64 	%fd1996, %fd1995, %fd1991, 0d3F56C16C1852B7AF;
	fma.rn.f64 	%fd1997, %fd1996, %fd1991, 0d3F81111111122322;
	fma.rn.f64 	%fd1998, %fd1997, %fd1991, 0d3FA55555555502A1;
	fma.rn.f64 	%fd1999, %fd1998, %fd1991, 0d3FC5555555555511;
	fma.rn.f64 	%fd2000, %fd1999, %fd1991, 0d3FE000000000000B;
	fma.rn.f64 	%fd2001, %fd2000, %fd1991, 0d3FF0000000000000;
	fma.rn.f64 	%fd2002, %fd2001, %fd1991, 0d3FF0000000000000;
	{
	.reg .b32 %temp; 
	mov.b64 	{%r165, %temp}, %fd2002;
	}
	{
	.reg .b32 %temp; 
	mov.b64 	{%temp, %r166}, %fd2002;
	}
	shl.b32 	%r943, %r164, 20;
	add.s32 	%r944, %r943, %r166;
	mov.b64 	%fd3850, {%r165, %r944};
	{
	.reg .b32 %temp; 
	mov.b64 	{%temp, %r945}, %fd311;
	}
	mov.b32 	%f145, %r945;
	abs.f32 	%f45, %f145;
	setp.lt.f32 	%p163, %f45, 0f4086232B;
	@%p163 bra 	$L__BB5_169;
	setp.lt.f64 	%p164, %fd311, 0d0000000000000000;
	add.f64 	%fd2003, %fd311, 0d7FF0000000000000;
	selp.f64 	%fd3850, 0d0000000000000000, %fd2003, %p164;
	setp.geu.f32 	%p165, %f45, 0f40874800;
	@%p165 bra 	$L__BB5_169;
	shr.u32 	%r946, %r164, 31;
	add.s32 	%r947, %r164, %r946;
	shr.s32 	%r948, %r947, 1;
	shl.b32 	%r949, %r948, 20;
	add.s32 	%r950, %r166, %r949;
	mov.b64 	%fd2004, {%r165, %r950};
	sub.s32 	%r951, %r164, %r948;
	shl.b32 	%r952, %r951, 20;
	add.s32 	%r953, %r952, 1072693248;
	mov.b32 	%r954, 0;
	mov.b64 	%fd2005, {%r954, %r953};
	mul.f64 	%fd3850, %fd2005, %fd2004;
$L__BB5_169:
	sub.f64 	%fd2006, %fd235, %fd310;
	mul.f64 	%fd2007, %fd2006, %fd3850;
	sub.f64 	%fd316, %fd235, %fd2007;
	st.global.f64 	[%rd1+176], %fd316;
	ld.global.f64 	%fd317, [%rd1+184];
	div.rn.f64 	%fd318, %fd129, %fd309;
	fma.rn.f64 	%fd2008, %fd318, 0d3FF71547652B82FE, 0d4338000000000000;
	{
	.reg .b32 %temp; 
	mov.b64 	{%r167, %temp}, %fd2008;
	}
	mov.f64 	%fd2009, 0dC338000000000000;
	add.rn.f64 	%fd2010, %fd2008, %fd2009;
	fma.rn.f64 	%fd2011, %fd2010, 0dBFE62E42FEFA39EF, %fd318;
	fma.rn.f64 	%fd2012, %fd2010, 0dBC7ABC9E3B39803F, %fd2011;
	fma.rn.f64 	%fd2013, %fd2012, 0d3E5ADE1569CE2BDF, 0d3E928AF3FCA213EA;
	fma.rn.f64 	%fd2014, %fd2013, %fd2012, 0d3EC71DEE62401315;
	fma.rn.f64 	%fd2015, %fd2014, %fd2012, 0d3EFA01997C89EB71;
	fma.rn.f64 	%fd2016, %fd2015, %fd2012, 0d3F2A01A014761F65;
	fma.rn.f64 	%fd2017, %fd2016, %fd2012, 0d3F56C16C1852B7AF;
	fma.rn.f64 	%fd2018, %fd2017, %fd2012, 0d3F81111111122322;
	fma.rn.f64 	%fd2019, %fd2018, %fd2012, 0d3FA55555555502A1;
	fma.rn.f64 	%fd2020, %fd2019, %fd2012, 0d3FC5555555555511;
	fma.rn.f64 	%fd2021, %fd2020, %fd2012, 0d3FE000000000000B;
	fma.rn.f64 	%fd2022, %fd2021, %fd2012, 0d3FF0000000000000;
	fma.rn.f64 	%fd2023, %fd2022, %fd2012, 0d3FF0000000000000;
	{
	.reg .b32 %temp; 
	mov.b64 	{%r168, %temp}, %fd2023;
	}
	{
	.reg .b32 %temp; 
	mov.b64 	{%temp, %r169}, %fd2023;
	}
	shl.b32 	%r955, %r167, 20;
	add.s32 	%r956, %r955, %r169;
	mov.b64 	%fd3851, {%r168, %r956};
	{
	.reg .b32 %temp; 
	mov.b64 	{%temp, %r957}, %fd318;
	}
	mov.b32 	%f146, %r957;
	abs.f32 	%f46, %f146;
	setp.lt.f32 	%p166, %f46, 0f4086232B;
	@%p166 bra 	$L__BB5_172;
	setp.lt.f64 	%p167, %fd318, 0d0000000000000000;
	add.f64 	%fd2024, %fd318, 0d7FF0000000000000;
	selp.f64 	%fd3851, 0d0000000000000000, %fd2024, %p167;
	setp.geu.f32 	%p168, %f46, 0f40874800;
	@%p168 bra 	$L__BB5_172;
	shr.u32 	%r958, %r167, 31;
	add.s32 	%r959, %r167, %r958;
	shr.s32 	%r960, %r959, 1;
	shl.b32 	%r961, %r960, 20;
	add.s32 	%r962, %r169, %r961;
	mov.b64 	%fd2025, {%r168, %r962};
	sub.s32 	%r963, %r167, %r960;
	shl.b32 	%r964, %r963, 20;
	add.s32 	%r965, %r964, 1072693248;
	mov.b32 	%r966, 0;
	mov.b64 	%fd2026, {%r966, %r965};
	mul.f64 	%fd3851, %fd2026, %fd2025;
$L__BB5_172:
	sub.f64 	%fd2028, %fd235, %fd317;
	mul.f64 	%fd2029, %fd2028, %fd3851;
	sub.f64 	%fd2030, %fd235, %fd2029;
	st.global.f64 	[%rd1+184], %fd2030;
	mul.f64 	%fd2031, %fd272, %fd2030;
	fma.rn.f64 	%fd323, %fd271, %fd316, %fd2031;
	mov.f64 	%fd3852, 0d3FB47AE147AE147B;
	setp.gt.u16 	%p169, %rs1, 19;
	@%p169 bra 	$L__BB5_174;
	cvt.u32.u64 	%r967, %rd14;
	mov.b64 	%rd23, 1;
	shl.b64 	%rd24, %rd23, %r967;
	and.b64  	%rd25, %rd24, 919424;
	setp.ne.s64 	%p170, %rd25, 0;
	@%p170 bra 	$L__BB5_175;
$L__BB5_174:
	setp.eq.s16 	%p171, %rs1, 20;
	selp.f64 	%fd3852, 0d3FB47AE147AE147B, 0d3F947AE147AE147B, %p171;
$L__BB5_175:
	mov.pred 	%p665, -1;
	setp.gt.u16 	%p173, %rs1, 16;
	@%p173 bra 	$L__BB5_177;
	cvt.u32.u64 	%r968, %rd14;
	mov.b64 	%rd27, 1;
	shl.b64 	%rd28, %rd27, %r968;
	and.b64  	%rd29, %rd28, 114800;
	setp.ne.s64 	%p174, %rd29, 0;
	@%p174 bra 	$L__BB5_178;
$L__BB5_177:
	mov.pred 	%p665, 0;
$L__BB5_178:
	mul.f64 	%fd2032, %fd3852, 0d4010000000000000;
	selp.f64 	%fd2033, %fd2032, %fd3852, %p665;
	fma.rn.f64 	%fd326, %fd3798, 0dC03AB65BD453CA3F, %fd1;
	mul.f64 	%fd2034, %fd326, %fd2033;
	mul.f64 	%fd2035, %fd203, %fd229;
	mul.f64 	%fd2036, %fd202, %fd292;
	mul.f64 	%fd2037, %fd323, %fd2036;
	fma.rn.f64 	%fd2038, %fd286, %fd2035, %fd2037;
	mul.f64 	%fd327, %fd2034, %fd2038;
	add.f64 	%fd2039, %fd1, 0d400F851EB851EB85;
	add.f64 	%fd2040, %fd2039, 0d4028000000000000;
	div.rn.f64 	%fd328, %fd2040, 0dC010EB851EB851EC;
	fma.rn.f64 	%fd2041, %fd328, 0d3FF71547652B82FE, 0d4338000000000000;
	{
	.reg .b32 %temp; 
	mov.b64 	{%r170, %temp}, %fd2041;
	}
	mov.f64 	%fd2042, 0dC338000000000000;
	add.rn.f64 	%fd2043, %fd2041, %fd2042;
	fma.rn.f64 	%fd2044, %fd2043, 0dBFE62E42FEFA39EF, %fd328;
	fma.rn.f64 	%fd2045, %fd2043, 0dBC7ABC9E3B39803F, %fd2044;
	fma.rn.f64 	%fd2046, %fd2045, 0d3E5ADE1569CE2BDF, 0d3E928AF3FCA213EA;
	fma.rn.f64 	%fd2047, %fd2046, %fd2045, 0d3EC71DEE62401315;
	fma.rn.f64 	%fd2048, %fd2047, %fd2045, 0d3EFA01997C89EB71;
	fma.rn.f64 	%fd2049, %fd2048, %fd2045, 0d3F2A01A014761F65;
	fma.rn.f64 	%fd2050, %fd2049, %fd2045, 0d3F56C16C1852B7AF;
	fma.rn.f64 	%fd2051, %fd2050, %fd2045, 0d3F81111111122322;
	fma.rn.f64 	%fd2052, %fd2051, %fd2045, 0d3FA55555555502A1;
	fma.rn.f64 	%fd2053, %fd2052, %fd2045, 0d3FC5555555555511;
	fma.rn.f64 	%fd2054, %fd2053, %fd2045, 0d3FE000000000000B;
	fma.rn.f64 	%fd2055, %fd2054, %fd2045, 0d3FF0000000000000;
	fma.rn.f64 	%fd2056, %fd2055, %fd2045, 0d3FF0000000000000;
	{
	.reg .b32 %temp; 
	mov.b64 	{%r171, %temp}, %fd2056;
	}
	{
	.reg .b32 %temp; 
	mov.b64 	{%temp, %r172}, %fd2056;
	}
	shl.b32 	%r969, %r170, 20;
	add.s32 	%r970, %r969, %r172;
	mov.b64 	%fd3853, {%r171, %r970};
	{
	.reg .b32 %temp; 
	mov.b64 	{%temp, %r971}, %fd328;
	}
	mov.b32 	%f147, %r971;
	abs.f32 	%f47, %f147;
	setp.lt.f32 	%p176, %f47, 0f4086232B;
	@%p176 bra 	$L__BB5_181;
	setp.lt.f64 	%p177, %fd328, 0d0000000000000000;
	add.f64 	%fd2057, %fd328, 0d7FF0000000000000;
	selp.f64 	%fd3853, 0d0000000000000000, %fd2057, %p177;
	setp.geu.f32 	%p178, %f47, 0f40874800;
	@%p178 bra 	$L__BB5_181;
	shr.u32 	%r972, %r170, 31;
	add.s32 	%r973, %r170, %r972;
	shr.s32 	%r974, %r973, 1;
	shl.b32 	%r975, %r974, 20;
	add.s32 	%r976, %r172, %r975;
	mov.b64 	%fd2058, {%r171, %r976};
	sub.s32 	%r977, %r170, %r974;
	shl.b32 	%r978, %r977, 20;
	add.s32 	%r979, %r978, 1072693248;
	mov.b32 	%r980, 0;
	mov.b64 	%fd2059, {%r980, %r979};
	mul.f64 	%fd3853, %fd2059, %fd2058;
$L__BB5_181:
	add.f64 	%fd333, %fd3853, 0d3FF0000000000000;
	add.f64 	%fd2060, %fd1, 0d4018000000000000;
	mul.f64 	%fd334, %fd2060, 0dBFA999999999999A;
	fma.rn.f64 	%fd2061, %fd334, 0d3FF71547652B82FE, 0d4338000000000000;
	{
	.reg .b32 %temp; 
	mov.b64 	{%r173, %temp}, %fd2061;
	}
	mov.f64 	%fd2062, 0dC338000000000000;
	add.rn.f64 	%fd2063, %fd2061, %fd2062;
	fma.rn.f64 	%fd2064, %fd2063, 0dBFE62E42FEFA39EF, %fd334;
	fma.rn.f64 	%fd2065, %fd2063, 0dBC7ABC9E3B39803F, %fd2064;
	fma.rn.f64 	%fd2066, %fd2065, 0d3E5ADE1569CE2BDF, 0d3E928AF3FCA213EA;
	fma.rn.f64 	%fd2067, %fd2066, %fd2065, 0d3EC71DEE62401315;
	fma.rn.f64 	%fd2068, %fd2067, %fd2065, 0d3EFA01997C89EB71;
	fma.rn.f64 	%fd2069, %fd2068, %fd2065, 0d3F2A01A014761F65;
	fma.rn.f64 	%fd2070, %fd2069, %fd2065, 0d3F56C16C1852B7AF;
	fma.rn.f64 	%fd2071, %fd2070, %fd2065, 0d3F81111111122322;
	fma.rn.f64 	%fd2072, %fd2071, %fd2065, 0d3FA55555555502A1;
	fma.rn.f64 	%fd2073, %fd2072, %fd2065, 0d3FC5555555555511;
	fma.rn.f64 	%fd2074, %fd2073, %fd2065, 0d3FE000000000000B;
	fma.rn.f64 	%fd2075, %fd2074, %fd2065, 0d3FF0000000000000;
	fma.rn.f64 	%fd2076, %fd2075, %fd2065, 0d3FF0000000000000;
	{
	.reg .b32 %temp; 
	mov.b64 	{%r174, %temp}, %fd2076;
	}
	{
	.reg .b32 %temp; 
	mov.b64 	{%temp, %r175}, %fd2076;
	}
	shl.b32 	%r981, %r173, 20;
	add.s32 	%r982, %r981, %r175;
	mov.b64 	%fd3854, {%r174, %r982};
	{
	.reg .b32 %temp; 
	mov.b64 	{%temp, %r983}, %fd334;
	}
	mov.b32 	%f148, %r983;
	abs.f32 	%f48, %f148;
	setp.lt.f32 	%p179, %f48, 0f4086232B;
	@%p179 bra 	$L__BB5_184;
	setp.lt.f64 	%p180, %fd334, 0d0000000000000000;
	add.f64 	%fd2077, %fd334, 0d7FF0000000000000;
	selp.f64 	%fd3854, 0d0000000000000000, %fd2077, %p180;
	setp.geu.f32 	%p181, %f48, 0f40874800;
	@%p181 bra 	$L__BB5_184;
	shr.u32 	%r984, %r173, 31;
	add.s32 	%r985, %r173, %r984;
	shr.s32 	%r986, %r985, 1;
	shl.b32 	%r987, %r986, 20;
	add.s32 	%r988, %r175, %r987;
	mov.b64 	%fd2078, {%r174, %r988};
	sub.s32 	%r989, %r173, %r986;
	shl.b32 	%r990, %r989, 20;
	add.s32 	%r991, %r990, 1072693248;
	mov.b32 	%r992, 0;
	mov.b64 	%fd2079, {%r992, %r991};
	mul.f64 	%fd3854, %fd2079, %fd2078;
$L__BB5_184:
	add.f64 	%fd2080, %fd1, 0d402C000000000000;
	mul.f64 	%fd339, %fd2080, 0d3FB70A3D70A3D70A;
	fma.rn.f64 	%fd2081, %fd339, 0d3FF71547652B82FE, 0d4338000000000000;
	{
	.reg .b32 %temp; 
	mov.b64 	{%r176, %temp}, %fd2081;
	}
	mov.f64 	%fd2082, 0dC338000000000000;
	add.rn.f64 	%fd2083, %fd2081, %fd2082;
	fma.rn.f64 	%fd2084, %fd2083, 0dBFE62E42FEFA39EF, %fd339;
	fma.rn.f64 	%fd2085, %fd2083, 0dBC7ABC9E3B39803F, %fd2084;
	fma.rn.f64 	%fd2086, %fd2085, 0d3E5ADE1569CE2BDF, 0d3E928AF3FCA213EA;
	fma.rn.f64 	%fd2087, %fd2086, %fd2085, 0d3EC71DEE62401315;
	fma.rn.f64 	%fd2088, %fd2087, %fd2085, 0d3EFA01997C89EB71;
	fma.rn.f64 	%fd2089, %fd2088, %fd2085, 0d3F2A01A014761F65;
	fma.rn.f64 	%fd2090, %fd2089, %fd2085, 0d3F56C16C1852B7AF;
	fma.rn.f64 	%fd2091, %fd2090, %fd2085, 0d3F81111111122322;
	fma.rn.f64 	%fd2092, %fd2091, %fd2085, 0d3FA55555555502A1;
	fma.rn.f64 	%fd2093, %fd2092, %fd2085, 0d3FC5555555555511;
	fma.rn.f64 	%fd2094, %fd2093, %fd2085, 0d3FE000000000000B;
	fma.rn.f64 	%fd2095, %fd2094, %fd2085, 0d3FF0000000000000;
	fma.rn.f64 	%fd2096, %fd2095, %fd2085, 0d3FF0000000000000;
	{
	.reg .b32 %temp; 
	mov.b64 	{%r177, %temp}, %fd2096;
	}
	{
	.reg .b32 %temp; 
	mov.b64 	{%temp, %r178}, %fd2096;
	}
	shl.b32 	%r993, %r176, 20;
	add.s32 	%r994, %r993, %r178;
	mov.b64 	%fd3855, {%r177, %r994};
	{
	.reg .b32 %temp; 
	mov.b64 	{%temp, %r995}, %fd339;
	}
	mov.b32 	%f149, %r995;
	abs.f32 	%f49, %f149;
	setp.lt.f32 	%p182, %f49, 0f4086232B;
	@%p182 bra 	$L__BB5_187;
	setp.lt.f64 	%p183, %fd339, 0d0000000000000000;
	add.f64 	%fd2097, %fd339, 0d7FF0000000000000;
	selp.f64 	%fd3855, 0d0000000000000000, %fd2097, %p183;
	setp.geu.f32 	%p184, %f49, 0f40874800;
	@%p184 bra 	$L__BB5_187;
	shr.u32 	%r996, %r176, 31;
	add.s32 	%r997, %r176, %r996;
	shr.s32 	%r998, %r997, 1;
	shl.b32 	%r999, %r998, 20;
	add.s32 	%r1000, %r178, %r999;
	mov.b64 	%fd2098, {%r177, %r1000};
	sub.s32 	%r1001, %r176, %r998;
	shl.b32 	%r1002, %r1001, 20;
	add.s32 	%r1003, %r1002, 1072693248;
	mov.b32 	%r1004, 0;
	mov.b64 	%fd2099, {%r1004, %r1003};
	mul.f64 	%fd3855, %fd2099, %fd2098;
$L__BB5_187:
	add.f64 	%fd2100, %fd3854, %fd3855;
	rcp.rn.f64 	%fd2101, %fd2100;
	add.f64 	%fd2102, %fd2101, 0d3FE3333333333333;
	ld.global.f64 	%fd344, [%rd1+192];
	div.rn.f64 	%fd345, %fd129, %fd2102;
	fma.rn.f64 	%fd2103, %fd345, 0d3FF71547652B82FE, 0d4338000000000000;
	{
	.reg .b32 %temp; 
	mov.b64 	{%r179, %temp}, %fd2103;
	}
	mov.f64 	%fd2104, 0dC338000000000000;
	add.rn.f64 	%fd2105, %fd2103, %fd2104;
	fma.rn.f64 	%fd2106, %fd2105, 0dBFE62E42FEFA39EF, %fd345;
	fma.rn.f64 	%fd2107, %fd2105, 0dBC7ABC9E3B39803F, %fd2106;
	fma.rn.f64 	%fd2108, %fd2107, 0d3E5ADE1569CE2BDF, 0d3E928AF3FCA213EA;
	fma.rn.f64 	%fd2109, %fd2108, %fd2107, 0d3EC71DEE62401315;
	fma.rn.f64 	%fd2110, %fd2109, %fd2107, 0d3EFA01997C89EB71;
	fma.rn.f64 	%fd2111, %fd2110, %fd2107, 0d3F2A01A014761F65;
	fma.rn.f64 	%fd2112, %fd2111, %fd2107, 0d3F56C16C1852B7AF;
	fma.rn.f64 	%fd2113, %fd2112, %fd2107, 0d3F81111111122322;
	fma.rn.f64 	%fd2114, %fd2113, %fd2107, 0d3FA55555555502A1;
	fma.rn.f64 	%fd2115, %fd2114, %fd2107, 0d3FC5555555555511;
	fma.rn.f64 	%fd2116, %fd2115, %fd2107, 0d3FE000000000000B;
	fma.rn.f64 	%fd2117, %fd2116, %fd2107, 0d3FF0000000000000;
	fma.rn.f64 	%fd2118, %fd2117, %fd2107, 0d3FF0000000000000;
	{
	.reg .b32 %temp; 
	mov.b64 	{%r180, %temp}, %fd2118;
	}
	{
	.reg .b32 %temp; 
	mov.b64 	{%temp, %r181}, %fd2118;
	}
	shl.b32 	%r1005, %r179, 20;
	add.s32 	%r1006, %r1005, %r181;
	mov.b64 	%fd3856, {%r180, %r1006};
	{
	.reg .b32 %temp; 
	mov.b64 	{%temp, %r1007}, %fd345;
	}
	mov.b32 	%f150, %r1007;
	abs.f32 	%f50, %f150;
	setp.lt.f32 	%p185, %f50, 0f4086232B;
	@%p185 bra 	$L__BB5_190;
	setp.lt.f64 	%p186, %fd345, 0d0000000000000000;
	add.f64 	%fd2119, %fd345, 0d7FF0000000000000;
	selp.f64 	%fd3856, 0d0000000000000000, %fd2119, %p186;
	setp.geu.f32 	%p187, %f50, 0f40874800;
	@%p187 bra 	$L__BB5_190;
	shr.u32 	%r1008, %r179, 31;
	add.s32 	%r1009, %r179, %r1008;
	shr.s32 	%r1010, %r1009, 1;
	shl.b32 	%r1011, %r1010, 20;
	add.s32 	%r1012, %r181, %r1011;
	mov.b64 	%fd2120, {%r180, %r1012};
	sub.s32 	%r1013, %r179, %r1010;
	shl.b32 	%r1014, %r1013, 20;
	add.s32 	%r1015, %r1014, 1072693248;
	mov.b32 	%r1016, 0;
	mov.b64 	%fd2121, {%r1016, %r1015};
	mul.f64 	%fd3856, %fd2121, %fd2120;
$L__BB5_190:
	rcp.rn.f64 	%fd2122, %fd333;
	sub.f64 	%fd2123, %fd2122, %fd344;
	mul.f64 	%fd2124, %fd2123, %fd3856;
	sub.f64 	%fd350, %fd2122, %fd2124;
	st.global.f64 	[%rd1+192], %fd350;
	add.f64 	%fd2125, %fd1, 0d4033947AE147AE14;
	add.f64 	%fd2126, %fd2125, 0d4020000000000000;
	div.rn.f64 	%fd351, %fd2126, 0d400D916872B020C5;
	fma.rn.f64 	%fd2127, %fd351, 0d3FF71547652B82FE, 0d4338000000000000;
	{
	.reg .b32 %temp; 
	mov.b64 	{%r182, %temp}, %fd2127;
	}
	mov.f64 	%fd2128, 0dC338000000000000;
	add.rn.f64 	%fd2129, %fd2127, %fd2128;
	fma.rn.f64 	%fd2130, %fd2129, 0dBFE62E42FEFA39EF, %fd351;
	fma.rn.f64 	%fd2131, %fd2129, 0dBC7ABC9E3B39803F, %fd2130;
	fma.rn.f64 	%fd2132, %fd2131, 0d3E5ADE1569CE2BDF, 0d3E928AF3FCA213EA;
	fma.rn.f64 	%fd2133, %fd2132, %fd2131, 0d3EC71DEE62401315;
	fma.rn.f64 	%fd2134, %fd2133, %fd2131, 0d3EFA01997C89EB71;
	fma.rn.f64 	%fd2135, %fd2134, %fd2131, 0d3F2A01A014761F65;
	fma.rn.f64 	%fd2136, %fd2135, %fd2131, 0d3F56C16C1852B7AF;
	fma.rn.f64 	%fd2137, %fd2136, %fd2131, 0d3F81111111122322;
	fma.rn.f64 	%fd2138, %fd2137, %fd2131, 0d3FA55555555502A1;
	fma.rn.f64 	%fd2139, %fd2138, %fd2131, 0d3FC5555555555511;
	fma.rn.f64 	%fd2140, %fd2139, %fd2131, 0d3FE000000000000B;
	fma.rn.f64 	%fd2141, %fd2140, %fd2131, 0d3FF0000000000000;
	fma.rn.f64 	%fd2142, %fd2141, %fd2131, 0d3FF0000000000000;
	{
	.reg .b32 %temp; 
	mov.b64 	{%r183, %temp}, %fd2142;
	}
	{
	.reg .b32 %temp; 
	mov.b64 	{%temp, %r184}, %fd2142;
	}
	shl.b32 	%r1017, %r182, 20;
	add.s32 	%r1018, %r1017, %r184;
	mov.b64 	%fd3857, {%r183, %r1018};
	{
	.reg .b32 %temp; 
	mov.b64 	{%temp, %r1019}, %fd351;
	}
	mov.b32 	%f151, %r1019;
	abs.f32 	%f51, %f151;
	setp.lt.f32 	%p188, %f51, 0f4086232B;
	@%p188 bra 	$L__BB5_193;
	setp.lt.f64 	%p189, %fd351, 0d0000000000000000;
	add.f64 	%fd2143, %fd351, 0d7FF0000000000000;
	selp.f64 	%fd3857, 0d0000000000000000, %fd2143, %p189;
	setp.geu.f32 	%p190, %f51, 0f40874800;
	@%p190 bra 	$L__BB5_193;
	shr.u32 	%r1020, %r182, 31;
	add.s32 	%r1021, %r182, %r1020;
	shr.s32 	%r1022, %r1021, 1;
	shl.b32 	%r1023, %r1022, 20;
	add.s32 	%r1024, %r184, %r1023;
	mov.b64 	%fd2144, {%r183, %r1024};
	sub.s32 	%r1025, %r182, %r1022;
	shl.b32 	%r1026, %r1025, 20;
	add.s32 	%r1027, %r1026, 1072693248;
	mov.b32 	%r1028, 0;
	mov.b64 	%fd2145, {%r1028, %r1027};
	mul.f64 	%fd3857, %fd2145, %fd2144;
$L__BB5_193:
	add.f64 	%fd2146, %fd3857, 0d3FF0000000000000;
	rcp.rn.f64 	%fd356, %fd2146;
	add.f64 	%fd357, %fd1, 0d4034000000000000;
	div.rn.f64 	%fd358, %fd357, 0dC024000000000000;
	fma.rn.f64 	%fd2147, %fd358, 0d3FF71547652B82FE, 0d4338000000000000;
	{
	.reg .b32 %temp; 
	mov.b64 	{%r185, %temp}, %fd2147;
	}
	mov.f64 	%fd2148, 0dC338000000000000;
	add.rn.f64 	%fd2149, %fd2147, %fd2148;
	fma.rn.f64 	%fd2150, %fd2149, 0dBFE62E42FEFA39EF, %fd358;
	fma.rn.f64 	%fd2151, %fd2149, 0dBC7ABC9E3B39803F, %fd2150;
	fma.rn.f64 	%fd2152, %fd2151, 0d3E5ADE1569CE2BDF, 0d3E928AF3FCA213EA;
	fma.rn.f64 	%fd2153, %fd2152, %fd2151, 0d3EC71DEE62401315;
	fma.rn.f64 	%fd2154, %fd2153, %fd2151, 0d3EFA01997C89EB71;
	fma.rn.f64 	%fd2155, %fd2154, %fd2151, 0d3F2A01A014761F65;
	fma.rn.f64 	%fd2156, %fd2155, %fd2151, 0d3F56C16C1852B7AF;
	fma.rn.f64 	%fd2157, %fd2156, %fd2151, 0d3F81111111122322;
	fma.rn.f64 	%fd2158, %fd2157, %fd2151, 0d3FA55555555502A1;
	fma.rn.f64 	%fd2159, %fd2158, %fd2151, 0d3FC5555555555511;
	fma.rn.f64 	%fd2160, %fd2159, %fd2151, 0d3FE000000000000B;
	fma.rn.f64 	%fd2161, %fd2160, %fd2151, 0d3FF0000000000000;
	fma.rn.f64 	%fd2162, %fd2161, %fd2151, 0d3FF0000000000000;
	{
	.reg .b32 %temp; 
	mov.b64 	{%r186, %temp}, %fd2162;
	}
	{
	.reg .b32 %temp; 
	mov.b64 	{%temp, %r187}, %fd2162;
	}
	shl.b32 	%r1029, %r185, 20;
	add.s32 	%r1030, %r1029, %r187;
	mov.b64 	%fd3858, {%r186, %r1030};
	{
	.reg .b32 %temp; 
	mov.b64 	{%temp, %r1031}, %fd358;
	}
	mov.b32 	%f152, %r1031;
	abs.f32 	%f52, %f152;
	setp.lt.f32 	%p191, %f52, 0f4086232B;
	@%p191 bra 	$L__BB5_196;
	setp.lt.f64 	%p192, %fd358, 0d0000000000000000;
	add.f64 	%fd2163, %fd358, 0d7FF0000000000000;
	selp.f64 	%fd3858, 0d0000000000000000, %fd2163, %p192;
	setp.geu.f32 	%p193, %f52, 0f40874800;
	@%p193 bra 	$L__BB5_196;
	shr.u32 	%r1032, %r185, 31;
	add.s32 	%r1033, %r185, %r1032;
	shr.s32 	%r1034, %r1033, 1;
	shl.b32 	%r1035, %r1034, 20;
	add.s32 	%r1036, %r187, %r1035;
	mov.b64 	%fd2164, {%r186, %r1036};
	sub.s32 	%r1037, %r185, %r1034;
	shl.b32 	%r1038, %r1037, 20;
	add.s32 	%r1039, %r1038, 1072693248;
	mov.b32 	%r1040, 0;
	mov.b64 	%fd2165, {%r1040, %r1039};
	mul.f64 	%fd3858, %fd2165, %fd2164;
$L__BB5_196:
	div.rn.f64 	%fd363, %fd357, 0d4024000000000000;
	fma.rn.f64 	%fd2166, %fd363, 0d3FF71547652B82FE, 0d4338000000000000;
	{
	.reg .b32 %temp; 
	mov.b64 	{%r188, %temp}, %fd2166;
	}
	mov.f64 	%fd2167, 0dC338000000000000;
	add.rn.f64 	%fd2168, %fd2166, %fd2167;
	fma.rn.f64 	%fd2169, %fd2168, 0dBFE62E42FEFA39EF, %fd363;
	fma.rn.f64 	%fd2170, %fd2168, 0dBC7ABC9E3B39803F, %fd2169;
	fma.rn.f64 	%fd2171, %fd2170, 0d3E5ADE1569CE2BDF, 0d3E928AF3FCA213EA;
	fma.rn.f64 	%fd2172, %fd2171, %fd2170, 0d3EC71DEE62401315;
	fma.rn.f64 	%fd2173, %fd2172, %fd2170, 0d3EFA01997C89EB71;
	fma.rn.f64 	%fd2174, %fd2173, %fd2170, 0d3F2A01A014761F65;
	fma.rn.f64 	%fd2175, %fd2174, %fd2170, 0d3F56C16C1852B7AF;
	fma.rn.f64 	%fd2176, %fd2175, %fd2170, 0d3F81111111122322;
	fma.rn.f64 	%fd2177, %fd2176, %fd2170, 0d3FA55555555502A1;
	fma.rn.f64 	%fd2178, %fd2177, %fd2170, 0d3FC5555555555511;
	fma.rn.f64 	%fd2179, %fd2178, %fd2170, 0d3FE000000000000B;
	fma.rn.f64 	%fd2180, %fd2179, %fd2170, 0d3FF0000000000000;
	fma.rn.f64 	%fd2181, %fd2180, %fd2170, 0d3FF0000000000000;
	{
	.reg .b32 %temp; 
	mov.b64 	{%r189, %temp}, %fd2181;
	}
	{
	.reg .b32 %temp; 
	mov.b64 	{%temp, %r190}, %fd2181;
	}
	shl.b32 	%r1041, %r188, 20;
	add.s32 	%r1042, %r1041, %r190;
	mov.b64 	%fd3859, {%r189, %r1042};
	{
	.reg .b32 %temp; 
	mov.b64 	{%temp, %r1043}, %fd363;
	}
	mov.b32 	%f153, %r1043;
	abs.f32 	%f53, %f153;
	setp.lt.f32 	%p194, %f53, 0f4086232B;
	@%p194 bra 	$L__BB5_199;
	setp.lt.f64 	%p195, %fd363, 0d0000000000000000;
	add.f64 	%fd2182, %fd363, 0d7FF0000000000000;
	selp.f64 	%fd3859, 0d0000000000000000, %fd2182, %p195;
	setp.geu.f32 	%p196, %f53, 0f40874800;
	@%p196 bra 	$L__BB5_199;
	shr.u32 	%r1044, %r188, 31;
	add.s32 	%r1045, %r188, %r1044;
	shr.s32 	%r1046, %r1045, 1;
	shl.b32 	%r1047, %r1046, 20;
	add.s32 	%r1048, %r190, %r1047;
	mov.b64 	%fd2183, {%r189, %r1048};
	sub.s32 	%r1049, %r188, %r1046;
	shl.b32 	%r1050, %r1049, 20;
	add.s32 	%r1051, %r1050, 1072693248;
	mov.b32 	%r1052, 0;
	mov.b64 	%fd2184, {%r1052, %r1051};
	mul.f64 	%fd3859, %fd2184, %fd2183;
$L__BB5_199:
	mul.f64 	%fd2185, %fd3859, 0d3F726E978D4FDF3B;
	fma.rn.f64 	%fd2186, %fd3858, 0d3F726E978D4FDF3B, %fd2185;
	rcp.rn.f64 	%fd2187, %fd2186;
	add.f64 	%fd368, %fd2187, 0d401C000000000000;
	add.f64 	%fd369, %fd1, 0d4014000000000000;
	mul.f64 	%fd370, %fd369, 0dBFD0000000000000;
	fma.rn.f64 	%fd2188, %fd370, 0d3FF71547652B82FE, 0d4338000000000000;
	{
	.reg .b32 %temp; 
	mov.b64 	{%r191, %temp}, %fd2188;
	}
	mov.f64 	%fd2189, 0dC338000000000000;
	add.rn.f64 	%fd2190, %fd2188, %fd2189;
	fma.rn.f64 	%fd2191, %fd2190, 0dBFE62E42FEFA39EF, %fd370;
	fma.rn.f64 	%fd2192, %fd2190, 0dBC7ABC9E3B39803F, %fd2191;
	fma.rn.f64 	%fd2193, %fd2192, 0d3E5ADE1569CE2BDF, 0d3E928AF3FCA213EA;
	fma.rn.f64 	%fd2194, %fd2193, %fd2192, 0d3EC71DEE62401315;
	fma.rn.f64 	%fd2195, %fd2194, %fd2192, 0d3EFA01997C89EB71;
	fma.rn.f64 	%fd2196, %fd2195, %fd2192, 0d3F2A01A014761F65;
	fma.rn.f64 	%fd2197, %fd2196, %fd2192, 0d3F56C16C1852B7AF;
	fma.rn.f64 	%fd2198, %fd2197, %fd2192, 0d3F81111111122322;
	fma.rn.f64 	%fd2199, %fd2198, %fd2192, 0d3FA55555555502A1;
	fma.rn.f64 	%fd2200, %fd2199, %fd2192, 0d3FC5555555555511;
	fma.rn.f64 	%fd2201, %fd2200, %fd2192, 0d3FE000000000000B;
	fma.rn.f64 	%fd2202, %fd2201, %fd2192, 0d3FF0000000000000;
	fma.rn.f64 	%fd2203, %fd2202, %fd2192, 0d3FF0000000000000;
	{
	.reg .b32 %temp; 
	mov.b64 	{%r192, %temp}, %fd2203;
	}
	{
	.reg .b32 %temp; 
	mov.b64 	{%temp, %r193}, %fd2203;
	}
	shl.b32 	%r1053, %r191, 20;
	add.s32 	%r1054, %r1053, %r193;
	mov.b64 	%fd3860, {%r192, %r1054};
	{
	.reg .b32 %temp; 
	mov.b64 	{%temp, %r1055}, %fd370;
	}
	mov.b32 	%f154, %r1055;
	abs.f32 	%f54, %f154;
	setp.lt.f32 	%p197, %f54, 0f4086232B;
	@%p197 bra 	$L__BB5_202;
	setp.lt.f64 	%p198, %fd370, 0d0000000000000000;
	add.f64 	%fd2204, %fd370, 0d7FF0000000000000;
	selp.f64 	%fd3860, 0d0000000000000000, %fd2204, %p198;
	setp.geu.f32 	%p199, %f54, 0f40874800;
	@%p199 bra 	$L__BB5_202;
	shr.u32 	%r1056, %r191, 31;
	add.s32 	%r1057, %r191, %r1056;
	shr.s32 	%r1058, %r1057, 1;
	shl.b32 	%r1059, %r1058, 20;
	add.s32 	%r1060, %r193, %r1059;
	mov.b64 	%fd2205, {%r192, %r1060};
	sub.s32 	%r1061, %r191, %r1058;
	shl.b32 	%r1062, %r1061, 20;
	add.s32 	%r1063, %r1062, 1072693248;
	mov.b32 	%r1064, 0;
	mov.b64 	%fd2206, {%r1064, %r1063};
	mul.f64 	%fd3860, %fd2206, %fd2205;
$L__BB5_202:
	div.rn.f64 	%fd375, %fd369, 0d4018000000000000;
	fma.rn.f64 	%fd2207, %fd375, 0d3FF71547652B82FE, 0d4338000000000000;
	{
	.reg .b32 %temp; 
	mov.b64 	{%r194, %temp}, %fd2207;
	}
	mov.f64 	%fd2208, 0dC338000000000000;
	add.rn.f64 	%fd2209, %fd2207, %fd2208;
	fma.rn.f64 	%fd2210, %fd2209, 0dBFE62E42FEFA39EF, %fd375;
	fma.rn.f64 	%fd2211, %fd2209, 0dBC7ABC9E3B39803F, %fd2210;
	fma.rn.f64 	%fd2212, %fd2211, 0d3E5ADE1569CE2BDF, 0d3E928AF3FCA213EA;
	fma.rn.f64 	%fd2213, %fd2212, %fd2211, 0d3EC71DEE62401315;
	fma.rn.f64 	%fd2214, %fd2213, %fd2211, 0d3EFA01997C89EB71;
	fma.rn.f64 	%fd2215, %fd2214, %fd2211, 0d3F2A01A014761F65;
	fma.rn.f64 	%fd2216, %fd2215, %fd2211, 0d3F56C16C1852B7AF;
	fma.rn.f64 	%fd2217, %fd2216, %fd2211, 0d3F81111111122322;
	fma.rn.f64 	%fd2218, %fd2217, %fd2211, 0d3FA55555555502A1;
	fma.rn.f64 	%fd2219, %fd2218, %fd2211, 0d3FC5555555555511;
	fma.rn.f64 	%fd2220, %fd2219, %fd2211, 0d3FE000000000000B;
	fma.rn.f64 	%fd2221, %fd2220, %fd2211, 0d3FF0000000000000;
	fma.rn.f64 	%fd2222, %fd2221, %fd2211, 0d3FF0000000000000;
	{
	.reg .b32 %temp; 
	mov.b64 	{%r195, %temp}, %fd2222;
	}
	{
	.reg .b32 %temp; 
	mov.b64 	{%temp, %r196}, %fd2222;
	}
	shl.b32 	%r1065, %r194, 20;
	add.s32 	%r1066, %r1065, %r196;
	mov.b64 	%fd3861, {%r195, %r1066};
	{
	.reg .b32 %temp; 
	mov.b64 	{%temp, %r1067}, %fd375;
	}
	mov.b32 	%f155, %r1067;
	abs.f32 	%f55, %f155;
	setp.lt.f32 	%p200, %f55, 0f4086232B;
	@%p200 bra 	$L__BB5_205;
	setp.lt.f64 	%p201, %fd375, 0d0000000000000000;
	add.f64 	%fd2223, %fd375, 0d7FF0000000000000;
	selp.f64 	%fd3861, 0d0000000000000000, %fd2223, %p201;
	setp.geu.f32 	%p202, %f55, 0f40874800;
	@%p202 bra 	$L__BB5_205;
	shr.u32 	%r1068, %r194, 31;
	add.s32 	%r1069, %r194, %r1068;
	shr.s32 	%r1070, %r1069, 1;
	shl.b32 	%r1071, %r1070, 20;
	add.s32 	%r1072, %r196, %r1071;
	mov.b64 	%fd2224, {%r195, %r1072};
	sub.s32 	%r1073, %r194, %r1070;
	shl.b32 	%r1074, %r1073, 20;
	add.s32 	%r1075, %r1074, 1072693248;
	mov.b32 	%r1076, 0;
	mov.b64 	%fd2225, {%r1076, %r1075};
	mul.f64 	%fd3861, %fd2225, %fd2224;
$L__BB5_205:
	mul.f64 	%fd2226, %fd3861, 0d3F02599ED7C6FBD2;
	fma.rn.f64 	%fd2227, %fd3860, 0d3F02599ED7C6FBD2, %fd2226;
	rcp.rn.f64 	%fd380, %fd2227;
	ld.global.f64 	%fd381, [%rd1+200];
	div.rn.f64 	%fd382, %fd129, %fd368;
	fma.rn.f64 	%fd2228, %fd382, 0d3FF71547652B82FE, 0d4338000000000000;
	{
	.reg .b32 %temp; 
	mov.b64 	{%r197, %temp}, %fd2228;
	}
	mov.f64 	%fd2229, 0dC338000000000000;
	add.rn.f64 	%fd2230, %fd2228, %fd2229;
	fma.rn.f64 	%fd2231, %fd2230, 0dBFE62E42FEFA39EF, %fd382;
	fma.rn.f64 	%fd2232, %fd2230, 0dBC7ABC9E3B39803F, %fd2231;
	fma.rn.f64 	%fd2233, %fd2232, 0d3E5ADE1569CE2BDF, 0d3E928AF3FCA213EA;
	fma.rn.f64 	%fd2234, %fd2233, %fd2232, 0d3EC71DEE62401315;
	fma.rn.f64 	%fd2235, %fd2234, %fd2232, 0d3EFA01997C89EB71;
	fma.rn.f64 	%fd2236, %fd2235, %fd2232, 0d3F2A01A014761F65;
	fma.rn.f64 	%fd2237, %fd2236, %fd2232, 0d3F56C16C1852B7AF;
	fma.rn.f64 	%fd2238, %fd2237, %fd2232, 0d3F81111111122322;
	fma.rn.f64 	%fd2239, %fd2238, %fd2232, 0d3FA55555555502A1;
	fma.rn.f64 	%fd2240, %fd2239, %fd2232, 0d3FC5555555555511;
	fma.rn.f64 	%fd2241, %fd2240, %fd2232, 0d3FE000000000000B;
	fma.rn.f64 	%fd2242, %fd2241, %fd2232, 0d3FF0000000000000;
	fma.rn.f64 	%fd2243, %fd2242, %fd2232, 0d3FF0000000000000;
	{
	.reg .b32 %temp; 
	mov.b64 	{%r198, %temp}, %fd2243;
	}
	{
	.reg .b32 %temp; 
	mov.b64 	{%temp, %r199}, %fd2243;
	}
	shl.b32 	%r1077, %r197, 20;
	add.s32 	%r1078, %r1077, %r199;
	mov.b64 	%fd3862, {%r198, %r1078};
	{
	.reg .b32 %temp; 
	mov.b64 	{%temp, %r1079}, %fd382;
	}
	mov.b32 	%f156, %r1079;
	abs.f32 	%f56, %f156;
	setp.lt.f32 	%p203, %f56, 0f4086232B;
	@%p203 bra 	$L__BB5_208;
	setp.lt.f64 	%p204, %fd382, 0d0000000000000000;
	add.f64 	%fd2244, %fd382, 0d7FF0000000000000;
	selp.f64 	%fd3862, 0d0000000000000000, %fd2244, %p204;
	setp.geu.f32 	%p205, %f56, 0f40874800;
	@%p205 bra 	$L__BB5_208;
	shr.u32 	%r1080, %r197, 31;
	add.s32 	%r1081, %r197, %r1080;
	shr.s32 	%r1082, %r1081, 1;
	shl.b32 	%r1083, %r1082, 20;
	add.s32 	%r1084, %r199, %r1083;
	mov.b64 	%fd2245, {%r198, %r1084};
	sub.s32 	%r1085, %r197, %r1082;
	shl.b32 	%r1086, %r1085, 20;
	add.s32 	%r1087, %r1086, 1072693248;
	mov.b32 	%r1088, 0;
	mov.b64 	%fd2246, {%r1088, %r1087};
	mul.f64 	%fd3862, %fd2246, %fd2245;
$L__BB5_208:
	sub.f64 	%fd2247, %fd356, %fd381;
	mul.f64 	%fd2248, %fd2247, %fd3862;
	sub.f64 	%fd387, %fd356, %fd2248;
	st.global.f64 	[%rd1+200], %fd387;
	ld.global.f64 	%fd388, [%rd1+208];
	add.f64 	%fd2249, %fd380, 0d408F400000000000;
	div.rn.f64 	%fd389, %fd129, %fd2249;
	fma.rn.f64 	%fd2250, %fd389, 0d3FF71547652B82FE, 0d4338000000000000;
	{
	.reg .b32 %temp; 
	mov.b64 	{%r200, %temp}, %fd2250;
	}
	mov.f64 	%fd2251, 0dC338000000000000;
	add.rn.f64 	%fd2252, %fd2250, %fd2251;
	fma.rn.f64 	%fd2253, %fd2252, 0dBFE62E42FEFA39EF, %fd389;
	fma.rn.f64 	%fd2254, %fd2252, 0dBC7ABC9E3B39803F, %fd2253;
	fma.rn.f64 	%fd2255, %fd2254, 0d3E5ADE1569CE2BDF, 0d3E928AF3FCA213EA;
	fma.rn.f64 	%fd2256, %fd2255, %fd2254, 0d3EC71DEE62401315;
	fma.rn.f64 	%fd2257, %fd2256, %fd2254, 0d3EFA01997C89EB71;
	fma.rn.f64 	%fd2258, %fd2257, %fd2254, 0d3F2A01A014761F65;
	fma.rn.f64 	%fd2259, %fd2258, %fd2254, 0d3F56C16C1852B7AF;
	fma.rn.f64 	%fd2260, %fd2259, %fd2254, 0d3F81111111122322;
	fma.rn.f64 	%fd2261, %fd2260, %fd2254, 0d3FA55555555502A1;
	fma.rn.f64 	%fd2262, %fd2261, %fd2254, 0d3FC5555555555511;
	fma.rn.f64 	%fd2263, %fd2262, %fd2254, 0d3FE000000000000B;
	fma.rn.f64 	%fd2264, %fd2263, %fd2254, 0d3FF0000000000000;
	fma.rn.f64 	%fd2265, %fd2264, %fd2254, 0d3FF0000000000000;
	{
	.reg .b32 %temp; 
	mov.b64 	{%r201, %temp}, %fd2265;
	}
	{
	.reg .b32 %temp; 
	mov.b64 	{%temp, %r202}, %fd2265;
	}
	shl.b32 	%r1089, %r200, 20;
	add.s32 	%r1090, %r1089, %r202;
	mov.b64 	%fd3863, {%r201, %r1090};
	{
	.reg .b32 %temp; 
	mov.b64 	{%temp, %r1091}, %fd389;
	}
	mov.b32 	%f157, %r1091;
	abs.f32 	%f57, %f157;
	setp.lt.f32 	%p206, %f57, 0f4086232B;
	@%p206 bra 	$L__BB5_211;
	setp.lt.f64 	%p207, %fd389, 0d0000000000000000;
	add.f64 	%fd2266, %fd389, 0d7FF0000000000000;
	selp.f64 	%fd3863, 0d0000000000000000, %fd2266, %p207;
	setp.geu.f32 	%p208, %f57, 0f40874800;
	@%p208 bra 	$L__BB5_211;
	shr.u32 	%r1092, %r200, 31;
	add.s32 	%r1093, %r200, %r1092;
	shr.s32 	%r1094, %r1093, 1;
	shl.b32 	%r1095, %r1094, 20;
	add.s32 	%r1096, %r202, %r1095;
	mov.b64 	%fd2267, {%r201, %r1096};
	sub.s32 	%r1097, %r200, %r1094;
	shl.b32 	%r1098, %r1097, 20;
	add.s32 	%r1099, %r1098, 1072693248;
	mov.b32 	%r1100, 0;
	mov.b64 	%fd2268, {%r1100, %r1099};
	mul.f64 	%fd3863, %fd2268, %fd2267;
$L__BB5_211:
	sub.f64 	%fd2269, %fd356, %fd388;
	mul.f64 	%fd2270, %fd2269, %fd3863;
	sub.f64 	%fd2271, %fd356, %fd2270;
	st.global.f64 	[%rd1+208], %fd2271;
	mul.f64 	%fd394, %fd2271, 0d3FD999999999999A;
	fma.rn.f64 	%fd395, %fd387, 0d3FE3333333333333, %fd394;
	add.f64 	%fd396, %fd1, 0dC010000000000000;
	div.rn.f64 	%fd397, %fd396, 0dC01C000000000000;
	fma.rn.f64 	%fd2272, %fd397, 0d3FF71547652B82FE, 0d4338000000000000;
	{
	.reg .b32 %temp; 
	mov.b64 	{%r203, %temp}, %fd2272;
	}
	mov.f64 	%fd2273, 0dC338000000000000;
	add.rn.f64 	%fd2274, %fd2272, %fd2273;
	fma.rn.f64 	%fd2275, %fd2274, 0dBFE62E42FEFA39EF, %fd397;
	fma.rn.f64 	%fd2276, %fd2274, 0dBC7ABC9E3B39803F, %fd2275;
	fma.rn.f64 	%fd2277, %fd2276, 0d3E5ADE1569CE2BDF, 0d3E928AF3FCA213EA;
	fma.rn.f64 	%fd2278, %fd2277, %fd2276, 0d3EC71DEE62401315;
	fma.rn.f64 	%fd2279, %fd2278, %fd2276, 0d3EFA01997C89EB71;
	fma.rn.f64 	%fd2280, %fd2279, %fd2276, 0d3F2A01A014761F65;
	fma.rn.f64 	%fd2281, %fd2280, %fd2276, 0d3F56C16C1852B7AF;
	fma.rn.f64 	%fd2282, %fd2281, %fd2276, 0d3F81111111122322;
	fma.rn.f64 	%fd2283, %fd2282, %fd2276, 0d3FA55555555502A1;
	fma.rn.f64 	%fd2284, %fd2283, %fd2276, 0d3FC5555555555511;
	fma.rn.f64 	%fd2285, %fd2284, %fd2276, 0d3FE000000000000B;
	fma.rn.f64 	%fd2286, %fd2285, %fd2276, 0d3FF0000000000000;
	fma.rn.f64 	%fd2287, %fd2286, %fd2276, 0d3FF0000000000000;
	{
	.reg .b32 %temp; 
	mov.b64 	{%r204, %temp}, %fd2287;
	}
	{
	.reg .b32 %temp; 
	mov.b64 	{%temp, %r205}, %fd2287;
	}
	shl.b32 	%r1101, %r203, 20;
	add.s32 	%r1102, %r1101, %r205;
	mov.b64 	%fd3864, {%r204, %r1102};
	{
	.reg .b32 %temp; 
	mov.b64 	{%temp, %r1103}, %fd397;
	}
	mov.b32 	%f158, %r1103;
	abs.f32 	%f58, %f158;
	setp.lt.f32 	%p209, %f58, 0f4086232B;
	@%p209 bra 	$L__BB5_214;
	setp.lt.f64 	%p210, %fd397, 0d0000000000000000;
	add.f64 	%fd2288, %fd397, 0d7FF0000000000000;
	selp.f64 	%fd3864, 0d0000000000000000, %fd2288, %p210;
	setp.geu.f32 	%p211, %f58, 0f40874800;
	@%p211 bra 	$L__BB5_214;
	shr.u32 	%r1104, %r203, 31;
	add.s32 	%r1105, %r203, %r1104;
	shr.s32 	%r1106, %r1105, 1;
	shl.b32 	%r1107, %r1106, 20;
	add.s32 	%r1108, %r205, %r1107;
	mov.b64 	%fd2289, {%r204, %r1108};
	sub.s32 	%r1109, %r203, %r1106;
	shl.b32 	%r1110, %r1109, 20;
	add.s32 	%r1111, %r1110, 1072693248;
	mov.b32 	%r1112, 0;
	mov.b64 	%fd2290, {%r1112, %r1111};
	mul.f64 	%fd3864, %fd2290, %fd2289;
$L__BB5_214:
	div.rn.f64 	%fd402, %fd396, 0d401C000000000000;
	fma.rn.f64 	%fd2291, %fd402, 0d3FF71547652B82FE, 0d4338000000000000;
	{
	.reg .b32 %temp; 
	mov.b64 	{%r206, %temp}, %fd2291;
	}
	mov.f64 	%fd2292, 0dC338000000000000;
	add.rn.f64 	%fd2293, %fd2291, %fd2292;
	fma.rn.f64 	%fd2294, %fd2293, 0dBFE62E42FEFA39EF, %fd402;
	fma.rn.f64 	%fd2295, %fd2293, 0dBC7ABC9E3B39803F, %fd2294;
	fma.rn.f64 	%fd2296, %fd2295, 0d3E5ADE1569CE2BDF, 0d3E928AF3FCA213EA;
	fma.rn.f64 	%fd2297, %fd2296, %fd2295, 0d3EC71DEE62401315;
	fma.rn.f64 	%fd2298, %fd2297, %fd2295, 0d3EFA01997C89EB71;
	fma.rn.f64 	%fd2299, %fd2298, %fd2295, 0d3F2A01A014761F65;
	fma.rn.f64 	%fd2300, %fd2299, %fd2295, 0d3F56C16C1852B7AF;
	fma.rn.f64 	%fd2301, %fd2300, %fd2295, 0d3F81111111122322;
	fma.rn.f64 	%fd2302, %fd2301, %fd2295, 0d3FA55555555502A1;
	fma.rn.f64 	%fd2303, %fd2302, %fd2295, 0d3FC5555555555511;
	fma.rn.f64 	%fd2304, %fd2303, %fd2295, 0d3FE000000000000B;
	fma.rn.f64 	%fd2305, %fd2304, %fd2295, 0d3FF0000000000000;
	fma.rn.f64 	%fd2306, %fd2305, %fd2295, 0d3FF0000000000000;
	{
	.reg .b32 %temp; 
	mov.b64 	{%r207, %temp}, %fd2306;
	}
	{
	.reg .b32 %temp; 
	mov.b64 	{%temp, %r208}, %fd2306;
	}
	shl.b32 	%r1113, %r206, 20;
	add.s32 	%r1114, %r1113, %r208;
	mov.b64 	%fd3865, {%r207, %r1114};
	{
	.reg .b32 %temp; 
	mov.b64 	{%temp, %r1115}, %fd402;
	}
	mov.b32 	%f159, %r1115;
	abs.f32 	%f59, %f159;
	setp.lt.f32 	%p212, %f59, 0f4086232B;
	@%p212 bra 	$L__BB5_217;
	setp.lt.f64 	%p213, %fd402, 0d0000000000000000;
	add.f64 	%fd2307, %fd402, 0d7FF0000000000000;
	selp.f64 	%fd3865, 0d0000000000000000, %fd2307, %p213;
	setp.geu.f32 	%p214, %f59, 0f40874800;
	@%p214 bra 	$L__BB5_217;
	shr.u32 	%r1116, %r206, 31;
	add.s32 	%r1117, %r206, %r1116;
	shr.s32 	%r1118, %r1117, 1;
	shl.b32 	%r1119, %r1118, 20;
	add.s32 	%r1120, %r208, %r1119;
	mov.b64 	%fd2308, {%r207, %r1120};
	sub.s32 	%r1121, %r206, %r1118;
	shl.b32 	%r1122, %r1121, 20;
	add.s32 	%r1123, %r1122, 1072693248;
	mov.b32 	%r1124, 0;
	mov.b64 	%fd2309, {%r1124, %r1123};
	mul.f64 	%fd3865, %fd2309, %fd2308;
$L__BB5_217:
	mul.f64 	%fd2310, %fd3865, 0d3FA47AE147AE147B;
	fma.rn.f64 	%fd2311, %fd3864, 0d3FA47AE147AE147B, %fd2310;
	rcp.rn.f64 	%fd2312, %fd2311;
	add.f64 	%fd407, %fd2312, 0d401C000000000000;
	div.rn.f64 	%fd408, %fd1, 0dC008000000000000;
	fma.rn.f64 	%fd2313, %fd408, 0d3FF71547652B82FE, 0d4338000000000000;
	{
	.reg .b32 %temp; 
	mov.b64 	{%r209, %temp}, %fd2313;
	}
	mov.f64 	%fd2314, 0dC338000000000000;
	add.rn.f64 	%fd2315, %fd2313, %fd2314;
	fma.rn.f64 	%fd2316, %fd2315, 0dBFE62E42FEFA39EF, %fd408;
	fma.rn.f64 	%fd2317, %fd2315, 0dBC7ABC9E3B39803F, %fd2316;
	fma.rn.f64 	%fd2318, %fd2317, 0d3E5ADE1569CE2BDF, 0d3E928AF3FCA213EA;
	fma.rn.f64 	%fd2319, %fd2318, %fd2317, 0d3EC71DEE62401315;
	fma.rn.f64 	%fd2320, %fd2319, %fd2317, 0d3EFA01997C89EB71;
	fma.rn.f64 	%fd2321, %fd2320, %fd2317, 0d3F2A01A014761F65;
	fma.rn.f64 	%fd2322, %fd2321, %fd2317, 0d3F56C16C1852B7AF;
	fma.rn.f64 	%fd2323, %fd2322, %fd2317, 0d3F81111111122322;
	fma.rn.f64 	%fd2324, %fd2323, %fd2317, 0d3FA55555555502A1;
	fma.rn.f64 	%fd2325, %fd2324, %fd2317, 0d3FC5555555555511;
	fma.rn.f64 	%fd2326, %fd2325, %fd2317, 0d3FE000000000000B;
	fma.rn.f64 	%fd2327, %fd2326, %fd2317, 0d3FF0000000000000;
	fma.rn.f64 	%fd2328, %fd2327, %fd2317, 0d3FF0000000000000;
	{
	.reg .b32 %temp; 
	mov.b64 	{%r210, %temp}, %fd2328;
	}
	{
	.reg .b32 %temp; 
	mov.b64 	{%temp, %r211}, %fd2328;
	}
	shl.b32 	%r1125, %r209, 20;
	add.s32 	%r1126, %r1125, %r211;
	mov.b64 	%fd3866, {%r210, %r1126};
	{
	.reg .b32 %temp; 
	mov.b64 	{%temp, %r1127}, %fd408;
	}
	mov.b32 	%f160, %r1127;
	abs.f32 	%f60, %f160;
	setp.lt.f32 	%p215, %f60, 0f4086232B;
	@%p215 bra 	$L__BB5_220;
	setp.lt.f64 	%p216, %fd408, 0d0000000000000000;
	add.f64 	%fd2329, %fd408, 0d7FF0000000000000;
	selp.f64 	%fd3866, 0d0000000000000000, %fd2329, %p216;
	setp.geu.f32 	%p217, %f60, 0f40874800;
	@%p217 bra 	$L__BB5_220;
	shr.u32 	%r1128, %r209, 31;
	add.s32 	%r1129, %r209, %r1128;
	shr.s32 	%r1130, %r1129, 1;
	shl.b32 	%r1131, %r1130, 20;
	add.s32 	%r1132, %r211, %r1131;
	mov.b64 	%fd2330, {%r210, %r1132};
	sub.s32 	%r1133, %r209, %r1130;
	shl.b32 	%r1134, %r1133, 20;
	add.s32 	%r1135, %r1134, 1072693248;
	mov.b32 	%r1136, 0;
	mov.b64 	%fd2331, {%r1136, %r1135};
	mul.f64 	%fd3866, %fd2331, %fd2330;
$L__BB5_220:
	div.rn.f64 	%fd413, %fd1, 0d401C000000000000;
	fma.rn.f64 	%fd2332, %fd413, 0d3FF71547652B82FE, 0d4338000000000000;
	{
	.reg .b32 %temp; 
	mov.b64 	{%r212, %temp}, %fd2332;
	}
	mov.f64 	%fd2333, 0dC338000000000000;
	add.rn.f64 	%fd2334, %fd2332, %fd2333;
	fma.rn.f64 	%fd2335, %fd2334, 0dBFE62E42FEFA39EF, %fd413;
	fma.rn.f64 	%fd2336, %fd2334, 0dBC7ABC9E3B39803F, %fd2335;
	fma.rn.f64 	%fd2337, %fd2336, 0d3E5ADE1569CE2BDF, 0d3E928AF3FCA213EA;
	fma.rn.f64 	%fd2338, %fd2337, %fd2336, 0d3EC71DEE62401315;
	fma.rn.f64 	%fd2339, %fd2338, %fd2336, 0d3EFA01997C89EB71;
	fma.rn.f64 	%fd2340, %fd2339, %fd2336, 0d3F2A01A014761F65;
	fma.rn.f64 	%fd2341, %fd2340, %fd2336, 0d3F56C16C1852B7AF;
	fma.rn.f64 	%fd2342, %fd2341, %fd2336, 0d3F81111111122322;
	fma.rn.f64 	%fd2343, %fd2342, %fd2336, 0d3FA55555555502A1;
	fma.rn.f64 	%fd2344, %fd2343, %fd2336, 0d3FC5555555555511;
	fma.rn.f64 	%fd2345, %fd2344, %fd2336, 0d3FE000000000000B;
	fma.rn.f64 	%fd2346, %fd2345, %fd2336, 0d3FF0000000000000;
	fma.rn.f64 	%fd2347, %fd2346, %fd2336, 0d3FF0000000000000;
	{
	.reg .b32 %temp; 
	mov.b64 	{%r213, %temp}, %fd2347;
	}
	{
	.reg .b32 %temp; 
	mov.b64 	{%temp, %r214}, %fd2347;
	}
	shl.b32 	%r1137, %r212, 20;
	add.s32 	%r1138, %r1137, %r214;
	mov.b64 	%fd3867, {%r213, %r1138};
	{
	.reg .b32 %temp; 
	mov.b64 	{%temp, %r1139}, %fd413;
	}
	mov.b32 	%f161, %r1139;
	abs.f32 	%f61, %f161;
	setp.lt.f32 	%p218, %f61, 0f4086232B;
	@%p218 bra 	$L__BB5_223;
	setp.lt.f64 	%p219, %fd413, 0d0000000000000000;
	add.f64 	%fd2348, %fd413, 0d7FF0000000000000;
	selp.f64 	%fd3867, 0d0000000000000000, %fd2348, %p219;
	setp.geu.f32 	%p220, %f61, 0f40874800;
	@%p220 bra 	$L__BB5_223;
	shr.u32 	%r1140, %r212, 31;
	add.s32 	%r1141, %r212, %r1140;
	shr.s32 	%r1142, %r1141, 1;
	shl.b32 	%r1143, %r1142, 20;
	add.s32 	%r1144, %r214, %r1143;
	mov.b64 	%fd2349, {%r213, %r1144};
	sub.s32 	%r1145, %r212, %r1142;
	shl.b32 	%r1146, %r1145, 20;
	add.s32 	%r1147, %r1146, 1072693248;
	mov.b32 	%r1148, 0;
	mov.b64 	%fd2350, {%r1148, %r1147};
	mul.f64 	%fd3867, %fd2350, %fd2349;
$L__BB5_223:
	mul.f64 	%fd2351, %fd3867, 0d3F1F75104D551D69;
	fma.rn.f64 	%fd2352, %fd3866, 0d3F1F75104D551D69, %fd2351;
	rcp.rn.f64 	%fd418, %fd2352;
	add.f64 	%fd2353, %fd1, 0dC024000000000000;
	div.rn.f64 	%fd419, %fd2353, 0d4024000000000000;
	fma.rn.f64 	%fd2354, %fd419, 0d3FF71547652B82FE, 0d4338000000000000;
	{
	.reg .b32 %temp; 
	mov.b64 	{%r215, %temp}, %fd2354;
	}
	mov.f64 	%fd2355, 0dC338000000000000;
	add.rn.f64 	%fd2356, %fd2354, %fd2355;
	fma.rn.f64 	%fd2357, %fd2356, 0dBFE62E42FEFA39EF, %fd419;
	fma.rn.f64 	%fd2358, %fd2356, 0dBC7ABC9E3B39803F, %fd2357;
	fma.rn.f64 	%fd2359, %fd2358, 0d3E5ADE1569CE2BDF, 0d3E928AF3FCA213EA;
	fma.rn.f64 	%fd2360, %fd2359, %fd2358, 0d3EC71DEE62401315;
	fma.rn.f64 	%fd2361, %fd2360, %fd2358, 0d3EFA01997C89EB71;
	fma.rn.f64 	%fd2362, %fd2361, %fd2358, 0d3F2A01A014761F65;
	fma.rn.f64 	%fd2363, %fd2362, %fd2358, 0d3F56C16C1852B7AF;
	fma.rn.f64 	%fd2364, %fd2363, %fd2358, 0d3F81111111122322;
	fma.rn.f64 	%fd2365, %fd2364, %fd2358, 0d3FA55555555502A1;
	fma.rn.f64 	%fd2366, %fd2365, %fd2358, 0d3FC5555555555511;
	fma.rn.f64 	%fd2367, %fd2366, %fd2358, 0d3FE000000000000B;
	fma.rn.f64 	%fd2368, %fd2367, %fd2358, 0d3FF0000000000000;
	fma.rn.f64 	%fd2369, %fd2368, %fd2358, 0d3FF0000000000000;
	{
	.reg .b32 %temp; 
	mov.b64 	{%r216, %temp}, %fd2369;
	}
	{
	.reg .b32 %temp; 
	mov.b64 	{%temp, %r217}, %fd2369;
	}
	shl.b32 	%r1149, %r215, 20;
	add.s32 	%r1150, %r1149, %r217;
	mov.b64 	%fd3868, {%r216, %r1150};
	{
	.reg .b32 %temp; 
	mov.b64 	{%temp, %r1151}, %fd419;
	}
	mov.b32 	%f162, %r1151;
	abs.f32 	%f62, %f162;
	setp.lt.f32 	%p221, %f62, 0f4086232B;
	@%p221 bra 	$L__BB5_226;
	setp.lt.f64 	%p222, %fd419, 0d0000000000000000;
	add.f64 	%fd2370, %fd419, 0d7FF0000000000000;
	selp.f64 	%fd3868, 0d0000000000000000, %fd2370, %p222;
	setp.geu.f32 	%p223, %f62, 0f40874800;
	@%p223 bra 	$L__BB5_226;
	shr.u32 	%r1152, %r215, 31;
	add.s32 	%r1153, %r215, %r1152;
	shr.s32 	%r1154, %r1153, 1;
	shl.b32 	%r1155, %r1154, 20;
	add.s32 	%r1156, %r217, %r1155;
	mov.b64 	%fd2371, {%r216, %r1156};
	sub.s32 	%r1157, %r215, %r1154;
	shl.b32 	%r1158, %r1157, 20;
	add.s32 	%r1159, %r1158, 1072693248;
	mov.b32 	%r1160, 0;
	mov.b64 	%fd2372, {%r1160, %r1159};
	mul.f64 	%fd3868, %fd2372, %fd2371;
$L__BB5_226:
	add.f64 	%fd2373, %fd3868, 0d3FF0000000000000;
	mov.f64 	%fd2374, 0d3FE3333333333333;
	div.rn.f64 	%fd2375, %fd2374, %fd2373;
	add.f64 	%fd424, %fd2375, 0d3FD3333333333333;
	ld.global.f64 	%fd425, [%rd1+240];
	div.rn.f64 	%fd426, %fd129, %fd407;
	fma.rn.f64 	%fd2376, %fd426, 0d3FF71547652B82FE, 0d4338000000000000;
	{
	.reg .b32 %temp; 
	mov.b64 	{%r218, %temp}, %fd2376;
	}
	mov.f64 	%fd2377, 0dC338000000000000;
	add.rn.f64 	%fd2378, %fd2376, %fd2377;
	fma.rn.f64 	%fd2379, %fd2378, 0dBFE62E42FEFA39EF, %fd426;
	fma.rn.f64 	%fd2380, %fd2378, 0dBC7ABC9E3B39803F, %fd2379;
	fma.rn.f64 	%fd2381, %fd2380, 0d3E5ADE1569CE2BDF, 0d3E928AF3FCA213EA;
	fma.rn.f64 	%fd2382, %fd2381, %fd2380, 0d3EC71DEE62401315;
	fma.rn.f64 	%fd2383, %fd2382, %fd2380, 0d3EFA01997C89EB71;
	fma.rn.f64 	%fd2384, %fd2383, %fd2380, 0d3F2A01A014761F65;
	fma.rn.f64 	%fd2385, %fd2384, %fd2380, 0d3F56C16C1852B7AF;
	fma.rn.f64 	%fd2386, %fd2385, %fd2380, 0d3F81111111122322;
	fma.rn.f64 	%fd2387, %fd2386, %fd2380, 0d3FA55555555502A1;
	fma.rn.f64 	%fd2388, %fd2387, %fd2380, 0d3FC5555555555511;
	fma.rn.f64 	%fd2389, %fd2388, %fd2380, 0d3FE000000000000B;
	fma.rn.f64 	%fd2390, %fd2389, %fd2380, 0d3FF0000000000000;
	fma.rn.f64 	%fd2391, %fd2390, %fd2380, 0d3FF0000000000000;
	{
	.reg .b32 %temp; 
	mov.b64 	{%r219, %temp}, %fd2391;
	}
	{
	.reg .b32 %temp; 
	mov.b64 	{%temp, %r220}, %fd2391;
	}
	shl.b32 	%r1161, %r218, 20;
	add.s32 	%r1162, %r1161, %r220;
	mov.b64 	%fd3869, {%r219, %r1162};
	{
	.reg .b32 %temp; 
	mov.b64 	{%temp, %r1163}, %fd426;
	}
	mov.b32 	%f163, %r1163;
	abs.f32 	%f63, %f163;
	setp.lt.f32 	%p224, %f63, 0f4086232B;
	@%p224 bra 	$L__BB5_229;
	setp.lt.f64 	%p225, %fd426, 0d0000000000000000;
	add.f64 	%fd2392, %fd426, 0d7FF0000000000000;
	selp.f64 	%fd3869, 0d0000000000000000, %fd2392, %p225;
	setp.geu.f32 	%p226, %f63, 0f40874800;
	@%p226 bra 	$L__BB5_229;
	shr.u32 	%r1164, %r218, 31;
	add.s32 	%r1165, %r218, %r1164;
	shr.s32 	%r1166, %r1165, 1;
	shl.b32 	%r1167, %r1166, 20;
	add.s32 	%r1168, %r220, %r1167;
	mov.b64 	%fd2393, {%r219, %r1168};
	sub.s32 	%r1169, %r218, %r1166;
	shl.b32 	%r1170, %r1169, 20;
	add.s32 	%r1171, %r1170, 1072693248;
	mov.b32 	%r1172, 0;
	mov.b64 	%fd2394, {%r1172, %r1171};
	mul.f64 	%fd3869, %fd2394, %fd2393;
$L__BB5_229:
	sub.f64 	%fd2395, %fd356, %fd425;
	mul.f64 	%fd2396, %fd2395, %fd3869;
	sub.f64 	%fd431, %fd356, %fd2396;
	st.global.f64 	[%rd1+240], %fd431;
	ld.global.f64 	%fd432, [%rd1+248];
	add.f64 	%fd2397, %fd418, 0d4059000000000000;
	div.rn.f64 	%fd433, %fd129, %fd2397;
	fma.rn.f64 	%fd2398, %fd433, 0d3FF71547652B82FE, 0d4338000000000000;
	{
	.reg .b32 %temp; 
	mov.b64 	{%r221, %temp}, %fd2398;
	}
	mov.f64 	%fd2399, 0dC338000000000000;
	add.rn.f64 	%fd2400, %fd2398, %fd2399;
	fma.rn.f64 	%fd2401, %fd2400, 0dBFE62E42FEFA39EF, %fd433;
	fma.rn.f64 	%fd2402, %fd2400, 0dBC7ABC9E3B39803F, %fd2401;
	fma.rn.f64 	%fd2403, %fd2402, 0d3E5ADE1569CE2BDF, 0d3E928AF3FCA213EA;
	fma.rn.f64 	%fd2404, %fd2403, %fd2402, 0d3EC71DEE62401315;
	fma.rn.f64 	%fd2405, %fd2404, %fd2402, 0d3EFA01997C89EB71;
	fma.rn.f64 	%fd2406, %fd2405, %fd2402, 0d3F2A01A014761F65;
	fma.rn.f64 	%fd2407, %fd2406, %fd2402, 0d3F56C16C1852B7AF;
	fma.rn.f64 	%fd2408, %fd2407, %fd2402, 0d3F81111111122322;
	fma.rn.f64 	%fd2409, %fd2408, %fd2402, 0d3FA55555555502A1;
	fma.rn.f64 	%fd2410, %fd2409, %fd2402, 0d3FC5555555555511;
	fma.rn.f64 	%fd2411, %fd2410, %fd2402, 0d3FE000000000000B;
	fma.rn.f64 	%fd2412, %fd2411, %fd2402, 0d3FF0000000000000;
	fma.rn.f64 	%fd2413, %fd2412, %fd2402, 0d3FF0000000000000;
	{
	.reg .b32 %temp; 
	mov.b64 	{%r222, %temp}, %fd2413;
	}
	{
	.reg .b32 %temp; 
	mov.b64 	{%temp, %r223}, %fd2413;
	}
	shl.b32 	%r1173, %r221, 20;
	add.s32 	%r1174, %r1173, %r223;
	mov.b64 	%fd3870, {%r222, %r1174};
	{
	.reg .b32 %temp; 
	mov.b64 	{%temp, %r1175}, %fd433;
	}
	mov.b32 	%f164, %r1175;
	abs.f32 	%f64, %f164;
	setp.lt.f32 	%p227, %f64, 0f4086232B;
	@%p227 bra 	$L__BB5_232;
	setp.lt.f64 	%p228, %fd433, 0d0000000000000000;
	add.f64 	%fd2414, %fd433, 0d7FF0000000000000;
	selp.f64 	%fd3870, 0d0000000000000000, %fd2414, %p228;
	setp.geu.f32 	%p229, %f64, 0f40874800;
	@%p229 bra 	$L__BB5_232;
	shr.u32 	%r1176, %r221, 31;
	add.s32 	%r1177, %r221, %r1176;
	shr.s32 	%r1178, %r1177, 1;
	shl.b32 	%r1179, %r1178, 20;
	add.s32 	%r1180, %r223, %r1179;
	mov.b64 	%fd2415, {%r222, %r1180};
	sub.s32 	%r1181, %r221, %r1178;
	shl.b32 	%r1182, %r1181, 20;
	add.s32 	%r1183, %r1182, 1072693248;
	mov.b32 	%r1184, 0;
	mov.b64 	%fd2416, {%r1184, %r1183};
	mul.f64 	%fd3870, %fd2416, %fd2415;
$L__BB5_232:
	ld.param.f64 	%fd3786, [_Z4ItotidPdPsS_S__param_1];
	sub.f64 	%fd2417, %fd356, %fd432;
	mul.f64 	%fd2418, %fd2417, %fd3870;
	sub.f64 	%fd2419, %fd356, %fd2418;
	st.global.f64 	[%rd1+248], %fd2419;
	mov.f64 	%fd2420, 0d3FF0000000000000;
	sub.f64 	%fd2421, %fd2420, %fd424;
	mul.f64 	%fd438, %fd2421, %fd2419;
	fma.rn.f64 	%fd439, %fd424, %fd431, %fd438;
	ld.global.f64 	%fd440, [%rd1+256];
	div.rn.f64 	%fd441, %fd3786, 0dC052C00000000000;
	fma.rn.f64 	%fd2422, %fd441, 0d3FF71547652B82FE, 0d4338000000000000;
	{
	.reg .b32 %temp; 
	mov.b64 	{%r224, %temp}, %fd2422;
	}
	mov.f64 	%fd2423, 0dC338000000000000;
	add.rn.f64 	%fd2424, %fd2422, %fd2423;
	fma.rn.f64 	%fd2425, %fd2424, 0dBFE62E42FEFA39EF, %fd441;
	fma.rn.f64 	%fd2426, %fd2424, 0dBC7ABC9E3B39803F, %fd2425;
	fma.rn.f64 	%fd2427, %fd2426, 0d3E5ADE1569CE2BDF, 0d3E928AF3FCA213EA;
	fma.rn.f64 	%fd2428, %fd2427, %fd2426, 0d3EC71DEE62401315;
	fma.rn.f64 	%fd2429, %fd2428, %fd2426, 0d3EFA01997C89EB71;
	fma.rn.f64 	%fd2430, %fd2429, %fd2426, 0d3F2A01A014761F65;
	fma.rn.f64 	%fd2431, %fd2430, %fd2426, 0d3F56C16C1852B7AF;
	fma.rn.f64 	%fd2432, %fd2431, %fd2426, 0d3F81111111122322;
	fma.rn.f64 	%fd2433, %fd2432, %fd2426, 0d3FA55555555502A1;
	fma.rn.f64 	%fd2434, %fd2433, %fd2426, 0d3FC5555555555511;
	fma.rn.f64 	%fd2435, %fd2434, %fd2426, 0d3FE000000000000B;
	fma.rn.f64 	%fd2436, %fd2435, %fd2426, 0d3FF0000000000000;
	fma.rn.f64 	%fd2437, %fd2436, %fd2426, 0d3FF0000000000000;
	{
	.reg .b32 %temp; 
	mov.b64 	{%r225, %temp}, %fd2437;
	}
	{
	.reg .b32 %temp; 
	mov.b64 	{%temp, %r226}, %fd2437;
	}
	shl.b32 	%r1185, %r224, 20;
	add.s32 	%r1186, %r1185, %r226;
	mov.b64 	%fd3871, {%r225, %r1186};
	{
	.reg .b32 %temp; 
	mov.b64 	{%temp, %r1187}, %fd441;
	}
	mov.b32 	%f165, %r1187;
	abs.f32 	%f65, %f165;
	setp.lt.f32 	%p230, %f65, 0f4086232B;
	@%p230 bra 	$L__BB5_235;
	setp.lt.f64 	%p231, %fd441, 0d0000000000000000;
	add.f64 	%fd2438, %fd441, 0d7FF0000000000000;
	selp.f64 	%fd3871, 0d0000000000000000, %fd2438, %p231;
	setp.geu.f32 	%p232, %f65, 0f40874800;
	@%p232 bra 	$L__BB5_235;
	shr.u32 	%r1188, %r224, 31;
	add.s32 	%r1189, %r224, %r1188;
	shr.s32 	%r1190, %r1189, 1;
	shl.b32 	%r1191, %r1190, 20;
	add.s32 	%r1192, %r226, %r1191;
	mov.b64 	%fd2439, {%r225, %r1192};
	sub.s32 	%r1193, %r224, %r1190;
	shl.b32 	%r1194, %r1193, 20;
	add.s32 	%r1195, %r1194, 1072693248;
	mov.b32 	%r1196, 0;
	mov.b64 	%fd2440, {%r1196, %r1195};
	mul.f64 	%fd3871, %fd2440, %fd2439;
$L__BB5_235:
	sub.f64 	%fd2441, %fd356, %fd440;
	mul.f64 	%fd2442, %fd2441, %fd3871;
	sub.f64 	%fd446, %fd356, %fd2442;
	st.global.f64 	[%rd1+256], %fd446;
	mul.f64 	%fd2443, %fd368, 0d4004000000000000;
	ld.global.f64 	%fd447, [%rd1+272];
	div.rn.f64 	%fd448, %fd129, %fd2443;
	fma.rn.f64 	%fd2444, %fd448, 0d3FF71547652B82FE, 0d4338000000000000;
	{
	.reg .b32 %temp; 
	mov.b64 	{%r227, %temp}, %fd2444;
	}
	mov.f64 	%fd2445, 0dC338000000000000;
	add.rn.f64 	%fd2446, %fd2444, %fd2445;
	fma.rn.f64 	%fd2447, %fd2446, 0dBFE62E42FEFA39EF, %fd448;
	fma.rn.f64 	%fd2448, %fd2446, 0dBC7ABC9E3B39803F, %fd2447;
	fma.rn.f64 	%fd2449, %fd2448, 0d3E5ADE1569CE2BDF, 0d3E928AF3FCA213EA;
	fma.rn.f64 	%fd2450, %fd2449, %fd2448, 0d3EC71DEE62401315;
	fma.rn.f64 	%fd2451, %fd2450, %fd2448, 0d3EFA01997C89EB71;
	fma.rn.f64 	%fd2452, %fd2451, %fd2448, 0d3F2A01A014761F65;
	fma.rn.f64 	%fd2453, %fd2452, %fd2448, 0d3F56C16C1852B7AF;
	fma.rn.f64 	%fd2454, %fd2453, %fd2448, 0d3F81111111122322;
	fma.rn.f64 	%fd2455, %fd2454, %fd2448, 0d3FA55555555502A1;
	fma.rn.f64 	%fd2456, %fd2455, %fd2448, 0d3FC5555555555511;
	fma.rn.f64 	%fd2457, %fd2456, %fd2448, 0d3FE000000000000B;
	fma.rn.f64 	%fd2458, %fd2457, %fd2448, 0d3FF0000000000000;
	fma.rn.f64 	%fd2459, %fd2458, %fd2448, 0d3FF0000000000000;
	{
	.reg .b32 %temp; 
	mov.b64 	{%r228, %temp}, %fd2459;
	}
	{
	.reg .b32 %temp; 
	mov.b64 	{%temp, %r229}, %fd2459;
	}
	shl.b32 	%r1197, %r227, 20;
	add.s32 	%r1198, %r1197, %r229;
	mov.b64 	%fd3872, {%r228, %r1198};
	{
	.reg .b32 %temp; 
	mov.b64 	{%temp, %r1199}, %fd448;
	}
	mov.b32 	%f166, %r1199;
	abs.f32 	%f66, %f166;
	setp.lt.f32 	%p233, %f66, 0f4086232B;
	@%p233 bra 	$L__BB5_238;
	setp.lt.f64 	%p234, %fd448, 0d0000000000000000;
	add.f64 	%fd2460, %fd448, 0d7FF0000000000000;
	selp.f64 	%fd3872, 0d0000000000000000, %fd2460, %p234;
	setp.geu.f32 	%p235, %f66, 0f40874800;
	@%p235 bra 	$L__BB5_238;
	shr.u32 	%r1200, %r227, 31;
	add.s32 	%r1201, %r227, %r1200;
	shr.s32 	%r1202, %r1201, 1;
	shl.b32 	%r1203, %r1202, 20;
	add.s32 	%r1204, %r229, %r1203;
	mov.b64 	%fd2461, {%r228, %r1204};
	sub.s32 	%r1205, %r227, %r1202;
	shl.b32 	%r1206, %r1205, 20;
	add.s32 	%r1207, %r1206, 1072693248;
	mov.b32 	%r1208, 0;
	mov.b64 	%fd2462, {%r1208, %r1207};
	mul.f64 	%fd3872, %fd2462, %fd2461;
$L__BB5_238:
	sub.f64 	%fd2463, %fd356, %fd447;
	mul.f64 	%fd2464, %fd2463, %fd3872;
	sub.f64 	%fd2465, %fd356, %fd2464;
	st.global.f64 	[%rd1+272], %fd2465;
	fma.rn.f64 	%fd453, %fd2465, 0d3FE3333333333333, %fd394;
	mul.f64 	%fd2466, %fd407, 0d4004000000000000;
	ld.global.f64 	%fd454, [%rd1+280];
	div.rn.f64 	%fd455, %fd129, %fd2466;
	fma.rn.f64 	%fd2467, %fd455, 0d3FF71547652B82FE, 0d4338000000000000;
	{
	.reg .b32 %temp; 
	mov.b64 	{%r230, %temp}, %fd2467;
	}
	mov.f64 	%fd2468, 0dC338000000000000;
	add.rn.f64 	%fd2469, %fd2467, %fd2468;
	fma.rn.f64 	%fd2470, %fd2469, 0dBFE62E42FEFA39EF, %fd455;
	fma.rn.f64 	%fd2471, %fd2469, 0dBC7ABC9E3B39803F, %fd2470;
	fma.rn.f64 	%fd2472, %fd2471, 0d3E5ADE1569CE2BDF, 0d3E928AF3FCA213EA;
	fma.rn.f64 	%fd2473, %fd2472, %fd2471, 0d3EC71DEE62401315;
	fma.rn.f64 	%fd2474, %fd2473, %fd2471, 0d3EFA01997C89EB71;
	fma.rn.f64 	%fd2475, %fd2474, %fd2471, 0d3F2A01A014761F65;
	fma.rn.f64 	%fd2476, %fd2475, %fd2471, 0d3F56C16C1852B7AF;
	fma.rn.f64 	%fd2477, %fd2476, %fd2471, 0d3F81111111122322;
	fma.rn.f64 	%fd2478, %fd2477, %fd2471, 0d3FA55555555502A1;
	fma.rn.f64 	%fd2479, %fd2478, %fd2471, 0d3FC5555555555511;
	fma.rn.f64 	%fd2480, %fd2479, %fd2471, 0d3FE000000000000B;
	fma.rn.f64 	%fd2481, %fd2480, %fd2471, 0d3FF0000000000000;
	fma.rn.f64 	%fd2482, %fd2481, %fd2471, 0d3FF0000000000000;
	{
	.reg .b32 %temp; 
	mov.b64 	{%r231, %temp}, %fd2482;
	}
	{
	.reg .b32 %temp; 
	mov.b64 	{%temp, %r232}, %fd2482;
	}
	shl.b32 	%r1209, %r230, 20;
	add.s32 	%r1210, %r1209, %r232;
	mov.b64 	%fd3873, {%r231, %r1210};
	{
	.reg .b32 %temp; 
	mov.b64 	{%temp, %r1211}, %fd455;
	}
	mov.b32 	%f167, %r1211;
	abs.f32 	%f67, %f167;
	setp.lt.f32 	%p236, %f67, 0f4086232B;
	@%p236 bra 	$L__BB5_241;
	setp.lt.f64 	%p237, %fd455, 0d0000000000000000;
	add.f64 	%fd2483, %fd455, 0d7FF0000000000000;
	selp.f64 	%fd3873, 0d0000000000000000, %fd2483, %p237;
	setp.geu.f32 	%p238, %f67, 0f40874800;
	@%p238 bra 	$L__BB5_241;
	shr.u32 	%r1212, %r230, 31;
	add.s32 	%r1213, %r230, %r1212;
	shr.s32 	%r1214, %r1213, 1;
	shl.b32 	%r1215, %r1214, 20;
	add.s32 	%r1216, %r232, %r1215;
	mov.b64 	%fd2484, {%r231, %r1216};
	sub.s32 	%r1217, %r230, %r1214;
	shl.b32 	%r1218, %r1217, 20;
	add.s32 	%r1219, %r1218, 1072693248;
	mov.b32 	%r1220, 0;
	mov.b64 	%fd2485, {%r1220, %r1219};
	mul.f64 	%fd3873, %fd2485, %fd2484;
$L__BB5_241:
	sub.f64 	%fd2486, %fd356, %fd454;
	mul.f64 	%fd2487, %fd2486, %fd3873;
	sub.f64 	%fd2488, %fd356, %fd2487;
	st.global.f64 	[%rd1+280], %fd2488;
	fma.rn.f64 	%fd460, %fd424, %fd2488, %fd438;
	mov.f64 	%fd2489, 0d3F60624DD2F1A9FC;
	div.rn.f64 	%fd2490, %fd2489, %fd32;
	add.f64 	%fd461, %fd2490, 0d3FF0000000000000;
	{
	.reg .b32 %temp; 
	mov.b64 	{%temp, %r233}, %fd461;
	}
	mov.f64 	%fd2491, 0d4010000000000000;
	{
	.reg .b32 %temp; 
	mov.b64 	{%temp, %r1221}, %fd2491;
	}
	and.b32  	%r235, %r1221, 2146435072;
	setp.eq.s32 	%p239, %r235, 1072693248;
	abs.f64 	%fd462, %fd461;
	{ // callseq 0, 0
	.param .b64 param0;
	st.param.f64 	[param0], %fd462;
	.param .b64 param1;
	st.param.f64 	[param1], 0d4010000000000000;
	.param .b64 retval0;
	call.uni (retval0), 
	__internal_accurate_pow, 
	(
	param0, 
	param1
	);
	ld.param.f64 	%fd2492, [retval0];
	} // callseq 0
	setp.lt.s32 	%p240, %r233, 0;
	neg.f64 	%fd2494, %fd2492;
	selp.f64 	%fd2495, %fd2494, %fd2492, %p239;
	selp.f64 	%fd3875, %fd2495, %fd2492, %p240;
	setp.neu.f64 	%p241, %fd461, 0d0000000000000000;
	@%p241 bra 	$L__BB5_243;
	setp.eq.s32 	%p242, %r235, 1072693248;
	selp.b32 	%r1222, %r233, 0, %p242;
	setp.lt.s32 	%p243, %r1221, 0;
	or.b32  	%r1223, %r1222, 2146435072;
	selp.b32 	%r1224, %r1223, %r1222, %p243;
	mov.b32 	%r1225, 0;
	mov.b64 	%fd3875, {%r1225, %r1224};
$L__BB5_243:
	add.f64 	%fd2496, %fd461, 0d4010000000000000;
	{
	.reg .b32 %temp; 
	mov.b64 	{%temp, %r1226}, %fd2496;
	}
	and.b32  	%r1227, %r1226, 2146435072;
	setp.ne.s32 	%p244, %r1227, 2146435072;
	@%p244 bra 	$L__BB5_248;
	setp.num.f64 	%p245, %fd461, %fd461;
	@%p245 bra 	$L__BB5_246;
	mov.f64 	%fd2497, 0d4010000000000000;
	add.rn.f64 	%fd3875, %fd461, %fd2497;
	bra.uni 	$L__BB5_248;
$L__BB5_246:
	setp.neu.f64 	%p246, %fd462, 0d7FF0000000000000;
	@%p246 bra 	$L__BB5_248;
	setp.lt.s32 	%p247, %r233, 0;
	setp.eq.s32 	%p248, %r235, 1072693248;
	setp.lt.s32 	%p249, %r1221, 0;
	selp.b32 	%r1229, 0, 2146435072, %p249;
	and.b32  	%r1230, %r1221, 2147483647;
	setp.ne.s32 	%p250, %r1230, 1071644672;
	or.b32  	%r1231, %r1229, -2147483648;
	selp.b32 	%r1232, %r1231, %r1229, %p250;
	selp.b32 	%r1233, %r1232, %r1229, %p248;
	selp.b32 	%r1234, %r1233, %r1229, %p247;
	mov.b32 	%r1235, 0;
	mov.b64 	%fd3875, {%r1235, %r1234};
$L__BB5_248:
	ld.param.f64 	%fd3787, [_Z4ItotidPdPsS_S__param_1];
	setp.eq.f64 	%p251, %fd461, 0d3FF0000000000000;
	selp.f64 	%fd2498, 0d3FF0000000000000, %fd3875, %p251;
	mov.f64 	%fd2499, 0d408F400000000000;
	div.rn.f64 	%fd2500, %fd2499, %fd446;
	add.f64 	%fd2501, %fd2500, %fd2498;
	rcp.rn.f64 	%fd2502, %fd2501;
	mul.f64 	%fd469, %fd2502, 0d408F400000000000;
	ld.global.f64 	%fd470, [%rd1+264];
	neg.f64 	%fd2503, %fd446;
	mul.f64 	%fd471, %fd3787, %fd2503;
	fma.rn.f64 	%fd2504, %fd471, 0d3FF71547652B82FE, 0d4338000000000000;
	{
	.reg .b32 %temp; 
	mov.b64 	{%r236, %temp}, %fd2504;
	}
	mov.f64 	%fd2505, 0dC338000000000000;
	add.rn.f64 	%fd2506, %fd2504, %fd2505;
	fma.rn.f64 	%fd2507, %fd2506, 0dBFE62E42FEFA39EF, %fd471;
	fma.rn.f64 	%fd2508, %fd2506, 0dBC7ABC9E3B39803F, %fd2507;
	fma.rn.f64 	%fd2509, %fd2508, 0d3E5ADE1569CE2BDF, 0d3E928AF3FCA213EA;
	fma.rn.f64 	%fd2510, %fd2509, %fd2508, 0d3EC71DEE62401315;
	fma.rn.f64 	%fd2511, %fd2510, %fd2508, 0d3EFA01997C89EB71;
	fma.rn.f64 	%fd2512, %fd2511, %fd2508, 0d3F2A01A014761F65;
	fma.rn.f64 	%fd2513, %fd2512, %fd2508, 0d3F56C16C1852B7AF;
	fma.rn.f64 	%fd2514, %fd2513, %fd2508, 0d3F81111111122322;
	fma.rn.f64 	%fd2515, %fd2514, %fd2508, 0d3FA55555555502A1;
	fma.rn.f64 	%fd2516, %fd2515, %fd2508, 0d3FC5555555555511;
	fma.rn.f64 	%fd2517, %fd2516, %fd2508, 0d3FE000000000000B;
	fma.rn.f64 	%fd2518, %fd2517, %fd2508, 0d3FF0000000000000;
	fma.rn.f64 	%fd2519, %fd2518, %fd2508, 0d3FF0000000000000;
	{
	.reg .b32 %temp; 
	mov.b64 	{%r237, %temp}, %fd2519;
	}
	{
	.reg .b32 %temp; 
	mov.b64 	{%temp, %r238}, %fd2519;
	}
	shl.b32 	%r1236, %r236, 20;
	add.s32 	%r1237, %r1236, %r238;
	mov.b64 	%fd3876, {%r237, %r1237};
	{
	.reg .b32 %temp; 
	mov.b64 	{%temp, %r1238}, %fd471;
	}
	mov.b32 	%f168, %r1238;
	abs.f32 	%f68, %f168;
	setp.lt.f32 	%p252, %f68, 0f4086232B;
	@%p252 bra 	$L__BB5_251;
	setp.lt.f64 	%p253, %fd471, 0d0000000000000000;
	add.f64 	%fd2520, %fd471, 0d7FF0000000000000;
	selp.f64 	%fd3876, 0d0000000000000000, %fd2520, %p253;
	setp.geu.f32 	%p254, %f68, 0f40874800;
	@%p254 bra 	$L__BB5_251;
	shr.u32 	%r1239, %r236, 31;
	add.s32 	%r1240, %r236, %r1239;
	shr.s32 	%r1241, %r1240, 1;
	shl.b32 	%r1242, %r1241, 20;
	add.s32 	%r1243, %r238, %r1242;
	mov.b64 	%fd2521, {%r237, %r1243};
	sub.s32 	%r1244, %r236, %r1241;
	shl.b32 	%r1245, %r1244, 20;
	add.s32 	%r1246, %r1245, 1072693248;
	mov.b32 	%r1247, 0;
	mov.b64 	%fd2522, {%r1247, %r1246};
	mul.f64 	%fd3876, %fd2522, %fd2521;
$L__BB5_251:
	div.rn.f64 	%fd2523, %fd469, %fd446;
	sub.f64 	%fd2524, %fd2523, %fd470;
	mul.f64 	%fd2525, %fd2524, %fd3876;
	sub.f64 	%fd476, %fd2523, %fd2525;
	st.global.f64 	[%rd1+264], %fd476;
	add.f64 	%fd477, %fd34, %fd34;
	fma.rn.f64 	%fd2526, %fd477, 0d3FF71547652B82FE, 0d4338000000000000;
	{
	.reg .b32 %temp; 
	mov.b64 	{%r239, %temp}, %fd2526;
	}
	mov.f64 	%fd2527, 0dC338000000000000;
	add.rn.f64 	%fd2528, %fd2526, %fd2527;
	fma.rn.f64 	%fd2529, %fd2528, 0dBFE62E42FEFA39EF, %fd477;
	fma.rn.f64 	%fd2530, %fd2528, 0dBC7ABC9E3B39803F, %fd2529;
	fma.rn.f64 	%fd2531, %fd2530, 0d3E5ADE1569CE2BDF, 0d3E928AF3FCA213EA;
	fma.rn.f64 	%fd2532, %fd2531, %fd2530, 0d3EC71DEE62401315;
	fma.rn.f64 	%fd2533, %fd2532, %fd2530, 0d3EFA01997C89EB71;
	fma.rn.f64 	%fd2534, %fd2533, %fd2530, 0d3F2A01A014761F65;
	fma.rn.f64 	%fd2535, %fd2534, %fd2530, 0d3F56C16C1852B7AF;
	fma.rn.f64 	%fd2536, %fd2535, %fd2530, 0d3F81111111122322;
	fma.rn.f64 	%fd2537, %fd2536, %fd2530, 0d3FA55555555502A1;
	fma.rn.f64 	%fd2538, %fd2537, %fd2530, 0d3FC5555555555511;
	fma.rn.f64 	%fd2539, %fd2538, %fd2530, 0d3FE000000000000B;
	fma.rn.f64 	%fd2540, %fd2539, %fd2530, 0d3FF0000000000000;
	fma.rn.f64 	%fd2541, %fd2540, %fd2530, 0d3FF0000000000000;
	{
	.reg .b32 %temp; 
	mov.b64 	{%r240, %temp}, %fd2541;
	}
	{
	.reg .b32 %temp; 
	mov.b64 	{%temp, %r241}, %fd2541;
	}
	shl.b32 	%r1248, %r239, 20;
	add.s32 	%r1249, %r1248, %r241;
	mov.b64 	%fd3877, {%r240, %r1249};
	{
	.reg .b32 %temp; 
	mov.b64 	{%temp, %r1250}, %fd477;
	}
	mov.b32 	%f169, %r1250;
	abs.f32 	%f69, %f169;
	setp.lt.f32 	%p255, %f69, 0f4086232B;
	@%p255 bra 	$L__BB5_254;
	setp.lt.f64 	%p256, %fd477, 0d0000000000000000;
	add.f64 	%fd2542, %fd477, 0d7FF0000000000000;
	selp.f64 	%fd3877, 0d0000000000000000, %fd2542, %p256;
	setp.geu.f32 	%p257, %f69, 0f40874800;
	@%p257 bra 	$L__BB5_254;
	shr.u32 	%r1251, %r239, 31;
	add.s32 	%r1252, %r239, %r1251;
	shr.s32 	%r1253, %r1252, 1;
	shl.b32 	%r1254, %r1253, 20;
	add.s32 	%r1255, %r241, %r1254;
	mov.b64 	%fd2543, {%r240, %r1255};
	sub.s32 	%r1256, %r239, %r1253;
	shl.b32 	%r1257, %r1256, 20;
	add.s32 	%r1258, %r1257, 1072693248;
	mov.b32 	%r1259, 0;
	mov.b64 	%fd2544, {%r1259, %r1258};
	mul.f64 	%fd3877, %fd2544, %fd2543;
$L__BB5_254:
	ld.global.f64 	%fd482, [%rd1+16];
	fma.rn.f64 	%fd2545, %fd34, 0d3FF71547652B82FE, 0d4338000000000000;
	{
	.reg .b32 %temp; 
	mov.b64 	{%r242, %temp}, %fd2545;
	}
	mov.f64 	%fd2546, 0dC338000000000000;
	add.rn.f64 	%fd2547, %fd2545, %fd2546;
	fma.rn.f64 	%fd2548, %fd2547, 0dBFE62E42FEFA39EF, %fd34;
	fma.rn.f64 	%fd2549, %fd2547, 0dBC7ABC9E3B39803F, %fd2548;
	fma.rn.f64 	%fd2550, %fd2549, 0d3E5ADE1569CE2BDF, 0d3E928AF3FCA213EA;
	fma.rn.f64 	%fd2551, %fd2550, %fd2549, 0d3EC71DEE62401315;
	fma.rn.f64 	%fd2552, %fd2551, %fd2549, 0d3EFA01997C89EB71;
	fma.rn.f64 	%fd2553, %fd2552, %fd2549, 0d3F2A01A014761F65;
	fma.rn.f64 	%fd2554, %fd2553, %fd2549, 0d3F56C16C1852B7AF;
	fma.rn.f64 	%fd2555, %fd2554, %fd2549, 0d3F81111111122322;
	fma.rn.f64 	%fd2556, %fd2555, %fd2549, 0d3FA55555555502A1;
	fma.rn.f64 	%fd2557, %fd2556, %fd2549, 0d3FC5555555555511;
	fma.rn.f64 	%fd2558, %fd2557, %fd2549, 0d3FE000000000000B;
	fma.rn.f64 	%fd2559, %fd2558, %fd2549, 0d3FF0000000000000;
	fma.rn.f64 	%fd2560, %fd2559, %fd2549, 0d3FF0000000000000;
	{
	.reg .b32 %temp; 
	mov.b64 	{%r243, %temp}, %fd2560;
	}
	{
	.reg .b32 %temp; 
	mov.b64 	{%temp, %r244}, %fd2560;
	}
	shl.b32 	%r1260, %r242, 20;
	add.s32 	%r1261, %r1260, %r244;
	mov.b64 	%fd3878, {%r243, %r1261};
	{
	.reg .b32 %temp; 
	mov.b64 	{%temp, %r1262}, %fd34;
	}
	mov.b32 	%f170, %r1262;
	abs.f32 	%f70, %f170;
	setp.lt.f32 	%p258, %f70, 0f4086232B;
	@%p258 bra 	$L__BB5_257;
	setp.lt.f64 	%p259, %fd34, 0d0000000000000000;
	add.f64 	%fd2561, %fd34, 0d7FF0000000000000;
	selp.f64 	%fd3878, 0d0000000000000000, %fd2561, %p259;
	setp.geu.f32 	%p260, %f70, 0f40874800;
	@%p260 bra 	$L__BB5_257;
	shr.u32 	%r1263, %r242, 31;
	add.s32 	%r1264, %r242, %r1263;
	shr.s32 	%r1265, %r1264, 1;
	shl.b32 	%r1266, %r1265, 20;
	add.s32 	%r1267, %r244, %r1266;
	mov.b64 	%fd2562, {%r243, %r1267};
	sub.s32 	%r1268, %r242, %r1265;
	shl.b32 	%r1269, %r1268, 20;
	add.s32 	%r1270, %r1269, 1072693248;
	mov.b32 	%r1271, 0;
	mov.b64 	%fd2563, {%r1271, %r1270};
	mul.f64 	%fd3878, %fd2563, %fd2562;
$L__BB5_257:
	ld.global.f64 	%fd2565, [%rd1+32];
	mul.f64 	%fd2566, %fd2565, 0d3FE8000000000000;
	fma.rn.f64 	%fd2567, %fd3878, %fd2566, 0dC010333333333334;
	mul.f64 	%fd487, %fd33, %fd2567;
	mov.f64 	%fd3879, 0d3F3F75104D551D69;
	setp.gt.u16 	%p261, %rs1, 19;
	@%p261 bra 	$L__BB5_259;
	cvt.u32.u64 	%r1272, %rd14;
	mov.b64 	%rd31, 1;
	shl.b64 	%rd32, %rd31, %r1272;
	and.b64  	%rd33, %rd32, 919424;
	setp.ne.s64 	%p262, %rd33, 0;
	@%p262 bra 	$L__BB5_260;
$L__BB5_259:
	setp.eq.s16 	%p263, %rs1, 20;
	selp.f64 	%fd3879, 0d3F3F75104D551D69, 0d3F3A36E2EB1C432D, %p263;
$L__BB5_260:
	mov.pred 	%p666, -1;
	setp.gt.u16 	%p265, %rs1, 16;
	@%p265 bra 	$L__BB5_262;
	cvt.u32.u64 	%r1273, %rd14;
	mov.b64 	%rd35, 1;
	shl.b64 	%rd36, %rd35, %r1273;
	and.b64  	%rd37, %rd36, 114800;
	setp.ne.s64 	%p266, %rd37, 0;
	@%p266 bra 	$L__BB5_263;
$L__BB5_262:
	mov.pred 	%p666, 0;
$L__BB5_263:
	add.f64 	%fd2568, %fd3878, 0dBFF0000000000000;
	mul.f64 	%fd2569, %fd482, 0d3FE8000000000000;
	fma.rn.f64 	%fd2570, %fd2569, %fd3878, 0dC05A400000000000;
	mul.f64 	%fd2571, %fd33, %fd2570;
	div.rn.f64 	%fd2572, %fd2571, %fd2568;
	div.rn.f64 	%fd2573, %fd487, %fd2568;
	add.f64 	%fd2574, %fd3877, 0dBFF0000000000000;
	mul.f64 	%fd2575, %fd33, 0d4010000000000000;
	fma.rn.f64 	%fd2576, %fd32, %fd3877, 0dBFE3A43FE5C91D15;
	mul.f64 	%fd2577, %fd2575, %fd2576;
	div.rn.f64 	%fd2578, %fd2577, %fd2574;
	mul.f64 	%fd2579, %fd3879, 0d4004000000000000;
	selp.f64 	%fd2580, %fd2579, %fd3879, %p666;
	mul.f64 	%fd2581, %fd2580, 0d3FF199999999999A;
	mul.f64 	%fd2582, %fd2580, 0d3F547AE147AE147B;
	mul.f64 	%fd2583, %fd2580, 0d3F376C2D4FC46372;
	mul.f64 	%fd2584, %fd2581, 0d3F547AE147AE147B;
	mul.f64 	%fd2585, %fd2581, 0d3F376C2D4FC46372;
	mul.f64 	%fd2586, %fd203, %fd2580;
	mul.f64 	%fd2587, %fd2578, %fd2586;
	mul.f64 	%fd2588, %fd350, %fd2587;
	mov.f64 	%fd2589, 0d3FF0000000000000;
	sub.f64 	%fd2590, %fd2589, %fd476;
	mul.f64 	%fd2591, %fd439, %fd446;
	mul.f64 	%fd2592, %fd476, %fd2591;
	fma.rn.f64 	%fd2593, %fd395, %fd2590, %fd2592;
	mul.f64 	%fd2594, %fd202, %fd2581;
	mul.f64 	%fd2595, %fd2578, %fd2594;
	mul.f64 	%fd2596, %fd2595, %fd350;
	mul.f64 	%fd2597, %fd460, %fd446;
	mul.f64 	%fd2598, %fd476, %fd2597;
	fma.rn.f64 	%fd2599, %fd453, %fd2590, %fd2598;
	mul.f64 	%fd2600, %fd2596, %fd2599;
	fma.rn.f64 	%fd490, %fd2588, %fd2593, %fd2600;
	mul.f64 	%fd2601, %fd203, %fd2582;
	mul.f64 	%fd2602, %fd2572, %fd2601;
	mul.f64 	%fd2603, %fd2602, %fd350;
	mul.f64 	%fd2604, %fd202, %fd2584;
	mul.f64 	%fd2605, %fd2572, %fd2604;
	mul.f64 	%fd2606, %fd2605, %fd350;
	mul.f64 	%fd2607, %fd2606, %fd2599;
	fma.rn.f64 	%fd491, %fd2603, %fd2593, %fd2607;
	mul.f64 	%fd2608, %fd203, %fd2583;
	mul.f64 	%fd2609, %fd2573, %fd2608;
	mul.f64 	%fd2610, %fd2609, %fd350;
	mul.f64 	%fd2611, %fd202, %fd2585;
	mul.f64 	%fd2612, %fd2573, %fd2611;
	mul.f64 	%fd2613, %fd2612, %fd350;
	mul.f64 	%fd2614, %fd2613, %fd2599;
	fma.rn.f64 	%fd492, %fd2610, %fd2593, %fd2614;
	add.f64 	%fd2615, %fd1, 0d4020AC8B43958106;
	div.rn.f64 	%fd493, %fd2615, 0dC01B27EF9DB22D0E;
	fma.rn.f64 	%fd2616, %fd493, 0d3FF71547652B82FE, 0d4338000000000000;
	{
	.reg .b32 %temp; 
	mov.b64 	{%r245, %temp}, %fd2616;
	}
	mov.f64 	%fd2617, 0dC338000000000000;
	add.rn.f64 	%fd2618, %fd2616, %fd2617;
	fma.rn.f64 	%fd2619, %fd2618, 0dBFE62E42FEFA39EF, %fd493;
	fma.rn.f64 	%fd2620, %fd2618, 0dBC7ABC9E3B39803F, %fd2619;
	fma.rn.f64 	%fd2621, %fd2620, 0d3E5ADE1569CE2BDF, 0d3E928AF3FCA213EA;
	fma.rn.f64 	%fd2622, %fd2621, %fd2620, 0d3EC71DEE62401315;
	fma.rn.f64 	%fd2623, %fd2622, %fd2620, 0d3EFA01997C89EB71;
	fma.rn.f64 	%fd2624, %fd2623, %fd2620, 0d3F2A01A014761F65;
	fma.rn.f64 	%fd2625, %fd2624, %fd2620, 0d3F56C16C1852B7AF;
	fma.rn.f64 	%fd2626, %fd2625, %fd2620, 0d3F81111111122322;
	fma.rn.f64 	%fd2627, %fd2626, %fd2620, 0d3FA55555555502A1;
	fma.rn.f64 	%fd2628, %fd2627, %fd2620, 0d3FC5555555555511;
	fma.rn.f64 	%fd2629, %fd2628, %fd2620, 0d3FE000000000000B;
	fma.rn.f64 	%fd2630, %fd2629, %fd2620, 0d3FF0000000000000;
	fma.rn.f64 	%fd2631, %fd2630, %fd2620, 0d3FF0000000000000;
	{
	.reg .b32 %temp; 
	mov.b64 	{%r246, %temp}, %fd2631;
	}
	{
	.reg .b32 %temp; 
	mov.b64 	{%temp, %r247}, %fd2631;
	}
	shl.b32 	%r1274, %r245, 20;
	add.s32 	%r1275, %r1274, %r247;
	mov.b64 	%fd3880, {%r246, %r1275};
	{
	.reg .b32 %temp; 
	mov.b64 	{%temp, %r1276}, %fd493;
	}
	mov.b32 	%f171, %r1276;
	abs.f32 	%f71, %f171;
	setp.lt.f32 	%p268, %f71, 0f4086232B;
	@%p268 bra 	$L__BB5_266;
	setp.lt.f64 	%p269, %fd493, 0d0000000000000000;
	add.f64 	%fd2632, %fd493, 0d7FF0000000000000;
	selp.f64 	%fd3880, 0d0000000000000000, %fd2632, %p269;
	setp.geu.f32 	%p270, %f71, 0f40874800;
	@%p270 bra 	$L__BB5_266;
	shr.u32 	%r1277, %r245, 31;
	add.s32 	%r1278, %r245, %r1277;
	shr.s32 	%r1279, %r1278, 1;
	shl.b32 	%r1280, %r1279, 20;
	add.s32 	%r1281, %r247, %r1280;
	mov.b64 	%fd2633, {%r246, %r1281};
	sub.s32 	%r1282, %r245, %r1279;
	shl.b32 	%r1283, %r1282, 20;
	add.s32 	%r1284, %r1283, 1072693248;
	mov.b32 	%r1285, 0;
	mov.b64 	%fd2634, {%r1285, %r1284};
	mul.f64 	%fd3880, %fd2634, %fd2633;
$L__BB5_266:
	add.f64 	%fd2635, %fd3880, 0d3FF0000000000000;
	rcp.rn.f64 	%fd498, %fd2635;
	add.f64 	%fd2636, %fd1, 0dC03FA8F5C28F5C29;
	div.rn.f64 	%fd499, %fd2636, 0d400EF3B645A1CAC1;
	fma.rn.f64 	%fd2637, %fd499, 0d3FF71547652B82FE, 0d4338000000000000;
	{
	.reg .b32 %temp; 
	mov.b64 	{%r248, %temp}, %fd2637;
	}
	mov.f64 	%fd2638, 0dC338000000000000;
	add.rn.f64 	%fd2639, %fd2637, %fd2638;
	fma.rn.f64 	%fd2640, %fd2639, 0dBFE62E42FEFA39EF, %fd499;
	fma.rn.f64 	%fd2641, %fd2639, 0dBC7ABC9E3B39803F, %fd2640;
	fma.rn.f64 	%fd2642, %fd2641, 0d3E5ADE1569CE2BDF, 0d3E928AF3FCA213EA;
	fma.rn.f64 	%fd2643, %fd2642, %fd2641, 0d3EC71DEE62401315;
	fma.rn.f64 	%fd2644, %fd2643, %fd2641, 0d3EFA01997C89EB71;
	fma.rn.f64 	%fd2645, %fd2644, %fd2641, 0d3F2A01A014761F65;
	fma.rn.f64 	%fd2646, %fd2645, %fd2641, 0d3F56C16C1852B7AF;
	fma.rn.f64 	%fd2647, %fd2646, %fd2641, 0d3F81111111122322;
	fma.rn.f64 	%fd2648, %fd2647, %fd2641, 0d3FA55555555502A1;
	fma.rn.f64 	%fd2649, %fd2648, %fd2641, 0d3FC5555555555511;
	fma.rn.f64 	%fd2650, %fd2649, %fd2641, 0d3FE000000000000B;
	fma.rn.f64 	%fd2651, %fd2650, %fd2641, 0d3FF0000000000000;
	fma.rn.f64 	%fd2652, %fd2651, %fd2641, 0d3FF0000000000000;
	{
	.reg .b32 %temp; 
	mov.b64 	{%r249, %temp}, %fd2652;
	}
	{
	.reg .b32 %temp; 
	mov.b64 	{%temp, %r250}, %fd2652;
	}
	shl.b32 	%r1286, %r248, 20;
	add.s32 	%r1287, %r1286, %r250;
	mov.b64 	%fd3881, {%r249, %r1287};
	{
	.reg .b32 %temp; 
	mov.b64 	{%temp, %r1288}, %fd499;
	}
	mov.b32 	%f172, %r1288;
	abs.f32 	%f72, %f172;
	setp.lt.f32 	%p271, %f72, 0f4086232B;
	@%p271 bra 	$L__BB5_269;
	setp.lt.f64 	%p272, %fd499, 0d0000000000000000;
	add.f64 	%fd2653, %fd499, 0d7FF0000000000000;
	selp.f64 	%fd3881, 0d0000000000000000, %fd2653, %p272;
	setp.geu.f32 	%p273, %f72, 0f40874800;
	@%p273 bra 	$L__BB5_269;
	shr.u32 	%r1289, %r248, 31;
	add.s32 	%r1290, %r248, %r1289;
	shr.s32 	%r1291, %r1290, 1;
	shl.b32 	%r1292, %r1291, 20;
	add.s32 	%r1293, %r250, %r1292;
	mov.b64 	%fd2654, {%r249, %r1293};
	sub.s32 	%r1294, %r248, %r1291;
	shl.b32 	%r1295, %r1294, 20;
	add.s32 	%r1296, %r1295, 1072693248;
	mov.b32 	%r1297, 0;
	mov.b64 	%fd2655, {%r1297, %r1296};
	mul.f64 	%fd3881, %fd2655, %fd2654;
$L__BB5_269:
	add.f64 	%fd2656, %fd1, 0dC047E3D70A3D70A4;
	div.rn.f64 	%fd504, %fd2656, 0dC0346147AE147AE1;
	fma.rn.f64 	%fd2657, %fd504, 0d3FF71547652B82FE, 0d4338000000000000;
	{
	.reg .b32 %temp; 
	mov.b64 	{%r251, %temp}, %fd2657;
	}
	mov.f64 	%fd2658, 0dC338000000000000;
	add.rn.f64 	%fd2659, %fd2657, %fd2658;
	fma.rn.f64 	%fd2660, %fd2659, 0dBFE62E42FEFA39EF, %fd504;
	fma.rn.f64 	%fd2661, %fd2659, 0dBC7ABC9E3B39803F, %fd2660;
	fma.rn.f64 	%fd2662, %fd2661, 0d3E5ADE1569CE2BDF, 0d3E928AF3FCA213EA;
	fma.rn.f64 	%fd2663, %fd2662, %fd2661, 0d3EC71DEE62401315;
	fma.rn.f64 	%fd2664, %fd2663, %fd2661, 0d3EFA01997C89EB71;
	fma.rn.f64 	%fd2665, %fd2664, %fd2661, 0d3F2A01A014761F65;
	fma.rn.f64 	%fd2666, %fd2665, %fd2661, 0d3F56C16C1852B7AF;
	fma.rn.f64 	%fd2667, %fd2666, %fd2661, 0d3F81111111122322;
	fma.rn.f64 	%fd2668, %fd2667, %fd2661, 0d3FA55555555502A1;
	fma.rn.f64 	%fd2669, %fd2668, %fd2661, 0d3FC5555555555511;
	fma.rn.f64 	%fd2670, %fd2669, %fd2661, 0d3FE000000000000B;
	fma.rn.f64 	%fd2671, %fd2670, %fd2661, 0d3FF0000000000000;
	fma.rn.f64 	%fd2672, %fd2671, %fd2661, 0d3FF0000000000000;
	{
	.reg .b32 %temp; 
	mov.b64 	{%r252, %temp}, %fd2672;
	}
	{
	.reg .b32 %temp; 
	mov.b64 	{%temp, %r253}, %fd2672;
	}
	shl.b32 	%r1298, %r251, 20;
	add.s32 	%r1299, %r1298, %r253;
	mov.b64 	%fd3882, {%r252, %r1299};
	{
	.reg .b32 %temp; 
	mov.b64 	{%temp, %r1300}, %fd504;
	}
	mov.b32 	%f173, %r1300;
	abs.f32 	%f73, %f173;
	setp.lt.f32 	%p274, %f73, 0f4086232B;
	@%p274 bra 	$L__BB5_272;
	setp.lt.f64 	%p275, %fd504, 0d0000000000000000;
	add.f64 	%fd2673, %fd504, 0d7FF0000000000000;
	selp.f64 	%fd3882, 0d0000000000000000, %fd2673, %p275;
	setp.geu.f32 	%p276, %f73, 0f40874800;
	@%p276 bra 	$L__BB5_272;
	shr.u32 	%r1301, %r251, 31;
	add.s32 	%r1302, %r251, %r1301;
	shr.s32 	%r1303, %r1302, 1;
	shl.b32 	%r1304, %r1303, 20;
	add.s32 	%r1305, %r253, %r1304;
	mov.b64 	%fd2674, {%r252, %r1305};
	sub.s32 	%r1306, %r251, %r1303;
	shl.b32 	%r1307, %r1306, 20;
	add.s32 	%r1308, %r1307, 1072693248;
	mov.b32 	%r1309, 0;
	mov.b64 	%fd2675, {%r1309, %r1308};
	mul.f64 	%fd3882, %fd2675, %fd2674;
$L__BB5_272:
	mul.f64 	%fd2676, %fd3882, 0d3F059DCC034E3E27;
	fma.rn.f64 	%fd2677, %fd3881, 0d3FD75F6FD21FF2E5, %fd2676;
	rcp.rn.f64 	%fd509, %fd2677;
	add.f64 	%fd2678, %fd1, 0dC04159999999999A;
	div.rn.f64 	%fd510, %fd2678, 0d401D6B851EB851EC;
	fma.rn.f64 	%fd2679, %fd510, 0d3FF71547652B82FE, 0d4338000000000000;
	{
	.reg .b32 %temp; 
	mov.b64 	{%r254, %temp}, %fd2679;
	}
	mov.f64 	%fd2680, 0dC338000000000000;
	add.rn.f64 	%fd2681, %fd2679, %fd2680;
	fma.rn.f64 	%fd2682, %fd2681, 0dBFE62E42FEFA39EF, %fd510;
	fma.rn.f64 	%fd2683, %fd2681, 0dBC7ABC9E3B39803F, %fd2682;
	fma.rn.f64 	%fd2684, %fd2683, 0d3E5ADE1569CE2BDF, 0d3E928AF3FCA213EA;
	fma.rn.f64 	%fd2685, %fd2684, %fd2683, 0d3EC71DEE62401315;
	fma.rn.f64 	%fd2686, %fd2685, %fd2683, 0d3EFA01997C89EB71;
	fma.rn.f64 	%fd2687, %fd2686, %fd2683, 0d3F2A01A014761F65;
	fma.rn.f64 	%fd2688, %fd2687, %fd2683, 0d3F56C16C1852B7AF;
	fma.rn.f64 	%fd2689, %fd2688, %fd2683, 0d3F81111111122322;
	fma.rn.f64 	%fd2690, %fd2689, %fd2683, 0d3FA55555555502A1;
	fma.rn.f64 	%fd2691, %fd2690, %fd2683, 0d3FC5555555555511;
	fma.rn.f64 	%fd2692, %fd2691, %fd2683, 0d3FE000000000000B;
	fma.rn.f64 	%fd2693, %fd2692, %fd2683, 0d3FF0000000000000;
	fma.rn.f64 	%fd2694, %fd2693, %fd2683, 0d3FF0000000000000;
	{
	.reg .b32 %temp; 
	mov.b64 	{%r255, %temp}, %fd2694;
	}
	{
	.reg .b32 %temp; 
	mov.b64 	{%temp, %r256}, %fd2694;
	}
	shl.b32 	%r1310, %r254, 20;
	add.s32 	%r1311, %r1310, %r256;
	mov.b64 	%fd3883, {%r255, %r1311};
	{
	.reg .b32 %temp; 
	mov.b64 	{%temp, %r1312}, %fd510;
	}
	mov.b32 	%f174, %r1312;
	abs.f32 	%f74, %f174;
	setp.lt.f32 	%p277, %f74, 0f4086232B;
	@%p277 bra 	$L__BB5_275;
	setp.lt.f64 	%p278, %fd510, 0d0000000000000000;
	add.f64 	%fd2695, %fd510, 0d7FF0000000000000;
	selp.f64 	%fd3883, 0d0000000000000000, %fd2695, %p278;
	setp.geu.f32 	%p279, %f74, 0f40874800;
	@%p279 bra 	$L__BB5_275;
	shr.u32 	%r1313, %r254, 31;
	add.s32 	%r1314, %r254, %r1313;
	shr.s32 	%r1315, %r1314, 1;
	shl.b32 	%r1316, %r1315, 20;
	add.s32 	%r1317, %r256, %r1316;
	mov.b64 	%fd2696, {%r255, %r1317};
	sub.s32 	%r1318, %r254, %r1315;
	shl.b32 	%r1319, %r1318, 20;
	add.s32 	%r1320, %r1319, 1072693248;
	mov.b32 	%r1321, 0;
	mov.b64 	%fd2697, {%r1321, %r1320};
	mul.f64 	%fd3883, %fd2697, %fd2696;
$L__BB5_275:
	add.f64 	%fd2698, %fd1, 0dC03DBD70A3D70A3D;
	div.rn.f64 	%fd515, %fd2698, 0dC039F0A3D70A3D71;
	fma.rn.f64 	%fd2699, %fd515, 0d3FF71547652B82FE, 0d4338000000000000;
	{
	.reg .b32 %temp; 
	mov.b64 	{%r257, %temp}, %fd2699;
	}
	mov.f64 	%fd2700, 0dC338000000000000;
	add.rn.f64 	%fd2701, %fd2699, %fd2700;
	fma.rn.f64 	%fd2702, %fd2701, 0dBFE62E42FEFA39EF, %fd515;
	fma.rn.f64 	%fd2703, %fd2701, 0dBC7ABC9E3B39803F, %fd2702;
	fma.rn.f64 	%fd2704, %fd2703, 0d3E5ADE1569CE2BDF, 0d3E928AF3FCA213EA;
	fma.rn.f64 	%fd2705, %fd2704, %fd2703, 0d3EC71DEE62401315;
	fma.rn.f64 	%fd2706, %fd2705, %fd2703, 0d3EFA01997C89EB71;
	fma.rn.f64 	%fd2707, %fd2706, %fd2703, 0d3F2A01A014761F65;
	fma.rn.f64 	%fd2708, %fd2707, %fd2703, 0d3F56C16C1852B7AF;
	fma.rn.f64 	%fd2709, %fd2708, %fd2703, 0d3F81111111122322;
	fma.rn.f64 	%fd2710, %fd2709, %fd2703, 0d3FA55555555502A1;
	fma.rn.f64 	%fd2711, %fd2710, %fd2703, 0d3FC5555555555511;
	fma.rn.f64 	%fd2712, %fd2711, %fd2703, 0d3FE000000000000B;
	fma.rn.f64 	%fd2713, %fd2712, %fd2703, 0d3FF0000000000000;
	fma.rn.f64 	%fd2714, %fd2713, %fd2703, 0d3FF0000000000000;
	{
	.reg .b32 %temp; 
	mov.b64 	{%r258, %temp}, %fd2714;
	}
	{
	.reg .b32 %temp; 
	mov.b64 	{%temp, %r259}, %fd2714;
	}
	shl.b32 	%r1322, %r257, 20;
	add.s32 	%r1323, %r1322, %r259;
	mov.b64 	%fd3884, {%r258, %r1323};
	{
	.reg .b32 %temp; 
	mov.b64 	{%temp, %r1324}, %fd515;
	}
	mov.b32 	%f175, %r1324;
	abs.f32 	%f75, %f175;
	setp.lt.f32 	%p280, %f75, 0f4086232B;
	@%p280 bra 	$L__BB5_278;
	setp.lt.f64 	%p281, %fd515, 0d0000000000000000;
	add.f64 	%fd2715, %fd515, 0d7FF0000000000000;
	selp.f64 	%fd3884, 0d0000000000000000, %fd2715, %p281;
	setp.geu.f32 	%p282, %f75, 0f40874800;
	@%p282 bra 	$L__BB5_278;
	shr.u32 	%r1325, %r257, 31;
	add.s32 	%r1326, %r257, %r1325;
	shr.s32 	%r1327, %r1326, 1;
	shl.b32 	%r1328, %r1327, 20;
	add.s32 	%r1329, %r259, %r1328;
	mov.b64 	%fd2716, {%r258, %r1329};
	sub.s32 	%r1330, %r257, %r1327;
	shl.b32 	%r1331, %r1330, 20;
	add.s32 	%r1332, %r1331, 1072693248;
	mov.b32 	%r1333, 0;
	mov.b64 	%fd2717, {%r1333, %r1332};
	mul.f64 	%fd3884, %fd2717, %fd2716;
$L__BB5_278:
	mul.f64 	%fd2718, %fd3884, 0d3EE7A7E765297A78;
	fma.rn.f64 	%fd2719, %fd3883, 0d3FB0F861A60D4563, %fd2718;
	rcp.rn.f64 	%fd520, %fd2719;
	add.f64 	%fd2720, %fd1, 0d404B67AE147AE148;
	div.rn.f64 	%fd521, %fd2720, 0d40431AE147AE147B;
	fma.rn.f64 	%fd2721, %fd521, 0d3FF71547652B82FE, 0d4338000000000000;
	{
	.reg .b32 %temp; 
	mov.b64 	{%r260, %temp}, %fd2721;
	}
	mov.f64 	%fd2722, 0dC338000000000000;
	add.rn.f64 	%fd2723, %fd2721, %fd2722;
	fma.rn.f64 	%fd2724, %fd2723, 0dBFE62E42FEFA39EF, %fd521;
	fma.rn.f64 	%fd2725, %fd2723, 0dBC7ABC9E3B39803F, %fd2724;
	fma.rn.f64 	%fd2726, %fd2725, 0d3E5ADE1569CE2BDF, 0d3E928AF3FCA213EA;
	fma.rn.f64 	%fd2727, %fd2726, %fd2725, 0d3EC71DEE62401315;
	fma.rn.f64 	%fd2728, %fd2727, %fd2725, 0d3EFA01997C89EB71;
	fma.rn.f64 	%fd2729, %fd2728, %fd2725, 0d3F2A01A014761F65;
	fma.rn.f64 	%fd2730, %fd2729, %fd2725, 0d3F56C16C1852B7AF;
	fma.rn.f64 	%fd2731, %fd2730, %fd2725, 0d3F81111111122322;
	fma.rn.f64 	%fd2732, %fd2731, %fd2725, 0d3FA55555555502A1;
	fma.rn.f64 	%fd2733, %fd2732, %fd2725, 0d3FC5555555555511;
	fma.rn.f64 	%fd2734, %fd2733, %fd2725, 0d3FE000000000000B;
	fma.rn.f64 	%fd2735, %fd2734, %fd2725, 0d3FF0000000000000;
	fma.rn.f64 	%fd2736, %fd2735, %fd2725, 0d3FF0000000000000;
	{
	.reg .b32 %temp; 
	mov.b64 	{%r261, %temp}, %fd2736;
	}
	{
	.reg .b32 %temp; 
	mov.b64 	{%temp, %r262}, %fd2736;
	}
	shl.b32 	%r1334, %r260, 20;
	add.s32 	%r1335, %r1334, %r262;
	mov.b64 	%fd3885, {%r261, %r1335};
	{
	.reg .b32 %temp; 
	mov.b64 	{%temp, %r1336}, %fd521;
	}
	mov.b32 	%f176, %r1336;
	abs.f32 	%f76, %f176;
	setp.lt.f32 	%p283, %f76, 0f4086232B;
	@%p283 bra 	$L__BB5_281;
	setp.lt.f64 	%p284, %fd521, 0d0000000000000000;
	add.f64 	%fd2737, %fd521, 0d7FF0000000000000;
	selp.f64 	%fd3885, 0d0000000000000000, %fd2737, %p284;
	setp.geu.f32 	%p285, %f76, 0f40874800;
	@%p285 bra 	$L__BB5_281;
	shr.u32 	%r1337, %r260, 31;
	add.s32 	%r1338, %r260, %r1337;
	shr.s32 	%r1339, %r1338, 1;
	shl.b32 	%r1340, %r1339, 20;
	add.s32 	%r1341, %r262, %r1340;
	mov.b64 	%fd2738, {%r261, %r1341};
	sub.s32 	%r1342, %r260, %r1339;
	shl.b32 	%r1343, %r1342, 20;
	add.s32 	%r1344, %r1343, 1072693248;
	mov.b32 	%r1345, 0;
	mov.b64 	%fd2739, {%r1345, %r1344};
	mul.f64 	%fd3885, %fd2739, %fd2738;
$L__BB5_281:
	add.f64 	%fd526, %fd3885, 0d3FF0000000000000;
	ld.global.f64 	%fd527, [%rd1+288];
	add.f64 	%fd2740, %fd509, 0d4029F5C28F5C28F6;
	div.rn.f64 	%fd528, %fd129, %fd2740;
	fma.rn.f64 	%fd2741, %fd528, 0d3FF71547652B82FE, 0d4338000000000000;
	{
	.reg .b32 %temp; 
	mov.b64 	{%r263, %temp}, %fd2741;
	}
	mov.f64 	%fd2742, 0dC338000000000000;
	add.rn.f64 	%fd2743, %fd2741, %fd2742;
	fma.rn.f64 	%fd2744, %fd2743, 0dBFE62E42FEFA39EF, %fd528;
	fma.rn.f64 	%fd2745, %fd2743, 0dBC7ABC9E3B39803F, %fd2744;
	fma.rn.f64 	%fd2746, %fd2745, 0d3E5ADE1569CE2BDF, 0d3E928AF3FCA213EA;
	fma.rn.f64 	%fd2747, %fd2746, %fd2745, 0d3EC71DEE62401315;
	fma.rn.f64 	%fd2748, %fd2747, %fd2745, 0d3EFA01997C89EB71;
	fma.rn.f64 	%fd2749, %fd2748, %fd2745, 0d3F2A01A014761F65;
	fma.rn.f64 	%fd2750, %fd2749, %fd2745, 0d3F56C16C1852B7AF;
	fma.rn.f64 	%fd2751, %fd2750, %fd2745, 0d3F81111111122322;
	fma.rn.f64 	%fd2752, %fd2751, %fd2745, 0d3FA55555555502A1;
	fma.rn.f64 	%fd2753, %fd2752, %fd2745, 0d3FC5555555555511;
	fma.rn.f64 	%fd2754, %fd2753, %fd2745, 0d3FE000000000000B;
	fma.rn.f64 	%fd2755, %fd2754, %fd2745, 0d3FF0000000000000;
	fma.rn.f64 	%fd2756, %fd2755, %fd2745, 0d3FF0000000000000;
	{
	.reg .b32 %temp; 
	mov.b64 	{%r264, %temp}, %fd2756;
	}
	{
	.reg .b32 %temp; 
	mov.b64 	{%temp, %r265}, %fd2756;
	}
	shl.b32 	%r1346, %r263, 20;
	add.s32 	%r1347, %r1346, %r265;
	mov.b64 	%fd3886, {%r264, %r1347};
	{
	.reg .b32 %temp; 
	mov.b64 	{%temp, %r1348}, %fd528;
	}
	mov.b32 	%f177, %r1348;
	abs.f32 	%f77, %f177;
	setp.lt.f32 	%p286, %f77, 0f4086232B;
	@%p286 bra 	$L__BB5_284;
	setp.lt.f64 	%p287, %fd528, 0d0000000000000000;
	add.f64 	%fd2757, %fd528, 0d7FF0000000000000;
	selp.f64 	%fd3886, 0d0000000000000000, %fd2757, %p287;
	setp.geu.f32 	%p288, %f77, 0f40874800;
	@%p288 bra 	$L__BB5_284;
	shr.u32 	%r1349, %r263, 31;
	add.s32 	%r1350, %r263, %r1349;
	shr.s32 	%r1351, %r1350, 1;
	shl.b32 	%r1352, %r1351, 20;
	add.s32 	%r1353, %r265, %r1352;
	mov.b64 	%fd2758, {%r264, %r1353};
	sub.s32 	%r1354, %r263, %r1351;
	shl.b32 	%r1355, %r1354, 20;
	add.s32 	%r1356, %r1355, 1072693248;
	mov.b32 	%r1357, 0;
	mov.b64 	%fd2759, {%r1357, %r1356};
	mul.f64 	%fd3886, %fd2759, %fd2758;
$L__BB5_284:
	sub.f64 	%fd2760, %fd498, %fd527;
	mul.f64 	%fd2761, %fd2760, %fd3886;
	sub.f64 	%fd533, %fd498, %fd2761;
	st.global.f64 	[%rd1+288], %fd533;
	ld.global.f64 	%fd534, [%rd1+296];
	add.f64 	%fd2762, %fd520, 0d3FFDD70A3D70A3D7;
	div.rn.f64 	%fd535, %fd129, %fd2762;
	fma.rn.f64 	%fd2763, %fd535, 0d3FF71547652B82FE, 0d4338000000000000;
	{
	.reg .b32 %temp; 
	mov.b64 	{%r266, %temp}, %fd2763;
	}
	mov.f64 	%fd2764, 0dC338000000000000;
	add.rn.f64 	%fd2765, %fd2763, %fd2764;
	fma.rn.f64 	%fd2766, %fd2765, 0dBFE62E42FEFA39EF, %fd535;
	fma.rn.f64 	%fd2767, %fd2765, 0dBC7ABC9E3B39803F, %fd2766;
	fma.rn.f64 	%fd2768, %fd2767, 0d3E5ADE1569CE2BDF, 0d3E928AF3FCA213EA;
	fma.rn.f64 	%fd2769, %fd2768, %fd2767, 0d3EC71DEE62401315;
	fma.rn.f64 	%fd2770, %fd2769, %fd2767, 0d3EFA01997C89EB71;
	fma.rn.f64 	%fd2771, %fd2770, %fd2767, 0d3F2A01A014761F65;
	fma.rn.f64 	%fd2772, %fd2771, %fd2767, 0d3F56C16C1852B7AF;
	fma.rn.f64 	%fd2773, %fd2772, %fd2767, 0d3F81111111122322;
	fma.rn.f64 	%fd2774, %fd2773, %fd2767, 0d3FA55555555502A1;
	fma.rn.f64 	%fd2775, %fd2774, %fd2767, 0d3FC5555555555511;
	fma.rn.f64 	%fd2776, %fd2775, %fd2767, 0d3FE000000000000B;
	fma.rn.f64 	%fd2777, %fd2776, %fd2767, 0d3FF0000000000000;
	fma.rn.f64 	%fd2778, %fd2777, %fd2767, 0d3FF0000000000000;
	{
	.reg .b32 %temp; 
	mov.b64 	{%r267, %temp}, %fd2778;
	}
	{
	.reg .b32 %temp; 
	mov.b64 	{%temp, %r268}, %fd2778;
	}
	shl.b32 	%r1358, %r266, 20;
	add.s32 	%r1359, %r1358, %r268;
	mov.b64 	%fd3887, {%r267, %r1359};
	{
	.reg .b32 %temp; 
	mov.b64 	{%temp, %r1360}, %fd535;
	}
	mov.b32 	%f178, %r1360;
	abs.f32 	%f78, %f178;
	setp.lt.f32 	%p289, %f78, 0f4086232B;
	@%p289 bra 	$L__BB5_287;
	setp.lt.f64 	%p290, %fd535, 0d0000000000000000;
	add.f64 	%fd2779, %fd535, 0d7FF0000000000000;
	selp.f64 	%fd3887, 0d0000000000000000, %fd2779, %p290;
	setp.geu.f32 	%p291, %f78, 0f40874800;
	@%p291 bra 	$L__BB5_287;
	shr.u32 	%r1361, %r266, 31;
	add.s32 	%r1362, %r266, %r1361;
	shr.s32 	%r1363, %r1362, 1;
	shl.b32 	%r1364, %r1363, 20;
	add.s32 	%r1365, %r268, %r1364;
	mov.b64 	%fd2780, {%r267, %r1365};
	sub.s32 	%r1366, %r266, %r1363;
	shl.b32 	%r1367, %r1366, 20;
	add.s32 	%r1368, %r1367, 1072693248;
	mov.b32 	%r1369, 0;
	mov.b64 	%fd2781, {%r1369, %r1368};
	mul.f64 	%fd3887, %fd2781, %fd2780;
$L__BB5_287:
	rcp.rn.f64 	%fd2782, %fd526;
	sub.f64 	%fd2783, %fd498, %fd534;
	mul.f64 	%fd2784, %fd2783, %fd3887;
	sub.f64 	%fd2785, %fd498, %fd2784;
	st.global.f64 	[%rd1+296], %fd2785;
	mov.f64 	%fd2786, 0d3FF0000000000000;
	sub.f64 	%fd2787, %fd2786, %fd2782;
	mul.f64 	%fd2788, %fd2787, %fd2785;
	fma.rn.f64 	%fd540, %fd2782, %fd533, %fd2788;
	add.f64 	%fd2789, %fd1, 0d404B800000000000;
	div.rn.f64 	%fd541, %fd2789, 0d4052C00000000000;
	fma.rn.f64 	%fd2790, %fd541, 0d3FF71547652B82FE, 0d4338000000000000;
	{
	.reg .b32 %temp; 
	mov.b64 	{%r269, %temp}, %fd2790;
	}
	mov.f64 	%fd2791, 0dC338000000000000;
	add.rn.f64 	%fd2792, %fd2790, %fd2791;
	fma.rn.f64 	%fd2793, %fd2792, 0dBFE62E42FEFA39EF, %fd541;
	fma.rn.f64 	%fd2794, %fd2792, 0dBC7ABC9E3B39803F, %fd2793;
	fma.rn.f64 	%fd2795, %fd2794, 0d3E5ADE1569CE2BDF, 0d3E928AF3FCA213EA;
	fma.rn.f64 	%fd2796, %fd2795, %fd2794, 0d3EC71DEE62401315;
	fma.rn.f64 	%fd2797, %fd2796, %fd2794, 0d3EFA01997C89EB71;
	fma.rn.f64 	%fd2798, %fd2797, %fd2794, 0d3F2A01A014761F65;
	fma.rn.f64 	%fd2799, %fd2798, %fd2794, 0d3F56C16C1852B7AF;
	fma.rn.f64 	%fd2800, %fd2799, %fd2794, 0d3F81111111122322;
	fma.rn.f64 	%fd2801, %fd2800, %fd2794, 0d3FA55555555502A1;
	fma.rn.f64 	%fd2802, %fd2801, %fd2794, 0d3FC5555555555511;
	fma.rn.f64 	%fd2803, %fd2802, %fd2794, 0d3FE000000000000B;
	fma.rn.f64 	%fd2804, %fd2803, %fd2794, 0d3FF0000000000000;
	fma.rn.f64 	%fd2805, %fd2804, %fd2794, 0d3FF0000000000000;
	{
	.reg .b32 %temp; 
	mov.b64 	{%r270, %temp}, %fd2805;
	}
	{
	.reg .b32 %temp; 
	mov.b64 	{%temp, %r271}, %fd2805;
	}
	shl.b32 	%r1370, %r269, 20;
	add.s32 	%r1371, %r1370, %r271;
	mov.b64 	%fd3888, {%r270, %r1371};
	{
	.reg .b32 %temp; 
	mov.b64 	{%temp, %r1372}, %fd541;
	}
	mov.b32 	%f179, %r1372;
	abs.f32 	%f79, %f179;
	setp.lt.f32 	%p292, %f79, 0f4086232B;
	@%p292 bra 	$L__BB5_290;
	setp.lt.f64 	%p293, %fd541, 0d0000000000000000;
	add.f64 	%fd2806, %fd541, 0d7FF0000000000000;
	selp.f64 	%fd3888, 0d0000000000000000, %fd2806, %p293;
	setp.geu.f32 	%p294, %f79, 0f40874800;
	@%p294 bra 	$L__BB5_290;
	shr.u32 	%r1373, %r269, 31;
	add.s32 	%r1374, %r269, %r1373;
	shr.s32 	%r1375, %r1374, 1;
	shl.b32 	%r1376, %r1375, 20;
	add.s32 	%r1377, %r271, %r1376;
	mov.b64 	%fd2807, {%r270, %r1377};
	sub.s32 	%r1378, %r269, %r1375;
	shl.b32 	%r1379, %r1378, 20;
	add.s32 	%r1380, %r1379, 1072693248;
	mov.b32 	%r1381, 0;
	mov.b64 	%fd2808, {%r1381, %r1380};
	mul.f64 	%fd3888, %fd2808, %fd2807;
$L__BB5_290:
	add.f64 	%fd546, %fd3888, 0d3FF0000000000000;
	div.rn.f64 	%fd547, %fd2353, 0d403E000000000000;
	fma.rn.f64 	%fd2810, %fd547, 0d3FF71547652B82FE, 0d4338000000000000;
	{
	.reg .b32 %temp; 
	mov.b64 	{%r272, %temp}, %fd2810;
	}
	mov.f64 	%fd2811, 0dC338000000000000;
	add.rn.f64 	%fd2812, %fd2810, %fd2811;
	fma.rn.f64 	%fd2813, %fd2812, 0dBFE62E42FEFA39EF, %fd547;
	fma.rn.f64 	%fd2814, %fd2812, 0dBC7ABC9E3B39803F, %fd2813;
	fma.rn.f64 	%fd2815, %fd2814, 0d3E5ADE1569CE2BDF, 0d3E928AF3FCA213EA;
	fma.rn.f64 	%fd2816, %fd2815, %fd2814, 0d3EC71DEE62401315;
	fma.rn.f64 	%fd2817, %fd2816, %fd2814, 0d3EFA01997C89EB71;
	fma.rn.f64 	%fd2818, %fd2817, %fd2814, 0d3F2A01A014761F65;
	fma.rn.f64 	%fd2819, %fd2818, %fd2814, 0d3F56C16C1852B7AF;
	fma.rn.f64 	%fd2820, %fd2819, %fd2814, 0d3F81111111122322;
	fma.rn.f64 	%fd2821, %fd2820, %fd2814, 0d3FA55555555502A1;
	fma.rn.f64 	%fd2822, %fd2821, %fd2814, 0d3FC5555555555511;
	fma.rn.f64 	%fd2823, %fd2822, %fd2814, 0d3FE000000000000B;
	fma.rn.f64 	%fd2824, %fd2823, %fd2814, 0d3FF0000000000000;
	fma.rn.f64 	%fd2825, %fd2824, %fd2814, 0d3FF0000000000000;
	{
	.reg .b32 %temp; 
	mov.b64 	{%r273, %temp}, %fd2825;
	}
	{
	.reg .b32 %temp; 
	mov.b64 	{%temp, %r274}, %fd2825;
	}
	shl.b32 	%r1382, %r272, 20;
	add.s32 	%r1383, %r1382, %r274;
	mov.b64 	%fd3889, {%r273, %r1383};
	{
	.reg .b32 %temp; 
	mov.b64 	{%temp, %r1384}, %fd547;
	}
	mov.b32 	%f180, %r1384;
	abs.f32 	%f80, %f180;
	setp.lt.f32 	%p295, %f80, 0f4086232B;
	@%p295 bra 	$L__BB5_293;
	setp.lt.f64 	%p296, %fd547, 0d0000000000000000;
	add.f64 	%fd2826, %fd547, 0d7FF0000000000000;
	selp.f64 	%fd3889, 0d0000000000000000, %fd2826, %p296;
	setp.geu.f32 	%p297, %f80, 0f40874800;
	@%p297 bra 	$L__BB5_293;
	shr.u32 	%r1385, %r272, 31;
	add.s32 	%r1386, %r272, %r1385;
	shr.s32 	%r1387, %r1386, 1;
	shl.b32 	%r1388, %r1387, 20;
	add.s32 	%r1389, %r274, %r1388;
	mov.b64 	%fd2827, {%r273, %r1389};
	sub.s32 	%r1390, %r272, %r1387;
	shl.b32 	%r1391, %r1390, 20;
	add.s32 	%r1392, %r1391, 1072693248;
	mov.b32 	%r1393, 0;
	mov.b64 	%fd2828, {%r1393, %r1392};
	mul.f64 	%fd3889, %fd2828, %fd2827;
$L__BB5_293:
	add.f64 	%fd2830, %fd3889, 0d3FF0000000000000;
	rcp.rn.f64 	%fd2831, %fd546;
	div.rn.f64 	%fd552, %fd2831, %fd2830;
	mov.f64 	%fd3890, 0d3FAE9E1B089A0275;
	setp.gt.u16 	%p298, %rs1, 19;
	@%p298 bra 	$L__BB5_295;
	cvt.u32.u64 	%r1394, %rd14;
	mov.b64 	%rd39, 1;
	shl.b64 	%rd40, %rd39, %r1394;
	and.b64  	%rd41, %rd40, 919424;
	setp.ne.s64 	%p299, %rd41, 0;
	@%p299 bra 	$L__BB5_296;
$L__BB5_295:
	setp.eq.s16 	%p300, %rs1, 20;
	selp.f64 	%fd3890, 0d3FAE9E1B089A0275, 0d3FA78D4FDF3B645A, %p300;
$L__BB5_296:
	mov.pred 	%p667, -1;
	setp.gt.u16 	%p302, %rs1, 16;
	@%p302 bra 	$L__BB5_298;
	cvt.u32.u64 	%r1395, %rd14;
	mov.b64 	%rd43, 1;
	shl.b64 	%rd44, %rd43, %r1395;
	and.b64  	%rd45, %rd44, 114800;
	setp.ne.s64 	%p303, %rd45, 0;
	@%p303 bra 	$L__BB5_299;
$L__BB5_298:
	mov.pred 	%p667, 0;
$L__BB5_299:
	mul.f64 	%fd2832, %fd3890, 0d3FE999999999999A;
	selp.f64 	%fd2833, %fd2832, %fd3890, %p667;
	mul.f64 	%fd2834, %fd540, %fd2833;
	mul.f64 	%fd2835, %fd552, %fd2834;
	mul.f64 	%fd555, %fd326, %fd2835;
	add.f64 	%fd2836, %fd1, 0d4027333333333333;
	div.rn.f64 	%fd556, %fd2836, 0dC021DD2F1A9FBE77;
	fma.rn.f64 	%fd2837, %fd556, 0d3FF71547652B82FE, 0d4338000000000000;
	{
	.reg .b32 %temp; 
	mov.b64 	{%r275, %temp}, %fd2837;
	}
	mov.f64 	%fd2838, 0dC338000000000000;
	add.rn.f64 	%fd2839, %fd2837, %fd2838;
	fma.rn.f64 	%fd2840, %fd2839, 0dBFE62E42FEFA39EF, %fd556;
	fma.rn.f64 	%fd2841, %fd2839, 0dBC7ABC9E3B39803F, %fd2840;
	fma.rn.f64 	%fd2842, %fd2841, 0d3E5ADE1569CE2BDF, 0d3E928AF3FCA213EA;
	fma.rn.f64 	%fd2843, %fd2842, %fd2841, 0d3EC71DEE62401315;
	fma.rn.f64 	%fd2844, %fd2843, %fd2841, 0d3EFA01997C89EB71;
	fma.rn.f64 	%fd2845, %fd2844, %fd2841, 0d3F2A01A014761F65;
	fma.rn.f64 	%fd2846, %fd2845, %fd2841, 0d3F56C16C1852B7AF;
	fma.rn.f64 	%fd2847, %fd2846, %fd2841, 0d3F81111111122322;
	fma.rn.f64 	%fd2848, %fd2847, %fd2841, 0d3FA55555555502A1;
	fma.rn.f64 	%fd2849, %fd2848, %fd2841, 0d3FC5555555555511;
	fma.rn.f64 	%fd2850, %fd2849, %fd2841, 0d3FE000000000000B;
	fma.rn.f64 	%fd2851, %fd2850, %fd2841, 0d3FF0000000000000;
	fma.rn.f64 	%fd2852, %fd2851, %fd2841, 0d3FF0000000000000;
	{
	.reg .b32 %temp; 
	mov.b64 	{%r276, %temp}, %fd2852;
	}
	{
	.reg .b32 %temp; 
	mov.b64 	{%temp, %r277}, %fd2852;
	}
	shl.b32 	%r1396, %r275, 20;
	add.s32 	%r1397, %r1396, %r277;
	mov.b64 	%fd3891, {%r276, %r1397};
	{
	.reg .b32 %temp; 
	mov.b64 	{%temp, %r1398}, %fd556;
	}
	mov.b32 	%f181, %r1398;
	abs.f32 	%f81, %f181;
	setp.lt.f32 	%p305, %f81, 0f4086232B;
	@%p305 bra 	$L__BB5_302;
	setp.lt.f64 	%p306, %fd556, 0d0000000000000000;
	add.f64 	%fd2853, %fd556, 0d7FF0000000000000;
	selp.f64 	%fd3891, 0d0000000000000000, %fd2853, %p306;
	setp.geu.f32 	%p307, %f81, 0f40874800;
	@%p307 bra 	$L__BB5_302;
	shr.u32 	%r1399, %r275, 31;
	add.s32 	%r1400, %r275, %r1399;
	shr.s32 	%r1401, %r1400, 1;
	shl.b32 	%r1402, %r1401, 20;
	add.s32 	%r1403, %r277, %r1402;
	mov.b64 	%fd2854, {%r276, %r1403};
	sub.s32 	%r1404, %r275, %r1401;
	shl.b32 	%r1405, %r1404, 20;
	add.s32 	%r1406, %r1405, 1072693248;
	mov.b32 	%r1407, 0;
	mov.b64 	%fd2855, {%r1407, %r1406};
	mul.f64 	%fd3891, %fd2855, %fd2854;
$L__BB5_302:
	add.f64 	%fd2856, %fd3891, 0d3FF0000000000000;
	rcp.rn.f64 	%fd561, %fd2856;
	add.f64 	%fd2857, %fd1, 0d404823D70A3D70A4;
	div.rn.f64 	%fd562, %fd2857, 0d4031CCCCCCCCCCCD;
	fma.rn.f64 	%fd2858, %fd562, 0d3FF71547652B82FE, 0d4338000000000000;
	{
	.reg .b32 %temp; 
	mov.b64 	{%r278, %temp}, %fd2858;
	}
	mov.f64 	%fd2859, 0dC338000000000000;
	add.rn.f64 	%fd2860, %fd2858, %fd2859;
	fma.rn.f64 	%fd2861, %fd2860, 0dBFE62E42FEFA39EF, %fd562;
	fma.rn.f64 	%fd2862, %fd2860, 0dBC7ABC9E3B39803F, %fd2861;
	fma.rn.f64 	%fd2863, %fd2862, 0d3E5ADE1569CE2BDF, 0d3E928AF3FCA213EA;
	fma.rn.f64 	%fd2864, %fd2863, %fd2862, 0d3EC71DEE62401315;
	fma.rn.f64 	%fd2865, %fd2864, %fd2862, 0d3EFA01997C89EB71;
	fma.rn.f64 	%fd2866, %fd2865, %fd2862, 0d3F2A01A014761F65;
	fma.rn.f64 	%fd2867, %fd2866, %fd2862, 0d3F56C16C1852B7AF;
	fma.rn.f64 	%fd2868, %fd2867, %fd2862, 0d3F81111111122322;
	fma.rn.f64 	%fd2869, %fd2868, %fd2862, 0d3FA55555555502A1;
	fma.rn.f64 	%fd2870, %fd2869, %fd2862, 0d3FC5555555555511;
	fma.rn.f64 	%fd2871, %fd2870, %fd2862, 0d3FE000000000000B;
	fma.rn.f64 	%fd2872, %fd2871, %fd2862, 0d3FF0000000000000;
	fma.rn.f64 	%fd2873, %fd2872, %fd2862, 0d3FF0000000000000;
	{
	.reg .b32 %temp; 
	mov.b64 	{%r279, %temp}, %fd2873;
	}
	{
	.reg .b32 %temp; 
	mov.b64 	{%temp, %r280}, %fd2873;
	}
	shl.b32 	%r1408, %r278, 20;
	add.s32 	%r1409, %r1408, %r280;
	mov.b64 	%fd3892, {%r279, %r1409};
	{
	.reg .b32 %temp; 
	mov.b64 	{%temp, %r1410}, %fd562;
	}
	mov.b32 	%f182, %r1410;
	abs.f32 	%f82, %f182;
	setp.lt.f32 	%p308, %f82, 0f4086232B;
	@%p308 bra 	$L__BB5_305;
	setp.lt.f64 	%p309, %fd562, 0d0000000000000000;
	add.f64 	%fd2874, %fd562, 0d7FF0000000000000;
	selp.f64 	%fd3892, 0d0000000000000000, %fd2874, %p309;
	setp.geu.f32 	%p310, %f82, 0f40874800;
	@%p310 bra 	$L__BB5_305;
	shr.u32 	%r1411, %r278, 31;
	add.s32 	%r1412, %r278, %r1411;
	shr.s32 	%r1413, %r1412, 1;
	shl.b32 	%r1414, %r1413, 20;
	add.s32 	%r1415, %r280, %r1414;
	mov.b64 	%fd2875, {%r279, %r1415};
	sub.s32 	%r1416, %r278, %r1413;
	shl.b32 	%r1417, %r1416, 20;
	add.s32 	%r1418, %r1417, 1072693248;
	mov.b32 	%r1419, 0;
	mov.b64 	%fd2876, {%r1419, %r1418};
	mul.f64 	%fd3892, %fd2876, %fd2875;
$L__BB5_305:
	add.f64 	%fd2877, %fd1, 0d406A400000000000;
	div.rn.f64 	%fd567, %fd2877, 0dC06CC00000000000;
	fma.rn.f64 	%fd2878, %fd567, 0d3FF71547652B82FE, 0d4338000000000000;
	{
	.reg .b32 %temp; 
	mov.b64 	{%r281, %temp}, %fd2878;
	}
	mov.f64 	%fd2879, 0dC338000000000000;
	add.rn.f64 	%fd2880, %fd2878, %fd2879;
	fma.rn.f64 	%fd2881, %fd2880, 0dBFE62E42FEFA39EF, %fd567;
	fma.rn.f64 	%fd2882, %fd2880, 0dBC7ABC9E3B39803F, %fd2881;
	fma.rn.f64 	%fd2883, %fd2882, 0d3E5ADE1569CE2BDF, 0d3E928AF3FCA213EA;
	fma.rn.f64 	%fd2884, %fd2883, %fd2882, 0d3EC71DEE62401315;
	fma.rn.f64 	%fd2885, %fd2884, %fd2882, 0d3EFA01997C89EB71;
	fma.rn.f64 	%fd2886, %fd2885, %fd2882, 0d3F2A01A014761F65;
	fma.rn.f64 	%fd2887, %fd2886, %fd2882, 0d3F56C16C1852B7AF;
	fma.rn.f64 	%fd2888, %fd2887, %fd2882, 0d3F81111111122322;
	fma.rn.f64 	%fd2889, %fd2888, %fd2882, 0d3FA55555555502A1;
	fma.rn.f64 	%fd2890, %fd2889, %fd2882, 0d3FC5555555555511;
	fma.rn.f64 	%fd2891, %fd2890, %fd2882, 0d3FE000000000000B;
	fma.rn.f64 	%fd2892, %fd2891, %fd2882, 0d3FF0000000000000;
	fma.rn.f64 	%fd2893, %fd2892, %fd2882, 0d3FF0000000000000;
	{
	.reg .b32 %temp; 
	mov.b64 	{%r282, %temp}, %fd2893;
	}
	{
	.reg .b32 %temp; 
	mov.b64 	{%temp, %r283}, %fd2893;
	}
	shl.b32 	%r1420, %r281, 20;
	add.s32 	%r1421, %r1420, %r283;
	mov.b64 	%fd3893, {%r282, %r1421};
	{
	.reg .b32 %temp; 
	mov.b64 	{%temp, %r1422}, %fd567;
	}
	mov.b32 	%f183, %r1422;
	abs.f32 	%f83, %f183;
	setp.lt.f32 	%p311, %f83, 0f4086232B;
	@%p311 bra 	$L__BB5_308;
	setp.lt.f64 	%p312, %fd567, 0d0000000000000000;
	add.f64 	%fd2894, %fd567, 0d7FF0000000000000;
	selp.f64 	%fd3893, 0d0000000000000000, %fd2894, %p312;
	setp.geu.f32 	%p313, %f83, 0f40874800;
	@%p313 bra 	$L__BB5_308;
	shr.u32 	%r1423, %r281, 31;
	add.s32 	%r1424, %r281, %r1423;
	shr.s32 	%r1425, %r1424, 1;
	shl.b32 	%r1426, %r1425, 20;
	add.s32 	%r1427, %r283, %r1426;
	mov.b64 	%fd2895, {%r282, %r1427};
	sub.s32 	%r1428, %r281, %r1425;
	shl.b32 	%r1429, %r1428, 20;
	add.s32 	%r1430, %r1429, 1072693248;
	mov.b32 	%r1431, 0;
	mov.b64 	%fd2896, {%r1431, %r1430};
	mul.f64 	%fd3893, %fd2896, %fd2895;
$L__BB5_308:
	mul.f64 	%fd2897, %fd3893, 0d3F552B0A6FC58AB9;
	fma.rn.f64 	%fd2898, %fd3892, 0d3F2E7CC2C93DCC13, %fd2897;
	rcp.rn.f64 	%fd2899, %fd2898;
	add.f64 	%fd2900, %fd2899, 0d40898A6666666666;
	ld.global.f64 	%fd572, [%rd1+304];
	div.rn.f64 	%fd573, %fd129, %fd2900;
	fma.rn.f64 	%fd2901, %fd573, 0d3FF71547652B82FE, 0d4338000000000000;
	{
	.reg .b32 %temp; 
	mov.b64 	{%r284, %temp}, %fd2901;
	}
	mov.f64 	%fd2902, 0dC338000000000000;
	add.rn.f64 	%fd2903, %fd2901, %fd2902;
	fma.rn.f64 	%fd2904, %fd2903, 0dBFE62E42FEFA39EF, %fd573;
	fma.rn.f64 	%fd2905, %fd2903, 0dBC7ABC9E3B39803F, %fd2904;
	fma.rn.f64 	%fd2906, %fd2905, 0d3E5ADE1569CE2BDF, 0d3E928AF3FCA213EA;
	fma.rn.f64 	%fd2907, %fd2906, %fd2905, 0d3EC71DEE62401315;
	fma.rn.f64 	%fd2908, %fd2907, %fd2905, 0d3EFA01997C89EB71;
	fma.rn.f64 	%fd2909, %fd2908, %fd2905, 0d3F2A01A014761F65;
	fma.rn.f64 	%fd2910, %fd2909, %fd2905, 0d3F56C16C1852B7AF;
	fma.rn.f64 	%fd2911, %fd2910, %fd2905, 0d3F81111111122322;
	fma.rn.f64 	%fd2912, %fd2911, %fd2905, 0d3FA55555555502A1;
	fma.rn.f64 	%fd2913, %fd2912, %fd2905, 0d3FC5555555555511;
	fma.rn.f64 	%fd2914, %fd2913, %fd2905, 0d3FE000000000000B;
	fma.rn.f64 	%fd2915, %fd2914, %fd2905, 0d3FF0000000000000;
	fma.rn.f64 	%fd2916, %fd2915, %fd2905, 0d3FF0000000000000;
	{
	.reg .b32 %temp; 
	mov.b64 	{%r285, %temp}, %fd2916;
	}
	{
	.reg .b32 %temp; 
	mov.b64 	{%temp, %r286}, %fd2916;
	}
	shl.b32 	%r1432, %r284, 20;
	add.s32 	%r1433, %r1432, %r286;
	mov.b64 	%fd3894, {%r285, %r1433};
	{
	.reg .b32 %temp; 
	mov.b64 	{%temp, %r1434}, %fd573;
	}
	mov.b32 	%f184, %r1434;
	abs.f32 	%f84, %f184;
	setp.lt.f32 	%p314, %f84, 0f4086232B;
	@%p314 bra 	$L__BB5_311;
	setp.lt.f64 	%p315, %fd573, 0d0000000000000000;
	add.f64 	%fd2917, %fd573, 0d7FF0000000000000;
	selp.f64 	%fd3894, 0d0000000000000000, %fd2917, %p315;
	setp.geu.f32 	%p316, %f84, 0f40874800;
	@%p316 bra 	$L__BB5_311;
	shr.u32 	%r1435, %r284, 31;
	add.s32 	%r1436, %r284, %r1435;
	shr.s32 	%r1437, %r1436, 1;
	shl.b32 	%r1438, %r1437, 20;
	add.s32 	%r1439, %r286, %r1438;
	mov.b64 	%fd2918, {%r285, %r1439};
	sub.s32 	%r1440, %r284, %r1437;
	shl.b32 	%r1441, %r1440, 20;
	add.s32 	%r1442, %r1441, 1072693248;
	mov.b32 	%r1443, 0;
	mov.b64 	%fd2919, {%r1443, %r1442};
	mul.f64 	%fd3894, %fd2919, %fd2918;
$L__BB5_311:
	sub.f64 	%fd2920, %fd561, %fd572;
	mul.f64 	%fd2921, %fd2920, %fd3894;
	sub.f64 	%fd578, %fd561, %fd2921;
	st.global.f64 	[%rd1+304], %fd578;
	div.rn.f64 	%fd579, %fd1051, 0d4034000000000000;
	fma.rn.f64 	%fd2923, %fd579, 0d3FF71547652B82FE, 0d4338000000000000;
	{
	.reg .b32 %temp; 
	mov.b64 	{%r287, %temp}, %fd2923;
	}
	mov.f64 	%fd2924, 0dC338000000000000;
	add.rn.f64 	%fd2925, %fd2923, %fd2924;
	fma.rn.f64 	%fd2926, %fd2925, 0dBFE62E42FEFA39EF, %fd579;
	fma.rn.f64 	%fd2927, %fd2925, 0dBC7ABC9E3B39803F, %fd2926;
	fma.rn.f64 	%fd2928, %fd2927, 0d3E5ADE1569CE2BDF, 0d3E928AF3FCA213EA;
	fma.rn.f64 	%fd2929, %fd2928, %fd2927, 0d3EC71DEE62401315;
	fma.rn.f64 	%fd2930, %fd2929, %fd2927, 0d3EFA01997C89EB71;
	fma.rn.f64 	%fd2931, %fd2930, %fd2927, 0d3F2A01A014761F65;
	fma.rn.f64 	%fd2932, %fd2931, %fd2927, 0d3F56C16C1852B7AF;
	fma.rn.f64 	%fd2933, %fd2932, %fd2927, 0d3F81111111122322;
	fma.rn.f64 	%fd2934, %fd2933, %fd2927, 0d3FA55555555502A1;
	fma.rn.f64 	%fd2935, %fd2934, %fd2927, 0d3FC5555555555511;
	fma.rn.f64 	%fd2936, %fd2935, %fd2927, 0d3FE000000000000B;
	fma.rn.f64 	%fd2937, %fd2936, %fd2927, 0d3FF0000000000000;
	fma.rn.f64 	%fd2938, %fd2937, %fd2927, 0d3FF0000000000000;
	{
	.reg .b32 %temp; 
	mov.b64 	{%r288, %temp}, %fd2938;
	}
	{
	.reg .b32 %temp; 
	mov.b64 	{%temp, %r289}, %fd2938;
	}
	shl.b32 	%r1444, %r287, 20;
	add.s32 	%r1445, %r1444, %r289;
	mov.b64 	%fd3895, {%r288, %r1445};
	{
	.reg .b32 %temp; 
	mov.b64 	{%temp, %r1446}, %fd579;
	}
	mov.b32 	%f185, %r1446;
	abs.f32 	%f85, %f185;
	setp.lt.f32 	%p317, %f85, 0f4086232B;
	@%p317 bra 	$L__BB5_314;
	setp.lt.f64 	%p318, %fd579, 0d0000000000000000;
	add.f64 	%fd2939, %fd579, 0d7FF0000000000000;
	selp.f64 	%fd3895, 0d0000000000000000, %fd2939, %p318;
	setp.geu.f32 	%p319, %f85, 0f40874800;
	@%p319 bra 	$L__BB5_314;
	shr.u32 	%r1447, %r287, 31;
	add.s32 	%r1448, %r287, %r1447;
	shr.s32 	%r1449, %r1448, 1;
	shl.b32 	%r1450, %r1449, 20;
	add.s32 	%r1451, %r289, %r1450;
	mov.b64 	%fd2940, {%r288, %r1451};
	sub.s32 	%r1452, %r287, %r1449;
	shl.b32 	%r1453, %r1452, 20;
	add.s32 	%r1454, %r1453, 1072693248;
	mov.b32 	%r1455, 0;
	mov.b64 	%fd2941, {%r1455, %r1454};
	mul.f64 	%fd3895, %fd2941, %fd2940;
$L__BB5_314:
	add.f64 	%fd2942, %fd1, 0d4050A28F5C28F5C3;
	div.rn.f64 	%fd584, %fd2942, 0dC03F000000000000;
	fma.rn.f64 	%fd2943, %fd584, 0d3FF71547652B82FE, 0d4338000000000000;
	{
	.reg .b32 %temp; 
	mov.b64 	{%r290, %temp}, %fd2943;
	}
	mov.f64 	%fd2944, 0dC338000000000000;
	add.rn.f64 	%fd2945, %fd2943, %fd2944;
	fma.rn.f64 	%fd2946, %fd2945, 0dBFE62E42FEFA39EF, %fd584;
	fma.rn.f64 	%fd2947, %fd2945, 0dBC7ABC9E3B39803F, %fd2946;
	fma.rn.f64 	%fd2948, %fd2947, 0d3E5ADE1569CE2BDF, 0d3E928AF3FCA213EA;
	fma.rn.f64 	%fd2949, %fd2948, %fd2947, 0d3EC71DEE62401315;
	fma.rn.f64 	%fd2950, %fd2949, %fd2947, 0d3EFA01997C89EB71;
	fma.rn.f64 	%fd2951, %fd2950, %fd2947, 0d3F2A01A014761F65;
	fma.rn.f64 	%fd2952, %fd2951, %fd2947, 0d3F56C16C1852B7AF;
	fma.rn.f64 	%fd2953, %fd2952, %fd2947, 0d3F81111111122322;
	fma.rn.f64 	%fd2954, %fd2953, %fd2947, 0d3FA55555555502A1;
	fma.rn.f64 	%fd2955, %fd2954, %fd2947, 0d3FC5555555555511;
	fma.rn.f64 	%fd2956, %fd2955, %fd2947, 0d3FE000000000000B;
	fma.rn.f64 	%fd2957, %fd2956, %fd2947, 0d3FF0000000000000;
	fma.rn.f64 	%fd2958, %fd2957, %fd2947, 0d3FF0000000000000;
	{
	.reg .b32 %temp; 
	mov.b64 	{%r291, %temp}, %fd2958;
	}
	{
	.reg .b32 %temp; 
	mov.b64 	{%temp, %r292}, %fd2958;
	}
	shl.b32 	%r1456, %r290, 20;
	add.s32 	%r1457, %r1456, %r292;
	mov.b64 	%fd3896, {%r291, %r1457};
	{
	.reg .b32 %temp; 
	mov.b64 	{%temp, %r1458}, %fd584;
	}
	mov.b32 	%f186, %r1458;
	abs.f32 	%f86, %f186;
	setp.lt.f32 	%p320, %f86, 0f4086232B;
	@%p320 bra 	$L__BB5_317;
	setp.lt.f64 	%p321, %fd584, 0d0000000000000000;
	add.f64 	%fd2959, %fd584, 0d7FF0000000000000;
	selp.f64 	%fd3896, 0d0000000000000000, %fd2959, %p321;
	setp.geu.f32 	%p322, %f86, 0f40874800;
	@%p322 bra 	$L__BB5_317;
	shr.u32 	%r1459, %r290, 31;
	add.s32 	%r1460, %r290, %r1459;
	shr.s32 	%r1461, %r1460, 1;
	shl.b32 	%r1462, %r1461, 20;
	add.s32 	%r1463, %r292, %r1462;
	mov.b64 	%fd2960, {%r291, %r1463};
	sub.s32 	%r1464, %r290, %r1461;
	shl.b32 	%r1465, %r1464, 20;
	add.s32 	%r1466, %r1465, 1072693248;
	mov.b32 	%r1467, 0;
	mov.b64 	%fd2961, {%r1467, %r1466};
	mul.f64 	%fd3896, %fd2961, %fd2960;
$L__BB5_317:
	mul.f64 	%fd2962, %fd3896, 0d3F93C36113404EA5;
	fma.rn.f64 	%fd2963, %fd3895, 0d3F847AE147AE147B, %fd2962;
	rcp.rn.f64 	%fd2964, %fd2963;
	ld.global.f64 	%fd589, [%rd1+312];
	div.rn.f64 	%fd590, %fd129, %fd2964;
	fma.rn.f64 	%fd2965, %fd590, 0d3FF71547652B82FE, 0d4338000000000000;
	{
	.reg .b32 %temp; 
	mov.b64 	{%r293, %temp}, %fd2965;
	}
	mov.f64 	%fd2966, 0dC338000000000000;
	add.rn.f64 	%fd2967, %fd2965, %fd2966;
	fma.rn.f64 	%fd2968, %fd2967, 0dBFE62E42FEFA39EF, %fd590;
	fma.rn.f64 	%fd2969, %fd2967, 0dBC7ABC9E3B39803F, %fd2968;
	fma.rn.f64 	%fd2970, %fd2969, 0d3E5ADE1569CE2BDF, 0d3E928AF3FCA213EA;
	fma.rn.f64 	%fd2971, %fd2970, %fd2969, 0d3EC71DEE62401315;
	fma.rn.f64 	%fd2972, %fd2971, %fd2969, 0d3EFA01997C89EB71;
	fma.rn.f64 	%fd2973, %fd2972, %fd2969, 0d3F2A01A014761F65;
	fma.rn.f64 	%fd2974, %fd2973, %fd2969, 0d3F56C16C1852B7AF;
	fma.rn.f64 	%fd2975, %fd2974, %fd2969, 0d3F81111111122322;
	fma.rn.f64 	%fd2976, %fd2975, %fd2969, 0d3FA55555555502A1;
	fma.rn.f64 	%fd2977, %fd2976, %fd2969, 0d3FC5555555555511;
	fma.rn.f64 	%fd2978, %fd2977, %fd2969, 0d3FE000000000000B;
	fma.rn.f64 	%fd2979, %fd2978, %fd2969, 0d3FF0000000000000;
	fma.rn.f64 	%fd2980, %fd2979, %fd2969, 0d3FF0000000000000;
	{
	.reg .b32 %temp; 
	mov.b64 	{%r294, %temp}, %fd2980;
	}
	{
	.reg .b32 %temp; 
	mov.b64 	{%temp, %r295}, %fd2980;
	}
	shl.b32 	%r1468, %r293, 20;
	add.s32 	%r1469, %r1468, %r295;
	mov.b64 	%fd3897, {%r294, %r1469};
	{
	.reg .b32 %temp; 
	mov.b64 	{%temp, %r1470}, %fd590;
	}
	mov.b32 	%f187, %r1470;
	abs.f32 	%f87, %f187;
	setp.lt.f32 	%p323, %f87, 0f4086232B;
	@%p323 bra 	$L__BB5_320;
	setp.lt.f64 	%p324, %fd590, 0d0000000000000000;
	add.f64 	%fd2981, %fd590, 0d7FF0000000000000;
	selp.f64 	%fd3897, 0d0000000000000000, %fd2981, %p324;
	setp.geu.f32 	%p325, %f87, 0f40874800;
	@%p325 bra 	$L__BB5_320;
	shr.u32 	%r1471, %r293, 31;
	add.s32 	%r1472, %r293, %r1471;
	shr.s32 	%r1473, %r1472, 1;
	shl.b32 	%r1474, %r1473, 20;
	add.s32 	%r1475, %r295, %r1474;
	mov.b64 	%fd2982, {%r294, %r1475};
	sub.s32 	%r1476, %r293, %r1473;
	shl.b32 	%r1477, %r1476, 20;
	add.s32 	%r1478, %r1477, 1072693248;
	mov.b32 	%r1479, 0;
	mov.b64 	%fd2983, {%r1479, %r1478};
	mul.f64 	%fd3897, %fd2983, %fd2982;
$L__BB5_320:
	sub.f64 	%fd2984, %fd561, %fd589;
	mul.f64 	%fd2985, %fd2984, %fd3897;
	sub.f64 	%fd595, %fd561, %fd2985;
	st.global.f64 	[%rd1+312], %fd595;
	ld.global.f64 	%fd596, [%rd1+40];
	mov.f64 	%fd2986, 0d3F03EC460ED80A18;
	div.rn.f64 	%fd597, %fd2986, %fd596;
	{
	.reg .b32 %temp; 
	mov.b64 	{%temp, %r296}, %fd597;
	}
	mov.f64 	%fd2987, 0d3FF6666666666666;
	{
	.reg .b32 %temp; 
	mov.b64 	{%temp, %r297}, %fd2987;
	}
	and.b32  	%r298, %r297, 2146435072;
	abs.f64 	%fd598, %fd597;
	setp.neu.f64 	%p326, %fd597, 0d0000000000000000;
	@%p326 bra 	$L__BB5_322;
	setp.eq.s32 	%p328, %r298, 1126170624;
	selp.b32 	%r1480, %r296, 0, %p328;
	setp.lt.s32 	%p329, %r297, 0;
	or.b32  	%r1481, %r1480, 2146435072;
	selp.b32 	%r1482, %r1481, %r1480, %p329;
	mov.b32 	%r1483, 0;
	mov.b64 	%fd3899, {%r1483, %r1482};
	bra.uni 	$L__BB5_323;
$L__BB5_322:
	setp.lt.s32 	%p327, %r296, 0;
	{ // callseq 1, 0
	.param .b64 param0;
	st.param.f64 	[param0], %fd598;
	.param .b64 param1;
	st.param.f64 	[param1], 0d3FF6666666666666;
	.param .b64 retval0;
	call.uni (retval0), 
	__internal_accurate_pow, 
	(
	param0, 
	param1
	);
	ld.param.f64 	%fd2988, [retval0];
	} // callseq 1
	selp.f64 	%fd3899, 0dFFF8000000000000, %fd2988, %p327;
$L__BB5_323:
	add.f64 	%fd2990, %fd597, 0d3FF6666666666666;
	{
	.reg .b32 %temp; 
	mov.b64 	{%temp, %r1484}, %fd2990;
	}
	and.b32  	%r1485, %r1484, 2146435072;
	setp.ne.s32 	%p330, %r1485, 2146435072;
	@%p330 bra 	$L__BB5_328;
	setp.num.f64 	%p331, %fd597, %fd597;
	@%p331 bra 	$L__BB5_326;
	mov.f64 	%fd2991, 0d3FF6666666666666;
	add.rn.f64 	%fd3899, %fd597, %fd2991;
	bra.uni 	$L__BB5_328;
$L__BB5_326:
	setp.neu.f64 	%p332, %fd598, 0d7FF0000000000000;
	@%p332 bra 	$L__BB5_328;
	setp.lt.s32 	%p333, %r296, 0;
	setp.eq.s32 	%p334, %r298, 1126170624;
	setp.lt.s32 	%p335, %r297, 0;
	selp.b32 	%r1487, 0, 2146435072, %p335;
	and.b32  	%r1488, %r297, 2147483647;
	setp.ne.s32 	%p336, %r1488, 1071644672;
	or.b32  	%r1489, %r1487, -2147483648;
	selp.b32 	%r1490, %r1489, %r1487, %p336;
	selp.b32 	%r1491, %r1490, %r1487, %p334;
	selp.b32 	%r1492, %r1491, %r1487, %p333;
	mov.b32 	%r1493, 0;
	mov.b64 	%fd3899, {%r1493, %r1492};
$L__BB5_328:
	setp.eq.f64 	%p338, %fd597, 0d3FF0000000000000;
	add.f64 	%fd2992, %fd3899, 0d3FF0000000000000;
	mov.f64 	%fd2993, 0d3FE3333333333333;
	div.rn.f64 	%fd2994, %fd2993, %fd2992;
	add.f64 	%fd2995, %fd2994, 0d3FF0000000000000;
	selp.f64 	%fd605, 0d3FF4CCCCCCCCCCCD, %fd2995, %p338;
	mov.pred 	%p668, -1;
	setp.gt.u16 	%p339, %rs1, 20;
	@%p339 bra 	$L__BB5_330;
	cvt.u32.u64 	%r1494, %rd14;
	mov.b64 	%rd47, 1;
	shl.b64 	%rd48, %rd47, %r1494;
	and.b64  	%rd49, %rd48, 1968000;
	setp.ne.s64 	%p340, %rd49, 0;
	@%p340 bra 	$L__BB5_331;
$L__BB5_330:
	mov.pred 	%p668, 0;
$L__BB5_331:
	selp.f64 	%fd606, 0d3F2F31F46ED245B2, 0d3F264840E1719F80, %p668;
	selp.f64 	%fd607, 0d3F737F38C5436B8F, 0d3F6BDA5119CE075F, %p668;
	mov.f64 	%fd2996, 0d4337FFFFFFFFFFFE;
	{
	.reg .b32 %temp; 
	mov.b64 	{%r299, %temp}, %fd2996;
	}
	mov.f64 	%fd2997, 0dC338000000000000;
	add.rn.f64 	%fd2998, %fd2996, %fd2997;
	fma.rn.f64 	%fd2999, %fd2998, 0dBFE62E42FEFA39EF, 0dBFF2E147AE147AE1;
	fma.rn.f64 	%fd3000, %fd2998, 0dBC7ABC9E3B39803F, %fd2999;
	fma.rn.f64 	%fd3001, %fd3000, 0d3E5ADE1569CE2BDF, 0d3E928AF3FCA213EA;
	fma.rn.f64 	%fd3002, %fd3001, %fd3000, 0d3EC71DEE62401315;
	fma.rn.f64 	%fd3003, %fd3002, %fd3000, 0d3EFA01997C89EB71;
	fma.rn.f64 	%fd3004, %fd3003, %fd3000, 0d3F2A01A014761F65;
	fma.rn.f64 	%fd3005, %fd3004, %fd3000, 0d3F56C16C1852B7AF;
	fma.rn.f64 	%fd3006, %fd3005, %fd3000, 0d3F81111111122322;
	fma.rn.f64 	%fd3007, %fd3006, %fd3000, 0d3FA55555555502A1;
	fma.rn.f64 	%fd3008, %fd3007, %fd3000, 0d3FC5555555555511;
	fma.rn.f64 	%fd3009, %fd3008, %fd3000, 0d3FE000000000000B;
	fma.rn.f64 	%fd3010, %fd3009, %fd3000, 0d3FF0000000000000;
	fma.rn.f64 	%fd3011, %fd3010, %fd3000, 0d3FF0000000000000;
	{
	.reg .b32 %temp; 
	mov.b64 	{%r300, %temp}, %fd3011;
	}
	{
	.reg .b32 %temp; 
	mov.b64 	{%temp, %r301}, %fd3011;
	}
	shl.b32 	%r1495, %r299, 20;
	add.s32 	%r1496, %r1495, %r301;
	mov.b64 	%fd3900, {%r300, %r1496};
	mov.f64 	%fd3012, 0dBFF2E147AE147AE1;
	{
	.reg .b32 %temp; 
	mov.b64 	{%temp, %r1497}, %fd3012;
	}
	mov.b32 	%f188, %r1497;
	abs.f32 	%f88, %f188;
	setp.lt.f32 	%p342, %f88, 0f4086232B;
	@%p342 bra 	$L__BB5_334;
	setp.geu.f32 	%p343, %f88, 0f40874800;
	mov.f64 	%fd3900, 0d0000000000000000;
	@%p343 bra 	$L__BB5_334;
	shr.u32 	%r1498, %r299, 31;
	add.s32 	%r1499, %r299, %r1498;
	shr.s32 	%r1500, %r1499, 1;
	shl.b32 	%r1501, %r1500, 20;
	add.s32 	%r1502, %r301, %r1501;
	mov.b64 	%fd3014, {%r300, %r1502};
	sub.s32 	%r1503, %r299, %r1500;
	shl.b32 	%r1504, %r1503, 20;
	add.s32 	%r1505, %r1504, 1072693248;
	mov.b32 	%r1506, 0;
	mov.b64 	%fd3015, {%r1506, %r1505};
	mul.f64 	%fd3900, %fd3015, %fd3014;
$L__BB5_334:
	mov.f64 	%fd3016, 0d3FF0000000000000;
	sub.f64 	%fd3017, %fd3016, %fd3900;
	mul.f64 	%fd3018, %fd3017, 0d400024DD2F1A9FBE;
	add.f64 	%fd3019, %fd3900, 0d3FF0000000000000;
	div.rn.f64 	%fd3020, %fd3018, %fd3019;
	{ // callseq 2, 0
	.param .b64 param0;
	st.param.f64 	[param0], 0d4059000000000000;
	.param .b64 param1;
	st.param.f64 	[param1], 0dBFE1EB851EB851EC;
	.param .b64 retval0;
	call.uni (retval0), 
	__internal_accurate_pow, 
	(
	param0, 
	param1
	);
	ld.param.f64 	%fd3021, [retval0];
	} // callseq 2
	mul.f64 	%fd3023, %fd3021, 0d4009083126E978D5;
	mov.f64 	%fd3024, 0d4059000000000000;
	{
	.reg .b32 %temp; 
	mov.b64 	{%temp, %r1507}, %fd3024;
	}
	setp.lt.s32 	%p344, %r1507, 0;
	selp.f64 	%fd3025, 0dFFF8000000000000, %fd3023, %p344;
	mul.f64 	%fd3026, %fd607, %fd3020;
	fma.rn.f64 	%fd3027, %fd606, %fd3025, %fd3026;
	mul.f64 	%fd3028, %fd3027, 0d400999999999999A;
	mul.f64 	%fd3029, %fd605, %fd3028;
	mul.f64 	%fd3030, %fd578, %fd3029;
	mul.f64 	%fd3031, %fd595, %fd3030;
	fma.rn.f64 	%fd3032, %fd3801, 0dC03AB65BD453CA3F, %fd1;
	mul.f64 	%fd611, %fd3032, %fd3031;
	add.f64 	%fd3033, %fd1, 0d402B94BF0995AAF8;
	add.f64 	%fd3034, %fd3033, 0d406212E147AE147B;
	div.rn.f64 	%fd612, %fd3034, 0dC02892031CEAF252;
	fma.rn.f64 	%fd3035, %fd612, 0d3FF71547652B82FE, 0d4338000000000000;
	{
	.reg .b32 %temp; 
	mov.b64 	{%r302, %temp}, %fd3035;
	}
	mov.f64 	%fd3036, 0dC338000000000000;
	add.rn.f64 	%fd3037, %fd3035, %fd3036;
	fma.rn.f64 	%fd3038, %fd3037, 0dBFE62E42FEFA39EF, %fd612;
	fma.rn.f64 	%fd3039, %fd3037, 0dBC7ABC9E3B39803F, %fd3038;
	fma.rn.f64 	%fd3040, %fd3039, 0d3E5ADE1569CE2BDF, 0d3E928AF3FCA213EA;
	fma.rn.f64 	%fd3041, %fd3040, %fd3039, 0d3EC71DEE62401315;
	fma.rn.f64 	%fd3042, %fd3041, %fd3039, 0d3EFA01997C89EB71;
	fma.rn.f64 	%fd3043, %fd3042, %fd3039, 0d3F2A01A014761F65;
	fma.rn.f64 	%fd3044, %fd3043, %fd3039, 0d3F56C16C1852B7AF;
	fma.rn.f64 	%fd3045, %fd3044, %fd3039, 0d3F81111111122322;
	fma.rn.f64 	%fd3046, %fd3045, %fd3039, 0d3FA55555555502A1;
	fma.rn.f64 	%fd3047, %fd3046, %fd3039, 0d3FC5555555555511;
	fma.rn.f64 	%fd3048, %fd3047, %fd3039, 0d3FE000000000000B;
	fma.rn.f64 	%fd3049, %fd3048, %fd3039, 0d3FF0000000000000;
	fma.rn.f64 	%fd3050, %fd3049, %fd3039, 0d3FF0000000000000;
	{
	.reg .b32 %temp; 
	mov.b64 	{%r303, %temp}, %fd3050;
	}
	{
	.reg .b32 %temp; 
	mov.b64 	{%temp, %r304}, %fd3050;
	}
	shl.b32 	%r1508, %r302, 20;
	add.s32 	%r1509, %r1508, %r304;
	mov.b64 	%fd3901, {%r303, %r1509};
	{
	.reg .b32 %temp; 
	mov.b64 	{%temp, %r1510}, %fd612;
	}
	mov.b32 	%f189, %r1510;
	abs.f32 	%f89, %f189;
	setp.lt.f32 	%p345, %f89, 0f4086232B;
	@%p345 bra 	$L__BB5_337;
	setp.lt.f64 	%p346, %fd612, 0d0000000000000000;
	add.f64 	%fd3051, %fd612, 0d7FF0000000000000;
	selp.f64 	%fd3901, 0d0000000000000000, %fd3051, %p346;
	setp.geu.f32 	%p347, %f89, 0f40874800;
	@%p347 bra 	$L__BB5_337;
	shr.u32 	%r1511, %r302, 31;
	add.s32 	%r1512, %r302, %r1511;
	shr.s32 	%r1513, %r1512, 1;
	shl.b32 	%r1514, %r1513, 20;
	add.s32 	%r1515, %r304, %r1514;
	mov.b64 	%fd3052, {%r303, %r1515};
	sub.s32 	%r1516, %r302, %r1513;
	shl.b32 	%r1517, %r1516, 20;
	add.s32 	%r1518, %r1517, 1072693248;
	mov.b32 	%r1519, 0;
	mov.b64 	%fd3053, {%r1519, %r1518};
	mul.f64 	%fd3901, %fd3053, %fd3052;
$L__BB5_337:
	add.f64 	%fd617, %fd3901, 0d3FF0000000000000;
	add.f64 	%fd3054, %fd1, 0d405FCCCCCCCCCCCD;
	div.rn.f64 	%fd618, %fd3054, 0dC0345C28F5C28F5C;
	fma.rn.f64 	%fd3055, %fd618, 0d3FF71547652B82FE, 0d4338000000000000;
	{
	.reg .b32 %temp; 
	mov.b64 	{%r305, %temp}, %fd3055;
	}
	mov.f64 	%fd3056, 0dC338000000000000;
	add.rn.f64 	%fd3057, %fd3055, %fd3056;
	fma.rn.f64 	%fd3058, %fd3057, 0dBFE62E42FEFA39EF, %fd618;
	fma.rn.f64 	%fd3059, %fd3057, 0dBC7ABC9E3B39803F, %fd3058;
	fma.rn.f64 	%fd3060, %fd3059, 0d3E5ADE1569CE2BDF, 0d3E928AF3FCA213EA;
	fma.rn.f64 	%fd3061, %fd3060, %fd3059, 0d3EC71DEE62401315;
	fma.rn.f64 	%fd3062, %fd3061, %fd3059, 0d3EFA01997C89EB71;
	fma.rn.f64 	%fd3063, %fd3062, %fd3059, 0d3F2A01A014761F65;
	fma.rn.f64 	%fd3064, %fd3063, %fd3059, 0d3F56C16C1852B7AF;
	fma.rn.f64 	%fd3065, %fd3064, %fd3059, 0d3F81111111122322;
	fma.rn.f64 	%fd3066, %fd3065, %fd3059, 0d3FA55555555502A1;
	fma.rn.f64 	%fd3067, %fd3066, %fd3059, 0d3FC5555555555511;
	fma.rn.f64 	%fd3068, %fd3067, %fd3059, 0d3FE000000000000B;
	fma.rn.f64 	%fd3069, %fd3068, %fd3059, 0d3FF0000000000000;
	fma.rn.f64 	%fd3070, %fd3069, %fd3059, 0d3FF0000000000000;
	{
	.reg .b32 %temp; 
	mov.b64 	{%r306, %temp}, %fd3070;
	}
	{
	.reg .b32 %temp; 
	mov.b64 	{%temp, %r307}, %fd3070;
	}
	shl.b32 	%r1520, %r305, 20;
	add.s32 	%r1521, %r1520, %r307;
	mov.b64 	%fd3902, {%r306, %r1521};
	{
	.reg .b32 %temp; 
	mov.b64 	{%temp, %r1522}, %fd618;
	}
	mov.b32 	%f190, %r1522;
	abs.f32 	%f90, %f190;
	setp.lt.f32 	%p348, %f90, 0f4086232B;
	@%p348 bra 	$L__BB5_340;
	setp.lt.f64 	%p349, %fd618, 0d0000000000000000;
	add.f64 	%fd3071, %fd618, 0d7FF0000000000000;
	selp.f64 	%fd3902, 0d0000000000000000, %fd3071, %p349;
	setp.geu.f32 	%p350, %f90, 0f40874800;
	@%p350 bra 	$L__BB5_340;
	shr.u32 	%r1523, %r305, 31;
	add.s32 	%r1524, %r305, %r1523;
	shr.s32 	%r1525, %r1524, 1;
	shl.b32 	%r1526, %r1525, 20;
	add.s32 	%r1527, %r307, %r1526;
	mov.b64 	%fd3072, {%r306, %r1527};
	sub.s32 	%r1528, %r305, %r1525;
	shl.b32 	%r1529, %r1528, 20;
	add.s32 	%r1530, %r1529, 1072693248;
	mov.b32 	%r1531, 0;
	mov.b64 	%fd3073, {%r1531, %r1530};
	mul.f64 	%fd3902, %fd3073, %fd3072;
$L__BB5_340:
	add.f64 	%fd3074, %fd1, 0d406D99999999999A;
	div.rn.f64 	%fd623, %fd3074, 0d4051551EB851EB85;
	fma.rn.f64 	%fd3075, %fd623, 0d3FF71547652B82FE, 0d4338000000000000;
	{
	.reg .b32 %temp; 
	mov.b64 	{%r308, %temp}, %fd3075;
	}
	mov.f64 	%fd3076, 0dC338000000000000;
	add.rn.f64 	%fd3077, %fd3075, %fd3076;
	fma.rn.f64 	%fd3078, %fd3077, 0dBFE62E42FEFA39EF, %fd623;
	fma.rn.f64 	%fd3079, %fd3077, 0dBC7ABC9E3B39803F, %fd3078;
	fma.rn.f64 	%fd3080, %fd3079, 0d3E5ADE1569CE2BDF, 0d3E928AF3FCA213EA;
	fma.rn.f64 	%fd3081, %fd3080, %fd3079, 0d3EC71DEE62401315;
	fma.rn.f64 	%fd3082, %fd3081, %fd3079, 0d3EFA01997C89EB71;
	fma.rn.f64 	%fd3083, %fd3082, %fd3079, 0d3F2A01A014761F65;
	fma.rn.f64 	%fd3084, %fd3083, %fd3079, 0d3F56C16C1852B7AF;
	fma.rn.f64 	%fd3085, %fd3084, %fd3079, 0d3F81111111122322;
	fma.rn.f64 	%fd3086, %fd3085, %fd3079, 0d3FA55555555502A1;
	fma.rn.f64 	%fd3087, %fd3086, %fd3079, 0d3FC5555555555511;
	fma.rn.f64 	%fd3088, %fd3087, %fd3079, 0d3FE000000000000B;
	fma.rn.f64 	%fd3089, %fd3088, %fd3079, 0d3FF0000000000000;
	fma.rn.f64 	%fd3090, %fd3089, %fd3079, 0d3FF0000000000000;
	{
	.reg .b32 %temp; 
	mov.b64 	{%r309, %temp}, %fd3090;
	}
	{
	.reg .b32 %temp; 
	mov.b64 	{%temp, %r310}, %fd3090;
	}
	shl.b32 	%r1532, %r308, 20;
	add.s32 	%r1533, %r1532, %r310;
	mov.b64 	%fd3903, {%r309, %r1533};
	{
	.reg .b32 %temp; 
	mov.b64 	{%temp, %r1534}, %fd623;
	}
	mov.b32 	%f191, %r1534;
	abs.f32 	%f91, %f191;
	setp.lt.f32 	%p351, %f91, 0f4086232B;
	@%p351 bra 	$L__BB5_343;
	setp.lt.f64 	%p352, %fd623, 0d0000000000000000;
	add.f64 	%fd3091, %fd623, 0d7FF0000000000000;
	selp.f64 	%fd3903, 0d0000000000000000, %fd3091, %p352;
	setp.geu.f32 	%p353, %f91, 0f40874800;
	@%p353 bra 	$L__BB5_343;
	shr.u32 	%r1535, %r308, 31;
	add.s32 	%r1536, %r308, %r1535;
	shr.s32 	%r1537, %r1536, 1;
	shl.b32 	%r1538, %r1537, 20;
	add.s32 	%r1539, %r310, %r1538;
	mov.b64 	%fd3092, {%r309, %r1539};
	sub.s32 	%r1540, %r308, %r1537;
	shl.b32 	%r1541, %r1540, 20;
	add.s32 	%r1542, %r1541, 1072693248;
	mov.b32 	%r1543, 0;
	mov.b64 	%fd3093, {%r1543, %r1542};
	mul.f64 	%fd3903, %fd3093, %fd3092;
$L__BB5_343:
	add.f64 	%fd3094, %fd3902, %fd3903;
	mov.f64 	%fd3095, 0d405E8CCCCCCCCCCD;
	div.rn.f64 	%fd3096, %fd3095, %fd3094;
	ld.global.f64 	%fd628, [%rd1+320];
	div.rn.f64 	%fd629, %fd129, %fd3096;
	fma.rn.f64 	%fd3097, %fd629, 0d3FF71547652B82FE, 0d4338000000000000;
	{
	.reg .b32 %temp; 
	mov.b64 	{%r311, %temp}, %fd3097;
	}
	mov.f64 	%fd3098, 0dC338000000000000;
	add.rn.f64 	%fd3099, %fd3097, %fd3098;
	fma.rn.f64 	%fd3100, %fd3099, 0dBFE62E42FEFA39EF, %fd629;
	fma.rn.f64 	%fd3101, %fd3099, 0dBC7ABC9E3B39803F, %fd3100;
	fma.rn.f64 	%fd3102, %fd3101, 0d3E5ADE1569CE2BDF, 0d3E928AF3FCA213EA;
	fma.rn.f64 	%fd3103, %fd3102, %fd3101, 0d3EC71DEE62401315;
	fma.rn.f64 	%fd3104, %fd3103, %fd3101, 0d3EFA01997C89EB71;
	fma.rn.f64 	%fd3105, %fd3104, %fd3101, 0d3F2A01A014761F65;
	fma.rn.f64 	%fd3106, %fd3105, %fd3101, 0d3F56C16C1852B7AF;
	fma.rn.f64 	%fd3107, %fd3106, %fd3101, 0d3F81111111122322;
	fma.rn.f64 	%fd3108, %fd3107, %fd3101, 0d3FA55555555502A1;
	fma.rn.f64 	%fd3109, %fd3108, %fd3101, 0d3FC5555555555511;
	fma.rn.f64 	%fd3110, %fd3109, %fd3101, 0d3FE000000000000B;
	fma.rn.f64 	%fd3111, %fd3110, %fd3101, 0d3FF0000000000000;
	fma.rn.f64 	%fd3112, %fd3111, %fd3101, 0d3FF0000000000000;
	{
	.reg .b32 %temp; 
	mov.b64 	{%r312, %temp}, %fd3112;
	}
	{
	.reg .b32 %temp; 
	mov.b64 	{%temp, %r313}, %fd3112;
	}
	shl.b32 	%r1544, %r311, 20;
	add.s32 	%r1545, %r1544, %r313;
	mov.b64 	%fd3904, {%r312, %r1545};
	{
	.reg .b32 %temp; 
	mov.b64 	{%temp, %r1546}, %fd629;
	}
	mov.b32 	%f192, %r1546;
	abs.f32 	%f92, %f192;
	setp.lt.f32 	%p354, %f92, 0f4086232B;
	@%p354 bra 	$L__BB5_346;
	setp.lt.f64 	%p355, %fd629, 0d0000000000000000;
	add.f64 	%fd3113, %fd629, 0d7FF0000000000000;
	selp.f64 	%fd3904, 0d0000000000000000, %fd3113, %p355;
	setp.geu.f32 	%p356, %f92, 0f40874800;
	@%p356 bra 	$L__BB5_346;
	shr.u32 	%r1547, %r311, 31;
	add.s32 	%r1548, %r311, %r1547;
	shr.s32 	%r1549, %r1548, 1;
	shl.b32 	%r1550, %r1549, 20;
	add.s32 	%r1551, %r313, %r1550;
	mov.b64 	%fd3114, {%r312, %r1551};
	sub.s32 	%r1552, %r311, %r1549;
	shl.b32 	%r1553, %r1552, 20;
	add.s32 	%r1554, %r1553, 1072693248;
	mov.b32 	%r1555, 0;
	mov.b64 	%fd3115, {%r1555, %r1554};
	mul.f64 	%fd3904, %fd3115, %fd3114;
$L__BB5_346:
	rcp.rn.f64 	%fd3116, %fd617;
	sub.f64 	%fd3117, %fd3116, %fd628;
	mul.f64 	%fd3118, %fd3117, %fd3904;
	sub.f64 	%fd634, %fd3116, %fd3118;
	st.global.f64 	[%rd1+320], %fd634;
	add.f64 	%fd3119, %fd1, 0d405A733333333333;
	add.f64 	%fd3120, %fd3119, 0dC02C147AE147AE15;
	div.rn.f64 	%fd635, %fd3120, 0d4022FC6A7EF9DB23;
	fma.rn.f64 	%fd3121, %fd635, 0d3FF71547652B82FE, 0d4338000000000000;
	{
	.reg .b32 %temp; 
	mov.b64 	{%r314, %temp}, %fd3121;
	}
	mov.f64 	%fd3122, 0dC338000000000000;
	add.rn.f64 	%fd3123, %fd3121, %fd3122;
	fma.rn.f64 	%fd3124, %fd3123, 0dBFE62E42FEFA39EF, %fd635;
	fma.rn.f64 	%fd3125, %fd3123, 0dBC7ABC9E3B39803F, %fd3124;
	fma.rn.f64 	%fd3126, %fd3125, 0d3E5ADE1569CE2BDF, 0d3E928AF3FCA213EA;
	fma.rn.f64 	%fd3127, %fd3126, %fd3125, 0d3EC71DEE62401315;
	fma.rn.f64 	%fd3128, %fd3127, %fd3125, 0d3EFA01997C89EB71;
	fma.rn.f64 	%fd3129, %fd3128, %fd3125, 0d3F2A01A014761F65;
	fma.rn.f64 	%fd3130, %fd3129, %fd3125, 0d3F56C16C1852B7AF;
	fma.rn.f64 	%fd3131, %fd3130, %fd3125, 0d3F81111111122322;
	fma.rn.f64 	%fd3132, %fd3131, %fd3125, 0d3FA55555555502A1;
	fma.rn.f64 	%fd3133, %fd3132, %fd3125, 0d3FC5555555555511;
	fma.rn.f64 	%fd3134, %fd3133, %fd3125, 0d3FE000000000000B;
	fma.rn.f64 	%fd3135, %fd3134, %fd3125, 0d3FF0000000000000;
	fma.rn.f64 	%fd3136, %fd3135, %fd3125, 0d3FF0000000000000;
	{
	.reg .b32 %temp; 
	mov.b64 	{%r315, %temp}, %fd3136;
	}
	{
	.reg .b32 %temp; 
	mov.b64 	{%temp, %r316}, %fd3136;
	}
	shl.b32 	%r1556, %r314, 20;
	add.s32 	%r1557, %r1556, %r316;
	mov.b64 	%fd3905, {%r315, %r1557};
	{
	.reg .b32 %temp; 
	mov.b64 	{%temp, %r1558}, %fd635;
	}
	mov.b32 	%f193, %r1558;
	abs.f32 	%f93, %f193;
	setp.lt.f32 	%p357, %f93, 0f4086232B;
	@%p357 bra 	$L__BB5_349;
	setp.lt.f64 	%p358, %fd635, 0d0000000000000000;
	add.f64 	%fd3137, %fd635, 0d7FF0000000000000;
	selp.f64 	%fd3905, 0d0000000000000000, %fd3137, %p358;
	setp.geu.f32 	%p359, %f93, 0f40874800;
	@%p359 bra 	$L__BB5_349;
	shr.u32 	%r1559, %r314, 31;
	add.s32 	%r1560, %r314, %r1559;
	shr.s32 	%r1561, %r1560, 1;
	shl.b32 	%r1562, %r1561, 20;
	add.s32 	%r1563, %r316, %r1562;
	mov.b64 	%fd3138, {%r315, %r1563};
	sub.s32 	%r1564, %r314, %r1561;
	shl.b32 	%r1565, %r1564, 20;
	add.s32 	%r1566, %r1565, 1072693248;
	mov.b32 	%r1567, 0;
	mov.b64 	%fd3139, {%r1567, %r1566};
	mul.f64 	%fd3905, %fd3139, %fd3138;
$L__BB5_349:
	add.f64 	%fd640, %fd3905, 0d3FF0000000000000;
	add.s16 	%rs2, %rs1, -7;
	setp.lt.u16 	%p361, %rs2, 4;
	add.s16 	%rs3, %rs1, -17;
	setp.lt.u16 	%p362, %rs3, 2;
	or.pred  	%p363, %p361, %p362;
	add.s16 	%rs4, %rs1, -19;
	setp.lt.u16 	%p364, %rs4, 2;
	or.pred  	%p5, %p363, %p364;
	mov.pred 	%p669, -1;
	setp.gt.u16 	%p365, %rs1, 16;
	@%p365 bra 	$L__BB5_351;
	cvt.u32.u64 	%r1568, %rd14;
	mov.b64 	%rd51, 1;
	shl.b64 	%rd52, %rd51, %r1568;
	and.b64  	%rd53, %rd52, 114800;
	setp.ne.s64 	%p366, %rd53, 0;
	@%p366 bra 	$L__BB5_352;
$L__BB5_351:
	mov.pred 	%p669, 0;
$L__BB5_352:
	selp.f64 	%fd3140, 0d3FCD4E8FB00BCBE6, 0d3FC86C226809D495, %p5;
	mul.f64 	%fd3141, %fd3140, 0d3FF4CCCCCCCCCCCD;
	selp.f64 	%fd3142, %fd3141, %fd3140, %p669;
	mul.f64 	%fd3143, %fd3142, 0d4002971F372F95B6;
	rcp.rn.f64 	%fd3144, %fd640;
	mul.f64 	%fd3145, %fd3144, %fd3143;
	mul.f64 	%fd3146, %fd634, %fd3145;
	mul.f64 	%fd641, %fd326, %fd3146;
	mul.f64 	%fd3147, %fd1, 0d3FC5604189374BC7;
	mul.f64 	%fd3148, %fd3147, 0d40F78E5000000000;
	div.rn.f64 	%fd642, %fd3148, 0d4143A9DE00000000;
	fma.rn.f64 	%fd3149, %fd642, 0d3FF71547652B82FE, 0d4338000000000000;
	{
	.reg .b32 %temp; 
	mov.b64 	{%r317, %temp}, %fd3149;
	}
	mov.f64 	%fd3150, 0dC338000000000000;
	add.rn.f64 	%fd3151, %fd3149, %fd3150;
	fma.rn.f64 	%fd3152, %fd3151, 0dBFE62E42FEFA39EF, %fd642;
	fma.rn.f64 	%fd3153, %fd3151, 0dBC7ABC9E3B39803F, %fd3152;
	fma.rn.f64 	%fd3154, %fd3153, 0d3E5ADE1569CE2BDF, 0d3E928AF3FCA213EA;
	fma.rn.f64 	%fd3155, %fd3154, %fd3153, 0d3EC71DEE62401315;
	fma.rn.f64 	%fd3156, %fd3155, %fd3153, 0d3EFA01997C89EB71;
	fma.rn.f64 	%fd3157, %fd3156, %fd3153, 0d3F2A01A014761F65;
	fma.rn.f64 	%fd3158, %fd3157, %fd3153, 0d3F56C16C1852B7AF;
	fma.rn.f64 	%fd3159, %fd3158, %fd3153, 0d3F81111111122322;
	fma.rn.f64 	%fd3160, %fd3159, %fd3153, 0d3FA55555555502A1;
	fma.rn.f64 	%fd3161, %fd3160, %fd3153, 0d3FC5555555555511;
	fma.rn.f64 	%fd3162, %fd3161, %fd3153, 0d3FE000000000000B;
	fma.rn.f64 	%fd3163, %fd3162, %fd3153, 0d3FF0000000000000;
	fma.rn.f64 	%fd3164, %fd3163, %fd3153, 0d3FF0000000000000;
	{
	.reg .b32 %temp; 
	mov.b64 	{%r318, %temp}, %fd3164;
	}
	{
	.reg .b32 %temp; 
	mov.b64 	{%temp, %r319}, %fd3164;
	}
	shl.b32 	%r1569, %r317, 20;
	add.s32 	%r1570, %r1569, %r319;
	mov.b64 	%fd3906, {%r318, %r1570};
	{
	.reg .b32 %temp; 
	mov.b64 	{%temp, %r1571}, %fd642;
	}
	mov.b32 	%f194, %r1571;
	abs.f32 	%f94, %f194;
	setp.lt.f32 	%p368, %f94, 0f4086232B;
	@%p368 bra 	$L__BB5_355;
	setp.lt.f64 	%p369, %fd642, 0d0000000000000000;
	add.f64 	%fd3165, %fd642, 0d7FF0000000000000;
	selp.f64 	%fd3906, 0d0000000000000000, %fd3165, %p369;
	setp.geu.f32 	%p370, %f94, 0f40874800;
	@%p370 bra 	$L__BB5_355;
	shr.u32 	%r1572, %r317, 31;
	add.s32 	%r1573, %r317, %r1572;
	shr.s32 	%r1574, %r1573, 1;
	shl.b32 	%r1575, %r1574, 20;
	add.s32 	%r1576, %r319, %r1575;
	mov.b64 	%fd3166, {%r318, %r1576};
	sub.s32 	%r1577, %r317, %r1574;
	shl.b32 	%r1578, %r1577, 20;
	add.s32 	%r1579, %r1578, 1072693248;
	mov.b32 	%r1580, 0;
	mov.b64 	%fd3167, {%r1580, %r1579};
	mul.f64 	%fd3906, %fd3167, %fd3166;
$L__BB5_355:
	mul.f64 	%fd3168, %fd1, 0d3FE0B780346DC5D6;
	mul.f64 	%fd3169, %fd3168, 0d40F78E5000000000;
	div.rn.f64 	%fd647, %fd3169, 0d4143A9DE00000000;
	fma.rn.f64 	%fd3170, %fd647, 0d3FF71547652B82FE, 0d4338000000000000;
	{
	.reg .b32 %temp; 
	mov.b64 	{%r320, %temp}, %fd3170;
	}
	mov.f64 	%fd3171, 0dC338000000000000;
	add.rn.f64 	%fd3172, %fd3170, %fd3171;
	fma.rn.f64 	%fd3173, %fd3172, 0dBFE62E42FEFA39EF, %fd647;
	fma.rn.f64 	%fd3174, %fd3172, 0dBC7ABC9E3B39803F, %fd3173;
	fma.rn.f64 	%fd3175, %fd3174, 0d3E5ADE1569CE2BDF, 0d3E928AF3FCA213EA;
	fma.rn.f64 	%fd3176, %fd3175, %fd3174, 0d3EC71DEE62401315;
	fma.rn.f64 	%fd3177, %fd3176, %fd3174, 0d3EFA01997C89EB71;
	fma.rn.f64 	%fd3178, %fd3177, %fd3174, 0d3F2A01A014761F65;
	fma.rn.f64 	%fd3179, %fd3178, %fd3174, 0d3F56C16C1852B7AF;
	fma.rn.f64 	%fd3180, %fd3179, %fd3174, 0d3F81111111122322;
	fma.rn.f64 	%fd3181, %fd3180, %fd3174, 0d3FA55555555502A1;
	fma.rn.f64 	%fd3182, %fd3181, %fd3174, 0d3FC5555555555511;
	fma.rn.f64 	%fd3183, %fd3182, %fd3174, 0d3FE000000000000B;
	fma.rn.f64 	%fd3184, %fd3183, %fd3174, 0d3FF0000000000000;
	fma.rn.f64 	%fd3185, %fd3184, %fd3174, 0d3FF0000000000000;
	{
	.reg .b32 %temp; 
	mov.b64 	{%r321, %temp}, %fd3185;
	}
	{
	.reg .b32 %temp; 
	mov.b64 	{%temp, %r322}, %fd3185;
	}
	shl.b32 	%r1581, %r320, 20;
	add.s32 	%r1582, %r1581, %r322;
	mov.b64 	%fd3907, {%r321, %r1582};
	{
	.reg .b32 %temp; 
	mov.b64 	{%temp, %r1583}, %fd647;
	}
	mov.b32 	%f195, %r1583;
	abs.f32 	%f95, %f195;
	setp.lt.f32 	%p371, %f95, 0f4086232B;
	@%p371 bra 	$L__BB5_358;
	setp.lt.f64 	%p372, %fd647, 0d0000000000000000;
	add.f64 	%fd3186, %fd647, 0d7FF0000000000000;
	selp.f64 	%fd3907, 0d0000000000000000, %fd3186, %p372;
	setp.geu.f32 	%p373, %f95, 0f40874800;
	@%p373 bra 	$L__BB5_358;
	shr.u32 	%r1584, %r320, 31;
	add.s32 	%r1585, %r320, %r1584;
	shr.s32 	%r1586, %r1585, 1;
	shl.b32 	%r1587, %r1586, 20;
	add.s32 	%r1588, %r322, %r1587;
	mov.b64 	%fd3187, {%r321, %r1588};
	sub.s32 	%r1589, %r320, %r1586;
	shl.b32 	%r1590, %r1589, 20;
	add.s32 	%r1591, %r1590, 1072693248;
	mov.b32 	%r1592, 0;
	mov.b64 	%fd3188, {%r1592, %r1591};
	mul.f64 	%fd3907, %fd3188, %fd3187;
$L__BB5_358:
	div.rn.f64 	%fd3189, %fd2, 0d405607AE147AE148;
	add.f64 	%fd3190, %fd3907, 0d3FF0000000000000;
	fma.rn.f64 	%fd3191, %fd3190, %fd3189, 0d3FF0000000000000;
	mul.f64 	%fd3192, %fd3907, %fd2;
	mul.f64 	%fd3193, %fd3191, 0d405607AE147AE148;
	div.rn.f64 	%fd3194, %fd3192, %fd3193;
	rcp.rn.f64 	%fd3195, %fd3191;
	div.rn.f64 	%fd3196, %fd2, 0d402E000000000000;
	div.rn.f64 	%fd3197, %fd2, 0d4014000000000000;
	add.f64 	%fd3198, %fd3197, 0d3FF0000000000000;
	fma.rn.f64 	%fd3199, %fd3196, %fd3198, 0d3FF0000000000000;
	mul.f64 	%fd3200, %fd2, %fd2;
	mul.f64 	%fd3201, %fd3199, 0d402E000000000000;
	mul.f64 	%fd3202, %fd3201, 0d4014000000000000;
	div.rn.f64 	%fd3203, %fd3200, %fd3202;
	rcp.rn.f64 	%fd3204, %fd3199;
	rcp.rn.f64 	%fd3205, %fd3907;
	add.f64 	%fd3206, %fd3205, 0d3FF0000000000000;
	fma.rn.f64 	%fd3207, %fd3206, 0d3FF96B7D62A87F5C, 0d3FF0000000000000;
	mul.f64 	%fd3208, %fd3907, 0d405607AE147AE148;
	mul.f64 	%fd3209, %fd3208, %fd3207;
	mov.f64 	%fd3210, 0d4061800000000000;
	div.rn.f64 	%fd3211, %fd3210, %fd3209;
	rcp.rn.f64 	%fd3212, %fd3207;
	mul.f64 	%fd652, %fd3211, 0d40B3880000000000;
	fma.rn.f64 	%fd3213, %fd3212, 0d40ED4C0000000000, %fd652;
	mul.f64 	%fd3214, %fd3195, 0d40ED4C0000000000;
	div.rn.f64 	%fd3215, %fd3214, %fd3906;
	mul.f64 	%fd653, %fd3194, 0d40B3880000000000;
	add.f64 	%fd3216, %fd3215, %fd653;
	mul.f64 	%fd3217, %fd596, %fd3204;
	mul.f64 	%fd3218, %fd3217, 0d4136E36000000000;
	mul.f64 	%fd3219, %fd3194, %fd3203;
	mul.f64 	%fd654, %fd3219, 0d40ED4C0000000000;
	mul.f64 	%fd3220, %fd3211, 0d3FED6DC1D6DC1D6E;
	mul.f64 	%fd655, %fd3220, 0d40ED4C0000000000;
	mul.f64 	%fd3221, %fd3216, 0d40B3880000000000;
	add.f64 	%fd3222, %fd3218, %fd654;
	mul.f64 	%fd3223, %fd654, 0d40B3880000000000;
	add.f64 	%fd656, %fd3213, 0d40B3880000000000;
	mul.f64 	%fd3224, %fd656, %fd3223;
	fma.rn.f64 	%fd657, %fd3221, %fd3222, %fd3224;
	mul.f64 	%fd3225, %fd654, 0d40C28EBBAEEBBAEE;
	add.f64 	%fd3226, %fd3216, 0d40B3880000000000;
	mul.f64 	%fd3227, %fd3226, %fd3225;
	mul.f64 	%fd3228, %fd3216, %fd3218;
	add.f64 	%fd3229, %fd655, 0d40C28EBBAEEBBAEE;
	fma.rn.f64 	%fd658, %fd3229, %fd3228, %fd3227;
	mul.f64 	%fd659, %fd3213, 0d40C28EBBAEEBBAEE;
	mul.f64 	%fd3230, %fd659, %fd3222;
	mul.f64 	%fd3231, %fd655, %fd3218;
	fma.rn.f64 	%fd660, %fd656, %fd3231, %fd3230;
	mul.f64 	%fd3232, %fd655, 0d40B3880000000000;
	mul.f64 	%fd3233, %fd3213, 0d40B3880000000000;
	mul.f64 	%fd661, %fd3233, %fd3229;
	fma.rn.f64 	%fd662, %fd3232, %fd3226, %fd661;
	mov.f64 	%fd3234, 0d3F23A92A30553261;
	div.rn.f64 	%fd663, %fd3234, %fd596;
	{
	.reg .b32 %temp; 
	mov.b64 	{%temp, %r323}, %fd663;
	}
	mov.f64 	%fd3235, 0d4000000000000000;
	{
	.reg .b32 %temp; 
	mov.b64 	{%temp, %r1593}, %fd3235;
	}
	and.b32  	%r1594, %r1593, 2146435072;
	setp.eq.s32 	%p374, %r1594, 1062207488;
	abs.f64 	%fd664, %fd663;
	{ // callseq 3, 0
	.param .b64 param0;
	st.param.f64 	[param0], %fd664;
	.param .b64 param1;
	st.param.f64 	[param1], 0d4000000000000000;
	.param .b64 retval0;
	call.uni (retval0), 
	__internal_accurate_pow, 
	(
	param0, 
	param1
	);
	ld.param.f64 	%fd3236, [retval0];
	} // callseq 3
	setp.lt.s32 	%p375, %r323, 0;
	neg.f64 	%fd3238, %fd3236;
	selp.f64 	%fd3239, %fd3238, %fd3236, %p374;
	selp.f64 	%fd3909, %fd3239, %fd3236, %p375;
	setp.neu.f64 	%p376, %fd663, 0d0000000000000000;
	@%p376 bra 	$L__BB5_360;
	and.b32  	%r1595, %r1593, 2146435072;
	setp.eq.s32 	%p377, %r1595, 1062207488;
	selp.b32 	%r1596, %r323, 0, %p377;
	setp.lt.s32 	%p378, %r1593, 0;
	or.b32  	%r1597, %r1596, 2146435072;
	selp.b32 	%r1598, %r1597, %r1596, %p378;
	mov.b32 	%r1599, 0;
	mov.b64 	%fd3909, {%r1599, %r1598};
$L__BB5_360:
	add.f64 	%fd3240, %fd663, 0d4000000000000000;
	{
	.reg .b32 %temp; 
	mov.b64 	{%temp, %r1600}, %fd3240;
	}
	and.b32  	%r1601, %r1600, 2146435072;
	setp.ne.s32 	%p379, %r1601, 2146435072;
	@%p379 bra 	$L__BB5_365;
	setp.num.f64 	%p380, %fd663, %fd663;
	@%p380 bra 	$L__BB5_363;
	mov.f64 	%fd3241, 0d4000000000000000;
	add.rn.f64 	%fd3909, %fd663, %fd3241;
	bra.uni 	$L__BB5_365;
$L__BB5_363:
	setp.neu.f64 	%p381, %fd664, 0d7FF0000000000000;
	@%p381 bra 	$L__BB5_365;
	and.b32  	%r1602, %r1593, 2146435072;
	setp.eq.s32 	%p383, %r1602, 1062207488;
	setp.lt.s32 	%p384, %r1593, 0;
	selp.b32 	%r1603, 0, 2146435072, %p384;
	and.b32  	%r1604, %r1593, 2147483647;
	setp.ne.s32 	%p385, %r1604, 1071644672;
	or.b32  	%r1605, %r1603, -2147483648;
	selp.b32 	%r1606, %r1605, %r1603, %p385;
	selp.b32 	%r1607, %r1606, %r1603, %p383;
	selp.b32 	%r1608, %r1607, %r1603, %p375;
	mov.b32 	%r1609, 0;
	mov.b64 	%fd3909, {%r1609, %r1608};
$L__BB5_365:
	add.f64 	%fd3243, %fd657, %fd658;
	add.f64 	%fd3244, %fd660, %fd3243;
	add.f64 	%fd3245, %fd662, %fd3244;
	div.rn.f64 	%fd3246, %fd657, %fd3245;
	div.rn.f64 	%fd3247, %fd658, %fd3245;
	setp.eq.f64 	%p386, %fd663, 0d3FF0000000000000;
	add.f64 	%fd3248, %fd3909, 0d3FF0000000000000;
	rcp.rn.f64 	%fd3249, %fd3248;
	selp.f64 	%fd671, 0d3FE0000000000000, %fd3249, %p386;
	div.rn.f64 	%fd3250, %fd662, %fd3245;
	mul.f64 	%fd3251, %fd654, %fd3250;
	mul.f64 	%fd3252, %fd655, %fd3246;
	sub.f64 	%fd3253, %fd3251, %fd3252;
	mul.f64 	%fd3254, %fd3253, 0d4008000000000000;
	div.rn.f64 	%fd3255, %fd660, %fd3245;
	fma.rn.f64 	%fd3256, %fd653, %fd3255, %fd3254;
	mul.f64 	%fd3257, %fd652, %fd3247;
	sub.f64 	%fd672, %fd3256, %fd3257;
	mul.f64 	%fd3258, %fd3246, 0dC0C28EBBAEEBBAEE;
	fma.rn.f64 	%fd673, %fd3247, 0d40B3880000000000, %fd3258;
	mov.f64 	%fd3910, 0d3F4CD5F99C38B04C;
	setp.gt.u16 	%p387, %rs1, 19;
	cvt.u64.u16 	%rd54, %rs1;
	@%p387 bra 	$L__BB5_367;
	cvt.u32.u64 	%r1610, %rd54;
	mov.b64 	%rd55, 1;
	shl.b64 	%rd56, %rd55, %r1610;
	and.b64  	%rd57, %rd56, 919424;
	setp.ne.s64 	%p388, %rd57, 0;
	@%p388 bra 	$L__BB5_368;
$L__BB5_367:
	setp.eq.s16 	%p389, %rs1, 20;
	selp.f64 	%fd3910, 0d3F4CD5F99C38B04C, 0d3F4A36E2EB1C432D, %p389;
$L__BB5_368:
	mov.pred 	%p670, -1;
	setp.gt.u16 	%p391, %rs1, 16;
	@%p391 bra 	$L__BB5_370;
	cvt.u32.u64 	%r1611, %rd54;
	mov.b64 	%rd59, 1;
	shl.b64 	%rd60, %rd59, %r1611;
	and.b64  	%rd61, %rd60, 114800;
	setp.ne.s64 	%p392, %rd61, 0;
	@%p392 bra 	$L__BB5_371;
$L__BB5_370:
	mov.pred 	%p670, 0;
$L__BB5_371:
	and.b32  	%r325, %r1593, 2146435072;
	setp.eq.s32 	%p394, %r325, 1062207488;
	mul.f64 	%fd3259, %fd3910, 0d3FF6666666666666;
	selp.f64 	%fd676, %fd3259, %fd3910, %p670;
	mul.f64 	%fd3260, %fd676, 0d3FE999999999999A;
	mul.f64 	%fd3261, %fd671, %fd3260;
	fma.rn.f64 	%fd3262, %fd673, 0d4000000000000000, %fd672;
	mul.f64 	%fd677, %fd3262, %fd3261;
	div.rn.f64 	%fd3263, %fd482, 0d405607AE147AE148;
	add.f64 	%fd3264, %fd3907, 0d3FF0000000000000;
	fma.rn.f64 	%fd3265, %fd3264, %fd3263, 0d3FF0000000000000;
	mul.f64 	%fd3266, %fd3907, %fd482;
	mul.f64 	%fd3267, %fd3265, 0d405607AE147AE148;
	div.rn.f64 	%fd3268, %fd3266, %fd3267;
	rcp.rn.f64 	%fd3269, %fd3265;
	div.rn.f64 	%fd3270, %fd482, 0d402E000000000000;
	div.rn.f64 	%fd3271, %fd482, 0d4014000000000000;
	add.f64 	%fd3272, %fd3271, 0d3FF0000000000000;
	fma.rn.f64 	%fd3273, %fd3270, %fd3272, 0d3FF0000000000000;
	mul.f64 	%fd3274, %fd482, %fd482;
	mul.f64 	%fd3275, %fd3273, 0d402E000000000000;
	mul.f64 	%fd3276, %fd3275, 0d4014000000000000;
	div.rn.f64 	%fd3277, %fd3274, %fd3276;
	rcp.rn.f64 	%fd3278, %fd3273;
	mul.f64 	%fd3279, %fd3269, 0d40ED4C0000000000;
	div.rn.f64 	%fd3280, %fd3279, %fd3906;
	mul.f64 	%fd678, %fd3268, 0d40B3880000000000;
	add.f64 	%fd3281, %fd3280, %fd678;
	mul.f64 	%fd3282, %fd32, %fd3278;
	mul.f64 	%fd3283, %fd3282, 0d4136E36000000000;
	mul.f64 	%fd3284, %fd3268, %fd3277;
	mul.f64 	%fd679, %fd3284, 0d40ED4C0000000000;
	mul.f64 	%fd3285, %fd3281, 0d40B3880000000000;
	add.f64 	%fd3286, %fd3283, %fd679;
	mul.f64 	%fd3287, %fd679, 0d40B3880000000000;
	mul.f64 	%fd3288, %fd656, %fd3287;
	fma.rn.f64 	%fd680, %fd3285, %fd3286, %fd3288;
	mul.f64 	%fd3289, %fd679, 0d40C28EBBAEEBBAEE;
	add.f64 	%fd3290, %fd3281, 0d40B3880000000000;
	mul.f64 	%fd3291, %fd3290, %fd3289;
	mul.f64 	%fd3292, %fd3281, %fd3283;
	add.f64 	%fd3293, %fd655, 0d40C28EBBAEEBBAEE;
	fma.rn.f64 	%fd681, %fd3293, %fd3292, %fd3291;
	mul.f64 	%fd3294, %fd659, %fd3286;
	mul.f64 	%fd3295, %fd655, %fd3283;
	fma.rn.f64 	%fd682, %fd656, %fd3295, %fd3294;
	mul.f64 	%fd3296, %fd655, 0d40B3880000000000;
	fma.rn.f64 	%fd683, %fd3296, %fd3290, %fd661;
	mov.f64 	%fd3297, 0d3F23A92A30553261;
	div.rn.f64 	%fd684, %fd3297, %fd32;
	{
	.reg .b32 %temp; 
	mov.b64 	{%temp, %r326}, %fd684;
	}
	abs.f64 	%fd685, %fd684;
	{ // callseq 4, 0
	.param .b64 param0;
	st.param.f64 	[param0], %fd685;
	.param .b64 param1;
	st.param.f64 	[param1], 0d4000000000000000;
	.param .b64 retval0;
	call.uni (retval0), 
	__internal_accurate_pow, 
	(
	param0, 
	param1
	);
	ld.param.f64 	%fd3298, [retval0];
	} // callseq 4
	setp.lt.s32 	%p395, %r326, 0;
	neg.f64 	%fd3300, %fd3298;
	selp.f64 	%fd3301, %fd3300, %fd3298, %p394;
	selp.f64 	%fd3912, %fd3301, %fd3298, %p395;
	setp.neu.f64 	%p396, %fd684, 0d0000000000000000;
	@%p396 bra 	$L__BB5_373;
	selp.b32 	%r1612, %r326, 0, %p394;
	setp.lt.s32 	%p398, %r1593, 0;
	or.b32  	%r1613, %r1612, 2146435072;
	selp.b32 	%r1614, %r1613, %r1612, %p398;
	mov.b32 	%r1615, 0;
	mov.b64 	%fd3912, {%r1615, %r1614};
$L__BB5_373:
	add.f64 	%fd3302, %fd684, 0d4000000000000000;
	{
	.reg .b32 %temp; 
	mov.b64 	{%temp, %r1616}, %fd3302;
	}
	and.b32  	%r1617, %r1616, 2146435072;
	setp.ne.s32 	%p399, %r1617, 2146435072;
	@%p399 bra 	$L__BB5_378;
	setp.num.f64 	%p400, %fd684, %fd684;
	@%p400 bra 	$L__BB5_376;
	mov.f64 	%fd3303, 0d4000000000000000;
	add.rn.f64 	%fd3912, %fd684, %fd3303;
	bra.uni 	$L__BB5_378;
$L__BB5_376:
	setp.neu.f64 	%p401, %fd685, 0d7FF0000000000000;
	@%p401 bra 	$L__BB5_378;
	setp.lt.s32 	%p404, %r1593, 0;
	selp.b32 	%r1619, 0, 2146435072, %p404;
	and.b32  	%r1620, %r1593, 2147483647;
	setp.ne.s32 	%p405, %r1620, 1071644672;
	or.b32  	%r1621, %r1619, -2147483648;
	selp.b32 	%r1622, %r1621, %r1619, %p405;
	selp.b32 	%r1623, %r1622, %r1619, %p394;
	selp.b32 	%r1624, %r1623, %r1619, %p395;
	mov.b32 	%r1625, 0;
	mov.b64 	%fd3912, {%r1625, %r1624};
$L__BB5_378:
	add.f64 	%fd3304, %fd680, %fd681;
	add.f64 	%fd3305, %fd682, %fd3304;
	add.f64 	%fd3306, %fd683, %fd3305;
	div.rn.f64 	%fd3307, %fd680, %fd3306;
	div.rn.f64 	%fd3308, %fd681, %fd3306;
	setp.eq.f64 	%p406, %fd684, 0d3FF0000000000000;
	add.f64 	%fd3309, %fd3912, 0d3FF0000000000000;
	rcp.rn.f64 	%fd3310, %fd3309;
	selp.f64 	%fd3311, 0d3FE0000000000000, %fd3310, %p406;
	div.rn.f64 	%fd3312, %fd683, %fd3306;
	mul.f64 	%fd3313, %fd679, %fd3312;
	mul.f64 	%fd3314, %fd655, %fd3307;
	sub.f64 	%fd3315, %fd3313, %fd3314;
	mul.f64 	%fd3316, %fd3315, 0d4008000000000000;
	div.rn.f64 	%fd3317, %fd682, %fd3306;
	fma.rn.f64 	%fd3318, %fd678, %fd3317, %fd3316;
	mul.f64 	%fd3319, %fd652, %fd3308;
	sub.f64 	%fd3320, %fd3318, %fd3319;
	mul.f64 	%fd3321, %fd3307, 0dC0C28EBBAEEBBAEE;
	fma.rn.f64 	%fd3322, %fd3308, 0d40B3880000000000, %fd3321;
	mul.f64 	%fd3323, %fd676, 0d3FC999999999999A;
	mul.f64 	%fd3324, %fd3323, %fd3311;
	fma.rn.f64 	%fd3325, %fd3322, 0d4000000000000000, %fd3320;
	mul.f64 	%fd692, %fd3325, %fd3324;
	add.f64 	%fd693, %fd677, %fd692;
	mul.f64 	%fd3326, %fd1, 0dBFC3D70A3D70A3D7;
	mul.f64 	%fd3327, %fd3326, 0d40F78E5000000000;
	div.rn.f64 	%fd694, %fd3327, 0d415D7ECD00000000;
	fma.rn.f64 	%fd3328, %fd694, 0d3FF71547652B82FE, 0d4338000000000000;
	{
	.reg .b32 %temp; 
	mov.b64 	{%r328, %temp}, %fd3328;
	}
	mov.f64 	%fd3329, 0dC338000000000000;
	add.rn.f64 	%fd3330, %fd3328, %fd3329;
	fma.rn.f64 	%fd3331, %fd3330, 0dBFE62E42FEFA39EF, %fd694;
	fma.rn.f64 	%fd3332, %fd3330, 0dBC7ABC9E3B39803F, %fd3331;
	fma.rn.f64 	%fd3333, %fd3332, 0d3E5ADE1569CE2BDF, 0d3E928AF3FCA213EA;
	fma.rn.f64 	%fd3334, %fd3333, %fd3332, 0d3EC71DEE62401315;
	fma.rn.f64 	%fd3335, %fd3334, %fd3332, 0d3EFA01997C89EB71;
	fma.rn.f64 	%fd3336, %fd3335, %fd3332, 0d3F2A01A014761F65;
	fma.rn.f64 	%fd3337, %fd3336, %fd3332, 0d3F56C16C1852B7AF;
	fma.rn.f64 	%fd3338, %fd3337, %fd3332, 0d3F81111111122322;
	fma.rn.f64 	%fd3339, %fd3338, %fd3332, 0d3FA55555555502A1;
	fma.rn.f64 	%fd3340, %fd3339, %fd3332, 0d3FC5555555555511;
	fma.rn.f64 	%fd3341, %fd3340, %fd3332, 0d3FE000000000000B;
	fma.rn.f64 	%fd3342, %fd3341, %fd3332, 0d3FF0000000000000;
	fma.rn.f64 	%fd3343, %fd3342, %fd3332, 0d3FF0000000000000;
	{
	.reg .b32 %temp; 
	mov.b64 	{%r329, %temp}, %fd3343;
	}
	{
	.reg .b32 %temp; 
	mov.b64 	{%temp, %r330}, %fd3343;
	}
	shl.b32 	%r1626, %r328, 20;
	add.s32 	%r1627, %r1626, %r330;
	mov.b64 	%fd3913, {%r329, %r1627};
	{
	.reg .b32 %temp; 
	mov.b64 	{%temp, %r1628}, %fd694;
	}
	mov.b32 	%f196, %r1628;
	abs.f32 	%f96, %f196;
	setp.lt.f32 	%p407, %f96, 0f4086232B;
	@%p407 bra 	$L__BB5_381;
	setp.lt.f64 	%p408, %fd694, 0d0000000000000000;
	add.f64 	%fd3344, %fd694, 0d7FF0000000000000;
	selp.f64 	%fd3913, 0d0000000000000000, %fd3344, %p408;
	setp.geu.f32 	%p409, %f96, 0f40874800;
	@%p409 bra 	$L__BB5_381;
	shr.u32 	%r1629, %r328, 31;
	add.s32 	%r1630, %r328, %r1629;
	shr.s32 	%r1631, %r1630, 1;
	shl.b32 	%r1632, %r1631, 20;
	add.s32 	%r1633, %r330, %r1632;
	mov.b64 	%fd3345, {%r329, %r1633};
	sub.s32 	%r1634, %r328, %r1631;
	shl.b32 	%r1635, %r1634, 20;
	add.s32 	%r1636, %r1635, 1072693248;
	mov.b32 	%r1637, 0;
	mov.b64 	%fd3346, {%r1637, %r1636};
	mul.f64 	%fd3913, %fd3346, %fd3345;
$L__BB5_381:
	mul.f64 	%fd699, %fd3913, 0d402225604189374C;
	mul.f64 	%fd3347, %fd1, 0d3FF27AE147AE147B;
	mul.f64 	%fd3348, %fd3347, 0d40F78E5000000000;
	div.rn.f64 	%fd700, %fd3348, 0d415D7ECD00000000;
	fma.rn.f64 	%fd3349, %fd700, 0d3FF71547652B82FE, 0d4338000000000000;
	{
	.reg .b32 %temp; 
	mov.b64 	{%r331, %temp}, %fd3349;
	}
	mov.f64 	%fd3350, 0dC338000000000000;
	add.rn.f64 	%fd3351, %fd3349, %fd3350;
	fma.rn.f64 	%fd3352, %fd3351, 0dBFE62E42FEFA39EF, %fd700;
	fma.rn.f64 	%fd3353, %fd3351, 0dBC7ABC9E3B39803F, %fd3352;
	fma.rn.f64 	%fd3354, %fd3353, 0d3E5ADE1569CE2BDF, 0d3E928AF3FCA213EA;
	fma.rn.f64 	%fd3355, %fd3354, %fd3353, 0d3EC71DEE62401315;
	fma.rn.f64 	%fd3356, %fd3355, %fd3353, 0d3EFA01997C89EB71;
	fma.rn.f64 	%fd3357, %fd3356, %fd3353, 0d3F2A01A014761F65;
	fma.rn.f64 	%fd3358, %fd3357, %fd3353, 0d3F56C16C1852B7AF;
	fma.rn.f64 	%fd3359, %fd3358, %fd3353, 0d3F81111111122322;
	fma.rn.f64 	%fd3360, %fd3359, %fd3353, 0d3FA55555555502A1;
	fma.rn.f64 	%fd3361, %fd3360, %fd3353, 0d3FC5555555555511;
	fma.rn.f64 	%fd3362, %fd3361, %fd3353, 0d3FE000000000000B;
	fma.rn.f64 	%fd3363, %fd3362, %fd3353, 0d3FF0000000000000;
	fma.rn.f64 	%fd3364, %fd3363, %fd3353, 0d3FF0000000000000;
	{
	.reg .b32 %temp; 
	mov.b64 	{%r332, %temp}, %fd3364;
	}
	{
	.reg .b32 %temp; 
	mov.b64 	{%temp, %r333}, %fd3364;
	}
	shl.b32 	%r1638, %r331, 20;
	add.s32 	%r1639, %r1638, %r333;
	mov.b64 	%fd3914, {%r332, %r1639};
	{
	.reg .b32 %temp; 
	mov.b64 	{%temp, %r1640}, %fd700;
	}
	mov.b32 	%f197, %r1640;
	abs.f32 	%f97, %f197;
	setp.lt.f32 	%p410, %f97, 0f4086232B;
	@%p410 bra 	$L__BB5_384;
	setp.lt.f64 	%p411, %fd700, 0d0000000000000000;
	add.f64 	%fd3365, %fd700, 0d7FF0000000000000;
	selp.f64 	%fd3914, 0d0000000000000000, %fd3365, %p411;
	setp.geu.f32 	%p412, %f97, 0f40874800;
	@%p412 bra 	$L__BB5_384;
	shr.u32 	%r1641, %r331, 31;
	add.s32 	%r1642, %r331, %r1641;
	shr.s32 	%r1643, %r1642, 1;
	shl.b32 	%r1644, %r1643, 20;
	add.s32 	%r1645, %r333, %r1644;
	mov.b64 	%fd3366, {%r332, %r1645};
	sub.s32 	%r1646, %r331, %r1643;
	shl.b32 	%r1647, %r1646, 20;
	add.s32 	%r1648, %r1647, 1072693248;
	mov.b32 	%r1649, 0;
	mov.b64 	%fd3367, {%r1649, %r1648};
	mul.f64 	%fd3914, %fd3367, %fd3366;
$L__BB5_384:
	div.rn.f64 	%fd3368, %fd2, 0d406C000000000000;
	add.f64 	%fd3369, %fd3368, 0d3FF96C3FECB3B66D;
	div.rn.f64 	%fd3370, %fd12, 0d4072400000000000;
	add.f64 	%fd705, %fd3369, %fd3370;
	div.rn.f64 	%fd706, %fd2, %fd699;
	{
	.reg .b32 %temp; 
	mov.b64 	{%temp, %r334}, %fd706;
	}
	mov.f64 	%fd3371, 0d4008000000000000;
	{
	.reg .b32 %temp; 
	mov.b64 	{%temp, %r1650}, %fd3371;
	}
	and.b32  	%r336, %r1650, 2146435072;
	setp.eq.s32 	%p413, %r336, 1073741824;
	abs.f64 	%fd707, %fd706;
	{ // callseq 5, 0
	.param .b64 param0;
	st.param.f64 	[param0], %fd707;
	.param .b64 param1;
	st.param.f64 	[param1], 0d4008000000000000;
	.param .b64 retval0;
	call.uni (retval0), 
	__internal_accurate_pow, 
	(
	param0, 
	param1
	);
	ld.param.f64 	%fd3372, [retval0];
	} // callseq 5
	setp.lt.s32 	%p414, %r334, 0;
	neg.f64 	%fd3374, %fd3372;
	selp.f64 	%fd3375, %fd3374, %fd3372, %p413;
	selp.f64 	%fd3916, %fd3375, %fd3372, %p414;
	setp.neu.f64 	%p415, %fd706, 0d0000000000000000;
	@%p415 bra 	$L__BB5_386;
	selp.b32 	%r1651, %r334, 0, %p413;
	setp.lt.s32 	%p417, %r1650, 0;
	or.b32  	%r1652, %r1651, 2146435072;
	selp.b32 	%r1653, %r1652, %r1651, %p417;
	mov.b32 	%r1654, 0;
	mov.b64 	%fd3916, {%r1654, %r1653};
$L__BB5_386:
	add.f64 	%fd3376, %fd706, 0d4008000000000000;
	{
	.reg .b32 %temp; 
	mov.b64 	{%temp, %r1655}, %fd3376;
	}
	and.b32  	%r1656, %r1655, 2146435072;
	setp.ne.s32 	%p418, %r1656, 2146435072;
	@%p418 bra 	$L__BB5_391;
	setp.num.f64 	%p419, %fd706, %fd706;
	@%p419 bra 	$L__BB5_389;
	mov.f64 	%fd3377, 0d4008000000000000;
	add.rn.f64 	%fd3916, %fd706, %fd3377;
	bra.uni 	$L__BB5_391;
$L__BB5_389:
	setp.neu.f64 	%p420, %fd707, 0d7FF0000000000000;
	@%p420 bra 	$L__BB5_391;
	setp.lt.s32 	%p421, %r334, 0;
	setp.eq.s32 	%p422, %r336, 1073741824;
	setp.lt.s32 	%p423, %r1650, 0;
	selp.b32 	%r1658, 0, 2146435072, %p423;
	and.b32  	%r1659, %r1650, 2147483647;
	setp.ne.s32 	%p424, %r1659, 1071644672;
	or.b32  	%r1660, %r1658, -2147483648;
	selp.b32 	%r1661, %r1660, %r1658, %p424;
	selp.b32 	%r1662, %r1661, %r1658, %p422;
	selp.b32 	%r1663, %r1662, %r1658, %p421;
	mov.b32 	%r1664, 0;
	mov.b64 	%fd3916, {%r1664, %r1663};
$L__BB5_391:
	setp.eq.s32 	%p425, %r336, 1073741824;
	setp.eq.f64 	%p426, %fd706, 0d3FF0000000000000;
	mul.f64 	%fd3378, %fd3916, 0d408DAC0000000000;
	selp.f64 	%fd714, 0d408DAC0000000000, %fd3378, %p426;
	add.f64 	%fd715, %fd706, 0d3FF0000000000000;
	{
	.reg .b32 %temp; 
	mov.b64 	{%temp, %r337}, %fd715;
	}
	abs.f64 	%fd716, %fd715;
	{ // callseq 6, 0
	.param .b64 param0;
	st.param.f64 	[param0], %fd716;
	.param .b64 param1;
	st.param.f64 	[param1], 0d4008000000000000;
	.param .b64 retval0;
	call.uni (retval0), 
	__internal_accurate_pow, 
	(
	param0, 
	param1
	);
	ld.param.f64 	%fd3379, [retval0];
	} // callseq 6
	setp.lt.s32 	%p427, %r337, 0;
	neg.f64 	%fd3381, %fd3379;
	selp.f64 	%fd3382, %fd3381, %fd3379, %p425;
	selp.f64 	%fd3918, %fd3382, %fd3379, %p427;
	setp.neu.f64 	%p428, %fd715, 0d0000000000000000;
	@%p428 bra 	$L__BB5_393;
	selp.b32 	%r1666, %r337, 0, %p425;
	setp.lt.s32 	%p430, %r1650, 0;
	or.b32  	%r1667, %r1666, 2146435072;
	selp.b32 	%r1668, %r1667, %r1666, %p430;
	mov.b32 	%r1669, 0;
	mov.b64 	%fd3918, {%r1669, %r1668};
$L__BB5_393:
	add.f64 	%fd3383, %fd715, 0d4008000000000000;
	{
	.reg .b32 %temp; 
	mov.b64 	{%temp, %r1670}, %fd3383;
	}
	and.b32  	%r1671, %r1670, 2146435072;
	setp.ne.s32 	%p431, %r1671, 2146435072;
	@%p431 bra 	$L__BB5_398;
	setp.num.f64 	%p432, %fd715, %fd715;
	@%p432 bra 	$L__BB5_396;
	mov.f64 	%fd3384, 0d4008000000000000;
	add.rn.f64 	%fd3918, %fd715, %fd3384;
	bra.uni 	$L__BB5_398;
$L__BB5_396:
	setp.neu.f64 	%p433, %fd716, 0d7FF0000000000000;
	@%p433 bra 	$L__BB5_398;
	setp.lt.s32 	%p436, %r1650, 0;
	selp.b32 	%r1673, 0, 2146435072, %p436;
	and.b32  	%r1674, %r1650, 2147483647;
	setp.ne.s32 	%p437, %r1674, 1071644672;
	or.b32  	%r1675, %r1673, -2147483648;
	selp.b32 	%r1676, %r1675, %r1673, %p437;
	selp.b32 	%r1677, %r1676, %r1673, %p425;
	selp.b32 	%r1678, %r1677, %r1673, %p427;
	mov.b32 	%r1679, 0;
	mov.b64 	%fd3918, {%r1679, %r1678};
$L__BB5_398:
	setp.eq.s32 	%p438, %r325, 1062207488;
	setp.eq.f64 	%p439, %fd715, 0d3FF0000000000000;
	selp.f64 	%fd723, 0d3FF0000000000000, %fd3918, %p439;
	add.f64 	%fd724, %fd12, %fd12;
	add.f64 	%fd725, %fd724, 0d3FF0000000000000;
	{
	.reg .b32 %temp; 
	mov.b64 	{%temp, %r338}, %fd725;
	}
	abs.f64 	%fd726, %fd725;
	{ // callseq 7, 0
	.param .b64 param0;
	st.param.f64 	[param0], %fd726;
	.param .b64 param1;
	st.param.f64 	[param1], 0d4000000000000000;
	.param .b64 retval0;
	call.uni (retval0), 
	__internal_accurate_pow, 
	(
	param0, 
	param1
	);
	ld.param.f64 	%fd3385, [retval0];
	} // callseq 7
	setp.lt.s32 	%p440, %r338, 0;
	neg.f64 	%fd3387, %fd3385;
	selp.f64 	%fd3388, %fd3387, %fd3385, %p438;
	selp.f64 	%fd3920, %fd3388, %fd3385, %p440;
	setp.neu.f64 	%p441, %fd725, 0d0000000000000000;
	@%p441 bra 	$L__BB5_400;
	selp.b32 	%r1681, %r338, 0, %p438;
	setp.lt.s32 	%p443, %r1593, 0;
	or.b32  	%r1682, %r1681, 2146435072;
	selp.b32 	%r1683, %r1682, %r1681, %p443;
	mov.b32 	%r1684, 0;
	mov.b64 	%fd3920, {%r1684, %r1683};
$L__BB5_400:
	add.f64 	%fd3389, %fd725, 0d4000000000000000;
	{
	.reg .b32 %temp; 
	mov.b64 	{%temp, %r1685}, %fd3389;
	}
	and.b32  	%r1686, %r1685, 2146435072;
	setp.ne.s32 	%p444, %r1686, 2146435072;
	@%p444 bra 	$L__BB5_405;
	setp.num.f64 	%p445, %fd725, %fd725;
	@%p445 bra 	$L__BB5_403;
	mov.f64 	%fd3390, 0d4000000000000000;
	add.rn.f64 	%fd3920, %fd725, %fd3390;
	bra.uni 	$L__BB5_405;
$L__BB5_403:
	setp.neu.f64 	%p446, %fd726, 0d7FF0000000000000;
	@%p446 bra 	$L__BB5_405;
	setp.lt.s32 	%p449, %r1593, 0;
	selp.b32 	%r1688, 0, 2146435072, %p449;
	and.b32  	%r1689, %r1593, 2147483647;
	setp.ne.s32 	%p450, %r1689, 1071644672;
	or.b32  	%r1690, %r1688, -2147483648;
	selp.b32 	%r1691, %r1690, %r1688, %p450;
	selp.b32 	%r1692, %r1691, %r1688, %p438;
	selp.b32 	%r1693, %r1692, %r1688, %p440;
	mov.b32 	%r1694, 0;
	mov.b64 	%fd3920, {%r1694, %r1693};
$L__BB5_405:
	setp.eq.s32 	%p451, %r336, 1073741824;
	setp.eq.f64 	%p452, %fd725, 0d3FF0000000000000;
	selp.f64 	%fd3391, 0d3FF0000000000000, %fd3920, %p452;
	add.f64 	%fd3392, %fd723, %fd3391;
	add.f64 	%fd3393, %fd3392, 0dBFF0000000000000;
	div.rn.f64 	%fd733, %fd714, %fd3393;
	mul.f64 	%fd3394, %fd3914, 0d403BC7AE147AE148;
	mov.f64 	%fd3395, 0d4061800000000000;
	div.rn.f64 	%fd734, %fd3395, %fd3394;
	{
	.reg .b32 %temp; 
	mov.b64 	{%temp, %r339}, %fd734;
	}
	abs.f64 	%fd735, %fd734;
	{ // callseq 8, 0
	.param .b64 param0;
	st.param.f64 	[param0], %fd735;
	.param .b64 param1;
	st.param.f64 	[param1], 0d4008000000000000;
	.param .b64 retval0;
	call.uni (retval0), 
	__internal_accurate_pow, 
	(
	param0, 
	param1
	);
	ld.param.f64 	%fd3396, [retval0];
	} // callseq 8
	setp.lt.s32 	%p453, %r339, 0;
	neg.f64 	%fd3398, %fd3396;
	selp.f64 	%fd3399, %fd3398, %fd3396, %p451;
	selp.f64 	%fd3922, %fd3399, %fd3396, %p453;
	setp.neu.f64 	%p454, %fd734, 0d0000000000000000;
	@%p454 bra 	$L__BB5_407;
	selp.b32 	%r1696, %r339, 0, %p451;
	setp.lt.s32 	%p456, %r1650, 0;
	or.b32  	%r1697, %r1696, 2146435072;
	selp.b32 	%r1698, %r1697, %r1696, %p456;
	mov.b32 	%r1699, 0;
	mov.b64 	%fd3922, {%r1699, %r1698};
$L__BB5_407:
	add.f64 	%fd3400, %fd734, 0d4008000000000000;
	{
	.reg .b32 %temp; 
	mov.b64 	{%temp, %r1700}, %fd3400;
	}
	and.b32  	%r1701, %r1700, 2146435072;
	setp.ne.s32 	%p457, %r1701, 2146435072;
	@%p457 bra 	$L__BB5_412;
	setp.num.f64 	%p458, %fd734, %fd734;
	@%p458 bra 	$L__BB5_410;
	mov.f64 	%fd3401, 0d4008000000000000;
	add.rn.f64 	%fd3922, %fd734, %fd3401;
	bra.uni 	$L__BB5_412;
$L__BB5_410:
	setp.neu.f64 	%p459, %fd735, 0d7FF0000000000000;
	@%p459 bra 	$L__BB5_412;
	setp.lt.s32 	%p460, %r339, 0;
	setp.eq.s32 	%p461, %r336, 1073741824;
	setp.lt.s32 	%p462, %r1650, 0;
	selp.b32 	%r1703, 0, 2146435072, %p462;
	and.b32  	%r1704, %r1650, 2147483647;
	setp.ne.s32 	%p463, %r1704, 1071644672;
	or.b32  	%r1705, %r1703, -2147483648;
	selp.b32 	%r1706, %r1705, %r1703, %p463;
	selp.b32 	%r1707, %r1706, %r1703, %p461;
	selp.b32 	%r1708, %r1707, %r1703, %p460;
	mov.b32 	%r1709, 0;
	mov.b64 	%fd3922, {%r1709, %r1708};
$L__BB5_412:
	setp.eq.s32 	%p464, %r336, 1073741824;
	setp.eq.f64 	%p465, %fd734, 0d3FF0000000000000;
	mul.f64 	%fd3402, %fd3922, 0d4043B33333333333;
	selp.f64 	%fd742, 0d4043B33333333333, %fd3402, %p465;
	add.f64 	%fd743, %fd734, 0d3FF0000000000000;
	{
	.reg .b32 %temp; 
	mov.b64 	{%temp, %r340}, %fd743;
	}
	abs.f64 	%fd744, %fd743;
	{ // callseq 9, 0
	.param .b64 param0;
	st.param.f64 	[param0], %fd744;
	.param .b64 param1;
	st.param.f64 	[param1], 0d4008000000000000;
	.param .b64 retval0;
	call.uni (retval0), 
	__internal_accurate_pow, 
	(
	param0, 
	param1
	);
	ld.param.f64 	%fd3403, [retval0];
	} // callseq 9
	setp.lt.s32 	%p466, %r340, 0;
	neg.f64 	%fd3405, %fd3403;
	selp.f64 	%fd3406, %fd3405, %fd3403, %p464;
	selp.f64 	%fd3924, %fd3406, %fd3403, %p466;
	setp.neu.f64 	%p467, %fd743, 0d0000000000000000;
	@%p467 bra 	$L__BB5_414;
	selp.b32 	%r1711, %r340, 0, %p464;
	setp.lt.s32 	%p469, %r1650, 0;
	or.b32  	%r1712, %r1711, 2146435072;
	selp.b32 	%r1713, %r1712, %r1711, %p469;
	mov.b32 	%r1714, 0;
	mov.b64 	%fd3924, {%r1714, %r1713};
$L__BB5_414:
	add.f64 	%fd3407, %fd743, 0d4008000000000000;
	{
	.reg .b32 %temp; 
	mov.b64 	{%temp, %r1715}, %fd3407;
	}
	and.b32  	%r1716, %r1715, 2146435072;
	setp.ne.s32 	%p470, %r1716, 2146435072;
	@%p470 bra 	$L__BB5_419;
	setp.num.f64 	%p471, %fd743, %fd743;
	@%p471 bra 	$L__BB5_417;
	mov.f64 	%fd3408, 0d4008000000000000;
	add.rn.f64 	%fd3924, %fd743, %fd3408;
	bra.uni 	$L__BB5_419;
$L__BB5_417:
	setp.neu.f64 	%p472, %fd744, 0d7FF0000000000000;
	@%p472 bra 	$L__BB5_419;
	setp.lt.s32 	%p475, %r1650, 0;
	selp.b32 	%r1718, 0, 2146435072, %p475;
	and.b32  	%r1719, %r1650, 2147483647;
	setp.ne.s32 	%p476, %r1719, 1071644672;
	or.b32  	%r1720, %r1718, -2147483648;
	selp.b32 	%r1721, %r1720, %r1718, %p476;
	selp.b32 	%r1722, %r1721, %r1718, %p464;
	selp.b32 	%r1723, %r1722, %r1718, %p466;
	mov.b32 	%r1724, 0;
	mov.b64 	%fd3924, {%r1724, %r1723};
$L__BB5_419:
	setp.eq.s32 	%p477, %r325, 1062207488;
	setp.eq.f64 	%p478, %fd743, 0d3FF0000000000000;
	selp.f64 	%fd3409, 0d3FF0000000000000, %fd3924, %p478;
	mov.f64 	%fd3410, 0d4030134BE64577A4;
	{
	.reg .b32 %temp; 
	mov.b64 	{%temp, %r1726}, %fd3410;
	}
	{ // callseq 10, 0
	.param .b64 param0;
	st.param.f64 	[param0], 0d4030134BE64577A4;
	.param .b64 param1;
	st.param.f64 	[param1], 0d4000000000000000;
	.param .b64 retval0;
	call.uni (retval0), 
	__internal_accurate_pow, 
	(
	param0, 
	param1
	);
	ld.param.f64 	%fd3411, [retval0];
	} // callseq 10
	setp.lt.s32 	%p479, %r1726, 0;
	neg.f64 	%fd3413, %fd3411;
	selp.f64 	%fd3414, %fd3413, %fd3411, %p477;
	selp.f64 	%fd3415, %fd3414, %fd3411, %p479;
	add.f64 	%fd3416, %fd3409, %fd3415;
	add.f64 	%fd3417, %fd3416, 0dBFF0000000000000;
	div.rn.f64 	%fd751, %fd742, %fd3417;
	mov.f64 	%fd3418, 0d402E2697CC8AEF47;
	{
	.reg .b32 %temp; 
	mov.b64 	{%temp, %r1727}, %fd3418;
	}
	{ // callseq 11, 0
	.param .b64 param0;
	st.param.f64 	[param0], 0d402E2697CC8AEF47;
	.param .b64 param1;
	st.param.f64 	[param1], 0d4000000000000000;
	.param .b64 retval0;
	call.uni (retval0), 
	__internal_accurate_pow, 
	(
	param0, 
	param1
	);
	ld.param.f64 	%fd3419, [retval0];
	} // callseq 11
	setp.lt.s32 	%p480, %r1727, 0;
	neg.f64 	%fd3421, %fd3419;
	selp.f64 	%fd3422, %fd3421, %fd3419, %p477;
	selp.f64 	%fd3423, %fd3422, %fd3419, %p480;
	mul.f64 	%fd3424, %fd3423, 0d409DAC0000000000;
	div.rn.f64 	%fd752, %fd3424, %fd3417;
	mov.f64 	%fd3425, 0d4010CCCCCCCCCCCD;
	div.rn.f64 	%fd3426, %fd3425, %fd705;
	mul.f64 	%fd3427, %fd3426, 0d40F35C4000000000;
	mul.f64 	%fd753, %fd3427, 0d3E7AD7F29ABCAF48;
	{
	.reg .b32 %temp; 
	mov.b64 	{%temp, %r341}, %fd724;
	}
	abs.f64 	%fd754, %fd724;
	{ // callseq 12, 0
	.param .b64 param0;
	st.param.f64 	[param0], %fd754;
	.param .b64 param1;
	st.param.f64 	[param1], 0d4000000000000000;
	.param .b64 retval0;
	call.uni (retval0), 
	__internal_accurate_pow, 
	(
	param0, 
	param1
	);
	ld.param.f64 	%fd3428, [retval0];
	} // callseq 12
	setp.lt.s32 	%p481, %r341, 0;
	neg.f64 	%fd3430, %fd3428;
	selp.f64 	%fd3431, %fd3430, %fd3428, %p477;
	selp.f64 	%fd3926, %fd3431, %fd3428, %p481;
	setp.neu.f64 	%p482, %fd724, 0d0000000000000000;
	@%p482 bra 	$L__BB5_421;
	selp.b32 	%r1728, %r341, 0, %p477;
	setp.lt.s32 	%p484, %r1593, 0;
	or.b32  	%r1729, %r1728, 2146435072;
	selp.b32 	%r1730, %r1729, %r1728, %p484;
	mov.b32 	%r1731, 0;
	mov.b64 	%fd3926, {%r1731, %r1730};
$L__BB5_421:
	add.f64 	%fd3432, %fd724, 0d4000000000000000;
	{
	.reg .b32 %temp; 
	mov.b64 	{%temp, %r1732}, %fd3432;
	}
	and.b32  	%r1733, %r1732, 2146435072;
	setp.ne.s32 	%p485, %r1733, 2146435072;
	@%p485 bra 	$L__BB5_426;
	setp.num.f64 	%p486, %fd724, %fd724;
	@%p486 bra 	$L__BB5_424;
	mov.f64 	%fd3433, 0d4000000000000000;
	add.rn.f64 	%fd3926, %fd724, %fd3433;
	bra.uni 	$L__BB5_426;
$L__BB5_424:
	setp.neu.f64 	%p487, %fd754, 0d7FF0000000000000;
	@%p487 bra 	$L__BB5_426;
	setp.lt.s32 	%p490, %r1593, 0;
	selp.b32 	%r1735, 0, 2146435072, %p490;
	and.b32  	%r1736, %r1593, 2147483647;
	setp.ne.s32 	%p491, %r1736, 1071644672;
	or.b32  	%r1737, %r1735, -2147483648;
	selp.b32 	%r1738, %r1737, %r1735, %p491;
	selp.b32 	%r1739, %r1738, %r1735, %p477;
	selp.b32 	%r1740, %r1739, %r1735, %p481;
	mov.b32 	%r1741, 0;
	mov.b64 	%fd3926, {%r1741, %r1740};
$L__BB5_426:
	setp.eq.s32 	%p492, %r336, 1073741824;
	setp.eq.f64 	%p493, %fd724, 0d3FF0000000000000;
	mul.f64 	%fd3434, %fd3926, 0d4044000000000000;
	selp.f64 	%fd761, 0d4044000000000000, %fd3434, %p493;
	ld.global.f64 	%fd762, [%rd1+8];
	div.rn.f64 	%fd3435, %fd762, %fd699;
	add.f64 	%fd763, %fd3435, 0d3FF0000000000000;
	{
	.reg .b32 %temp; 
	mov.b64 	{%temp, %r342}, %fd763;
	}
	abs.f64 	%fd764, %fd763;
	{ // callseq 13, 0
	.param .b64 param0;
	st.param.f64 	[param0], %fd764;
	.param .b64 param1;
	st.param.f64 	[param1], 0d4008000000000000;
	.param .b64 retval0;
	call.uni (retval0), 
	__internal_accurate_pow, 
	(
	param0, 
	param1
	);
	ld.param.f64 	%fd3436, [retval0];
	} // callseq 13
	setp.lt.s32 	%p494, %r342, 0;
	neg.f64 	%fd3438, %fd3436;
	selp.f64 	%fd3439, %fd3438, %fd3436, %p492;
	selp.f64 	%fd3928, %fd3439, %fd3436, %p494;
	setp.neu.f64 	%p495, %fd763, 0d0000000000000000;
	@%p495 bra 	$L__BB5_428;
	selp.b32 	%r1743, %r342, 0, %p492;
	setp.lt.s32 	%p497, %r1650, 0;
	or.b32  	%r1744, %r1743, 2146435072;
	selp.b32 	%r1745, %r1744, %r1743, %p497;
	mov.b32 	%r1746, 0;
	mov.b64 	%fd3928, {%r1746, %r1745};
$L__BB5_428:
	add.f64 	%fd3440, %fd763, 0d4008000000000000;
	{
	.reg .b32 %temp; 
	mov.b64 	{%temp, %r1747}, %fd3440;
	}
	and.b32  	%r1748, %r1747, 2146435072;
	setp.ne.s32 	%p498, %r1748, 2146435072;
	@%p498 bra 	$L__BB5_433;
	setp.num.f64 	%p499, %fd763, %fd763;
	@%p499 bra 	$L__BB5_431;
	mov.f64 	%fd3441, 0d4008000000000000;
	add.rn.f64 	%fd3928, %fd763, %fd3441;
	bra.uni 	$L__BB5_433;
$L__BB5_431:
	setp.neu.f64 	%p500, %fd764, 0d7FF0000000000000;
	@%p500 bra 	$L__BB5_433;
	setp.lt.s32 	%p503, %r1650, 0;
	selp.b32 	%r1750, 0, 2146435072, %p503;
	and.b32  	%r1751, %r1650, 2147483647;
	setp.ne.s32 	%p504, %r1751, 1071644672;
	or.b32  	%r1752, %r1750, -2147483648;
	selp.b32 	%r1753, %r1752, %r1750, %p504;
	selp.b32 	%r1754, %r1753, %r1750, %p492;
	selp.b32 	%r1755, %r1754, %r1750, %p494;
	mov.b32 	%r1756, 0;
	mov.b64 	%fd3928, {%r1756, %r1755};
$L__BB5_433:
	setp.eq.s32 	%p505, %r325, 1062207488;
	setp.eq.f64 	%p506, %fd763, 0d3FF0000000000000;
	selp.f64 	%fd771, 0d3FF0000000000000, %fd3928, %p506;
	ld.global.f64 	%fd3442, [%rd1+24];
	fma.rn.f64 	%fd772, %fd3442, 0d4000000000000000, 0d3FF0000000000000;
	{
	.reg .b32 %temp; 
	mov.b64 	{%temp, %r343}, %fd772;
	}
	abs.f64 	%fd773, %fd772;
	{ // callseq 14, 0
	.param .b64 param0;
	st.param.f64 	[param0], %fd773;
	.param .b64 param1;
	st.param.f64 	[param1], 0d4000000000000000;
	.param .b64 retval0;
	call.uni (retval0), 
	__internal_accurate_pow, 
	(
	param0, 
	param1
	);
	ld.param.f64 	%fd3443, [retval0];
	} // callseq 14
	setp.lt.s32 	%p507, %r343, 0;
	neg.f64 	%fd3445, %fd3443;
	selp.f64 	%fd3446, %fd3445, %fd3443, %p505;
	selp.f64 	%fd3930, %fd3446, %fd3443, %p507;
	setp.neu.f64 	%p508, %fd772, 0d0000000000000000;
	@%p508 bra 	$L__BB5_435;
	selp.b32 	%r1758, %r343, 0, %p505;
	setp.lt.s32 	%p510, %r1593, 0;
	or.b32  	%r1759, %r1758, 2146435072;
	selp.b32 	%r1760, %r1759, %r1758, %p510;
	mov.b32 	%r1761, 0;
	mov.b64 	%fd3930, {%r1761, %r1760};
$L__BB5_435:
	add.f64 	%fd3447, %fd772, 0d4000000000000000;
	{
	.reg .b32 %temp; 
	mov.b64 	{%temp, %r1762}, %fd3447;
	}
	and.b32  	%r1763, %r1762, 2146435072;
	setp.ne.s32 	%p511, %r1763, 2146435072;
	@%p511 bra 	$L__BB5_440;
	setp.num.f64 	%p512, %fd772, %fd772;
	@%p512 bra 	$L__BB5_438;
	mov.f64 	%fd3448, 0d4000000000000000;
	add.rn.f64 	%fd3930, %fd772, %fd3448;
	bra.uni 	$L__BB5_440;
$L__BB5_438:
	setp.neu.f64 	%p513, %fd773, 0d7FF0000000000000;
	@%p513 bra 	$L__BB5_440;
	setp.lt.s32 	%p516, %r1593, 0;
	selp.b32 	%r1765, 0, 2146435072, %p516;
	and.b32  	%r1766, %r1593, 2147483647;
	setp.ne.s32 	%p517, %r1766, 1071644672;
	or.b32  	%r1767, %r1765, -2147483648;
	selp.b32 	%r1768, %r1767, %r1765, %p517;
	selp.b32 	%r1769, %r1768, %r1765, %p505;
	selp.b32 	%r1770, %r1769, %r1765, %p507;
	mov.b32 	%r1771, 0;
	mov.b64 	%fd3930, {%r1771, %r1770};
$L__BB5_440:
	div.rn.f64 	%fd3450, %fd753, 0d418B85487E3342A4;
	setp.eq.f64 	%p518, %fd772, 0d3FF0000000000000;
	selp.f64 	%fd3451, 0d3FF0000000000000, %fd3930, %p518;
	add.f64 	%fd3452, %fd771, %fd3451;
	add.f64 	%fd3453, %fd3452, 0dBFF0000000000000;
	div.rn.f64 	%fd3454, %fd761, %fd3453;
	mul.f64 	%fd3455, %fd733, 0d4083F7FFFA31FCE8;
	mul.f64 	%fd3456, %fd751, %fd3454;
	mul.f64 	%fd3457, %fd3450, %fd3456;
	fma.rn.f64 	%fd3458, %fd3455, 0d408579999999999A, %fd3457;
	mul.f64 	%fd3459, %fd3454, 0d408579999999999A;
	fma.rn.f64 	%fd3460, %fd3450, %fd3459, %fd3458;
	mul.f64 	%fd3461, %fd3450, %fd733;
	fma.rn.f64 	%fd3462, %fd3461, 0d408579999999999A, %fd3460;
	mul.f64 	%fd3463, %fd751, 0d40223D70A3D70A3E;
	mul.f64 	%fd3464, %fd3463, %fd3454;
	mul.f64 	%fd3465, %fd733, 0d408579999999999A;
	fma.rn.f64 	%fd3466, %fd3465, %fd752, %fd3464;
	mul.f64 	%fd3467, %fd752, 0d40223D70A3D70A3E;
	fma.rn.f64 	%fd3468, %fd3467, %fd3454, %fd3466;
	mul.f64 	%fd3469, %fd752, 0d408579999999999A;
	fma.rn.f64 	%fd3470, %fd3469, %fd3454, %fd3468;
	mul.f64 	%fd3471, %fd3450, %fd751;
	mul.f64 	%fd3472, %fd3471, 0d40223D70A3D70A3E;
	fma.rn.f64 	%fd3473, %fd3469, 0d4083F7FFFA31FCE8, %fd3472;
	fma.rn.f64 	%fd3474, %fd3463, 0d4083F7FFFA31FCE8, %fd3473;
	mul.f64 	%fd3475, %fd752, 0d4083F7FFFA31FCE8;
	fma.rn.f64 	%fd3476, %fd3475, 0d40223D70A3D70A3E, %fd3474;
	mul.f64 	%fd3477, %fd3450, %fd3454;
	mul.f64 	%fd3478, %fd751, %fd3477;
	fma.rn.f64 	%fd3479, %fd733, %fd3475, %fd3478;
	mul.f64 	%fd3480, %fd751, 0d4083F7FFFA31FCE8;
	fma.rn.f64 	%fd3481, %fd733, %fd3480, %fd3479;
	fma.rn.f64 	%fd3482, %fd733, %fd3471, %fd3481;
	add.f64 	%fd3483, %fd3470, %fd3462;
	add.f64 	%fd3484, %fd3476, %fd3483;
	add.f64 	%fd3485, %fd3482, %fd3484;
	div.rn.f64 	%fd3486, %fd3462, %fd3485;
	div.rn.f64 	%fd3487, %fd3470, %fd3485;
	div.rn.f64 	%fd3488, %fd3476, %fd3485;
	div.rn.f64 	%fd3489, %fd3482, %fd3485;
	mul.f64 	%fd3490, %fd752, %fd3486;
	mul.f64 	%fd3491, %fd3450, %fd3487;
	sub.f64 	%fd3492, %fd3490, %fd3491;
	mul.f64 	%fd780, %fd3492, 0d4008000000000000;
	mul.f64 	%fd3493, %fd3489, 0d40223D70A3D70A3E;
	mul.f64 	%fd3494, %fd733, %fd3488;
	sub.f64 	%fd781, %fd3493, %fd3494;
	mov.f64 	%fd3931, 0d403B000000000000;
	setp.gt.u16 	%p519, %rs1, 19;
	@%p519 bra 	$L__BB5_442;
	cvt.u32.u64 	%r1772, %rd54;
	mov.b64 	%rd63, 1;
	shl.b64 	%rd64, %rd63, %r1772;
	and.b64  	%rd65, %rd64, 919424;
	setp.ne.s64 	%p520, %rd65, 0;
	@%p520 bra 	$L__BB5_443;
$L__BB5_442:
	setp.eq.s16 	%p521, %rs1, 20;
	selp.f64 	%fd3931, 0d403B000000000000, 0d403E000000000000, %p521;
$L__BB5_443:
	mov.pred 	%p671, -1;
	setp.gt.u16 	%p523, %rs1, 16;
	@%p523 bra 	$L__BB5_445;
	cvt.u32.u64 	%r1773, %rd54;
	mov.b64 	%rd67, 1;
	shl.b64 	%rd68, %rd67, %r1773;
	and.b64  	%rd69, %rd68, 114800;
	setp.ne.s64 	%p524, %rd69, 0;
	@%p524 bra 	$L__BB5_446;
$L__BB5_445:
	mov.pred 	%p671, 0;
$L__BB5_446:
	mul.f64 	%fd3495, %fd3931, 0d3FE6666666666666;
	selp.f64 	%fd3496, %fd3495, %fd3931, %p671;
	fma.rn.f64 	%fd3497, %fd781, 0d4000000000000000, %fd780;
	mul.f64 	%fd784, %fd3497, %fd3496;
	add.f64 	%fd3498, %fd1, 0dC02CF5C28F5C28F6;
	div.rn.f64 	%fd785, %fd3498, 0dC032570A3D70A3D7;
	fma.rn.f64 	%fd3499, %fd785, 0d3FF71547652B82FE, 0d4338000000000000;
	{
	.reg .b32 %temp; 
	mov.b64 	{%r344, %temp}, %fd3499;
	}
	mov.f64 	%fd3500, 0dC338000000000000;
	add.rn.f64 	%fd3501, %fd3499, %fd3500;
	fma.rn.f64 	%fd3502, %fd3501, 0dBFE62E42FEFA39EF, %fd785;
	fma.rn.f64 	%fd3503, %fd3501, 0dBC7ABC9E3B39803F, %fd3502;
	fma.rn.f64 	%fd3504, %fd3503, 0d3E5ADE1569CE2BDF, 0d3E928AF3FCA213EA;
	fma.rn.f64 	%fd3505, %fd3504, %fd3503, 0d3EC71DEE62401315;
	fma.rn.f64 	%fd3506, %fd3505, %fd3503, 0d3EFA01997C89EB71;
	fma.rn.f64 	%fd3507, %fd3506, %fd3503, 0d3F2A01A014761F65;
	fma.rn.f64 	%fd3508, %fd3507, %fd3503, 0d3F56C16C1852B7AF;
	fma.rn.f64 	%fd3509, %fd3508, %fd3503, 0d3F81111111122322;
	fma.rn.f64 	%fd3510, %fd3509, %fd3503, 0d3FA55555555502A1;
	fma.rn.f64 	%fd3511, %fd3510, %fd3503, 0d3FC5555555555511;
	fma.rn.f64 	%fd3512, %fd3511, %fd3503, 0d3FE000000000000B;
	fma.rn.f64 	%fd3513, %fd3512, %fd3503, 0d3FF0000000000000;
	fma.rn.f64 	%fd3514, %fd3513, %fd3503, 0d3FF0000000000000;
	{
	.reg .b32 %temp; 
	mov.b64 	{%r345, %temp}, %fd3514;
	}
	{
	.reg .b32 %temp; 
	mov.b64 	{%temp, %r346}, %fd3514;
	}
	shl.b32 	%r1774, %r344, 20;
	add.s32 	%r1775, %r1774, %r346;
	mov.b64 	%fd3932, {%r345, %r1775};
	{
	.reg .b32 %temp; 
	mov.b64 	{%temp, %r1776}, %fd785;
	}
	mov.b32 	%f198, %r1776;
	abs.f32 	%f98, %f198;
	setp.lt.f32 	%p526, %f98, 0f4086232B;
	@%p526 bra 	$L__BB5_449;
	setp.lt.f64 	%p527, %fd785, 0d0000000000000000;
	add.f64 	%fd3515, %fd785, 0d7FF0000000000000;
	selp.f64 	%fd3932, 0d0000000000000000, %fd3515, %p527;
	setp.geu.f32 	%p528, %f98, 0f40874800;
	@%p528 bra 	$L__BB5_449;
	shr.u32 	%r1777, %r344, 31;
	add.s32 	%r1778, %r344, %r1777;
	shr.s32 	%r1779, %r1778, 1;
	shl.b32 	%r1780, %r1779, 20;
	add.s32 	%r1781, %r346, %r1780;
	mov.b64 	%fd3516, {%r345, %r1781};
	sub.s32 	%r1782, %r344, %r1779;
	shl.b32 	%r1783, %r1782, 20;
	add.s32 	%r1784, %r1783, 1072693248;
	mov.b32 	%r1785, 0;
	mov.b64 	%fd3517, {%r1785, %r1784};
	mul.f64 	%fd3932, %fd3517, %fd3516;
$L__BB5_449:
	add.f64 	%fd790, %fd3932, 0d3FF0000000000000;
	mov.f64 	%fd3933, 0d3F5D7DBF487FCB92;
	setp.gt.u16 	%p529, %rs1, 19;
	@%p529 bra 	$L__BB5_451;
	cvt.u32.u64 	%r1786, %rd54;
	mov.b64 	%rd71, 1;
	shl.b64 	%rd72, %rd71, %r1786;
	and.b64  	%rd73, %rd72, 919424;
	setp.ne.s64 	%p530, %rd73, 0;
	@%p530 bra 	$L__BB5_452;
$L__BB5_451:
	setp.eq.s16 	%p531, %rs1, 20;
	selp.f64 	%fd3933, 0d3F5D7DBF487FCB92, 0d3F689374BC6A7EFA, %p531;
$L__BB5_452:
	ld.param.u64 	%rd89, [_Z4ItotidPdPsS_S__param_4];
	ld.param.f64 	%fd3788, [_Z4ItotidPdPsS_S__param_1];
	rcp.rn.f64 	%fd3519, %fd790;
	mul.f64 	%fd3520, %fd3519, %fd3933;
	mul.f64 	%fd793, %fd326, %fd3520;
	mul.f64 	%fd3521, %fd33, 0d3DF9C511DC3A41DF;
	fma.rn.f64 	%fd3522, %fd3878, %fd762, 0dC061800000000000;
	mul.f64 	%fd3523, %fd3521, %fd3522;
	add.f64 	%fd3524, %fd3878, 0dBFF0000000000000;
	div.rn.f64 	%fd794, %fd3523, %fd3524;
	mul.f64 	%fd3525, %fd33, 0d3E7AD7F29ABCAF48;
	fma.rn.f64 	%fd3526, %fd3877, %fd596, 0dBFE3A43FE5C91D15;
	mul.f64 	%fd3527, %fd3525, %fd3526;
	add.f64 	%fd3528, %fd3877, 0dBFF0000000000000;
	div.rn.f64 	%fd795, %fd3527, %fd3528;
	mul.f64 	%fd3529, %fd596, 0d3F40624DD2F1A9FC;
	add.f64 	%fd3530, %fd596, 0d3F40624DD2F1A9FC;
	div.rn.f64 	%fd796, %fd3529, %fd3530;
	fma.rn.f64 	%fd797, %fd150, %fd149, %fd204;
	add.f64 	%fd3531, %fd797, %fd327;
	add.f64 	%fd3532, %fd3531, %fd490;
	add.f64 	%fd3533, %fd3532, %fd491;
	add.f64 	%fd3534, %fd3533, %fd492;
	add.f64 	%fd3535, %fd3534, %fd555;
	add.f64 	%fd3536, %fd3535, %fd611;
	add.f64 	%fd3537, %fd3536, %fd641;
	add.f64 	%fd3538, %fd3537, %fd693;
	add.f64 	%fd3539, %fd3538, %fd784;
	add.f64 	%fd3540, %fd3539, %fd794;
	add.f64 	%fd3541, %fd793, %fd3540;
	add.f64 	%fd3542, %fd796, %fd3541;
	add.f64 	%fd3543, %fd795, %fd3542;
	ld.global.f64 	%fd3544, [%rd1];
	add.f64 	%fd3545, %fd3544, %fd3543;
	cvta.to.global.u64 	%rd74, %rd89;
	mov.u32 	%r1787, %ctaid.x;
	mov.u32 	%r1788, %ntid.x;
	mov.u32 	%r1789, %tid.x;
	mad.lo.s32 	%r1790, %r1787, %r1788, %r1789;
	mul.wide.s32 	%rd75, %r1790, 8;
	add.s64 	%rd76, %rd74, %rd75;
	st.global.f64 	[%rd76], %fd3545;
	ld.global.f64 	%fd3546, [%rd1+344];
	mov.f64 	%fd3547, 0d3FF0000000000000;
	sub.f64 	%fd3548, %fd3547, %fd3546;
	mul.f64 	%fd3549, %fd3548, 0d3FA999999999999A;
	ld.global.f64 	%fd798, [%rd1+48];
	mov.f64 	%fd3550, 0d3F589374BC6A7EFA;
	div.rn.f64 	%fd3551, %fd3550, %fd798;
	add.f64 	%fd3552, %fd3551, 0d3FF0000000000000;
	div.rn.f64 	%fd3553, %fd3549, %fd3552;
	add.f64 	%fd799, %fd3546, %fd3553;
	mul.f64 	%fd3554, %fd3553, 0d3FA999999999999A;
	mul.f64 	%fd3555, %fd3546, 0dBF464840E1719F80;
	fma.rn.f64 	%fd3556, %fd3554, %fd799, %fd3555;
	fma.rn.f64 	%fd3557, %fd3788, %fd3556, %fd3546;
	st.global.f64 	[%rd1+344], %fd3557;
	ld.global.f64 	%fd800, [%rd1+16];
	ld.global.f64 	%fd801, [%rd1+8];
	ld.global.f64 	%fd802, [%rd1+32];
	ld.global.f64 	%fd803, [%rd1+24];
	ld.global.f64 	%fd804, [%rd1+40];
	sub.f64 	%fd3558, %fd798, %fd804;
	div.rn.f64 	%fd805, %fd3558, 0d3FC999999999999A;
	ld.global.f64 	%fd806, [%rd1+64];
	mov.f64 	%fd3559, 0d3FF8000000000000;
	div.rn.f64 	%fd807, %fd3559, %fd806;
	{
	.reg .b32 %temp; 
	mov.b64 	{%temp, %r347}, %fd807;
	}
	mov.f64 	%fd3560, 0d4020000000000000;
	{
	.reg .b32 %temp; 
	mov.b64 	{%temp, %r1791}, %fd3560;
	}
	and.b32  	%r349, %r1791, 2146435072;
	setp.eq.s32 	%p532, %r349, 1071644672;
	abs.f64 	%fd808, %fd807;
	{ // callseq 15, 0
	.param .b64 param0;
	st.param.f64 	[param0], %fd808;
	.param .b64 param1;
	st.param.f64 	[param1], 0d4020000000000000;
	.param .b64 retval0;
	call.uni (retval0), 
	__internal_accurate_pow, 
	(
	param0, 
	param1
	);
	ld.param.f64 	%fd3561, [retval0];
	} // callseq 15
	setp.lt.s32 	%p533, %r347, 0;
	neg.f64 	%fd3563, %fd3561;
	selp.f64 	%fd3564, %fd3563, %fd3561, %p532;
	selp.f64 	%fd3938, %fd3564, %fd3561, %p533;
	setp.neu.f64 	%p534, %fd807, 0d0000000000000000;
	mov.f64 	%fd3935, %fd3938;
	@%p534 bra 	$L__BB5_454;
	selp.b32 	%r1792, %r347, 0, %p532;
	setp.lt.s32 	%p536, %r1791, 0;
	or.b32  	%r1793, %r1792, 2146435072;
	selp.b32 	%r1794, %r1793, %r1792, %p536;
	mov.b32 	%r1795, 0;
	mov.b64 	%fd3935, {%r1795, %r1794};
$L__BB5_454:
	add.f64 	%fd3565, %fd807, 0d4020000000000000;
	{
	.reg .b32 %temp; 
	mov.b64 	{%temp, %r1796}, %fd3565;
	}
	and.b32  	%r350, %r1796, 2146435072;
	setp.ne.s32 	%p537, %r350, 2146435072;
	@%p537 bra 	$L__BB5_459;
	setp.num.f64 	%p538, %fd807, %fd807;
	@%p538 bra 	$L__BB5_457;
	mov.f64 	%fd3566, 0d4020000000000000;
	add.rn.f64 	%fd3935, %fd807, %fd3566;
	bra.uni 	$L__BB5_459;
$L__BB5_457:
	setp.neu.f64 	%p539, %fd808, 0d7FF0000000000000;
	@%p539 bra 	$L__BB5_459;
	setp.lt.s32 	%p540, %r347, 0;
	setp.eq.s32 	%p541, %r349, 1071644672;
	setp.lt.s32 	%p542, %r1791, 0;
	selp.b32 	%r1798, 0, 2146435072, %p542;
	and.b32  	%r1799, %r1791, 2147483647;
	setp.ne.s32 	%p543, %r1799, 1071644672;
	or.b32  	%r1800, %r1798, -2147483648;
	selp.b32 	%r1801, %r1800, %r1798, %p543;
	selp.b32 	%r1802, %r1801, %r1798, %p541;
	selp.b32 	%r1803, %r1802, %r1798, %p540;
	mov.b32 	%r1804, 0;
	mov.b64 	%fd3935, {%r1804, %r1803};
$L__BB5_459:
	setp.eq.f64 	%p545, %fd807, 0d3FF0000000000000;
	add.f64 	%fd3567, %fd3935, 0d3FF0000000000000;
	selp.f64 	%fd815, 0d4000000000000000, %fd3567, %p545;
	mov.pred 	%p672, -1;
	setp.gt.u16 	%p546, %rs1, 16;
	@%p546 bra 	$L__BB5_461;
	cvt.u32.u64 	%r1805, %rd54;
	mov.b64 	%rd78, 1;
	shl.b64 	%rd79, %rd78, %r1805;
	and.b64  	%rd80, %rd79, 114800;
	setp.ne.s64 	%p547, %rd80, 0;
	@%p547 bra 	$L__BB5_462;
$L__BB5_461:
	mov.pred 	%p672, 0;
$L__BB5_462:
	mul.f64 	%fd3568, %fd490, 0dC003000000000000;
	div.rn.f64 	%fd3569, %fd3568, %fd815;
	mul.f64 	%fd3570, %fd3569, 0d3FFB333333333333;
	selp.f64 	%fd816, %fd3570, %fd3569, %p672;
	mov.f64 	%fd3571, 0d3F8930BE0DED288D;
	div.rn.f64 	%fd3572, %fd3571, %fd806;
	add.f64 	%fd817, %fd3572, 0d3FF0000000000000;
	mov.f64 	%fd3573, 0d4013000000000000;
	div.rn.f64 	%fd3574, %fd3573, %fd817;
	setp.lt.f64 	%p549, %fd3574, 0d3F747AE147AE147B;
	selp.f64 	%fd3575, 0d3F747AE147AE147B, %fd3574, %p549;
	ld.global.f64 	%fd818, [%rd1+328];
	div.rn.f64 	%fd819, %fd129, %fd3575;
	fma.rn.f64 	%fd3576, %fd819, 0d3FF71547652B82FE, 0d4338000000000000;
	{
	.reg .b32 %temp; 
	mov.b64 	{%r351, %temp}, %fd3576;
	}
	mov.f64 	%fd3577, 0dC338000000000000;
	add.rn.f64 	%fd3578, %fd3576, %fd3577;
	fma.rn.f64 	%fd3579, %fd3578, 0dBFE62E42FEFA39EF, %fd819;
	fma.rn.f64 	%fd3580, %fd3578, 0dBC7ABC9E3B39803F, %fd3579;
	fma.rn.f64 	%fd3581, %fd3580, 0d3E5ADE1569CE2BDF, 0d3E928AF3FCA213EA;
	fma.rn.f64 	%fd3582, %fd3581, %fd3580, 0d3EC71DEE62401315;
	fma.rn.f64 	%fd3583, %fd3582, %fd3580, 0d3EFA01997C89EB71;
	fma.rn.f64 	%fd3584, %fd3583, %fd3580, 0d3F2A01A014761F65;
	fma.rn.f64 	%fd3585, %fd3584, %fd3580, 0d3F56C16C1852B7AF;
	fma.rn.f64 	%fd3586, %fd3585, %fd3580, 0d3F81111111122322;
	fma.rn.f64 	%fd3587, %fd3586, %fd3580, 0d3FA55555555502A1;
	fma.rn.f64 	%fd3588, %fd3587, %fd3580, 0d3FC5555555555511;
	fma.rn.f64 	%fd3589, %fd3588, %fd3580, 0d3FE000000000000B;
	fma.rn.f64 	%fd3590, %fd3589, %fd3580, 0d3FF0000000000000;
	fma.rn.f64 	%fd3591, %fd3590, %fd3580, 0d3FF0000000000000;
	{
	.reg .b32 %temp; 
	mov.b64 	{%r352, %temp}, %fd3591;
	}
	{
	.reg .b32 %temp; 
	mov.b64 	{%temp, %r353}, %fd3591;
	}
	shl.b32 	%r1806, %r351, 20;
	add.s32 	%r1807, %r1806, %r353;
	mov.b64 	%fd3936, {%r352, %r1807};
	{
	.reg .b32 %temp; 
	mov.b64 	{%temp, %r1808}, %fd819;
	}
	mov.b32 	%f199, %r1808;
	abs.f32 	%f99, %f199;
	setp.lt.f32 	%p550, %f99, 0f4086232B;
	@%p550 bra 	$L__BB5_465;
	setp.lt.f64 	%p551, %fd819, 0d0000000000000000;
	add.f64 	%fd3592, %fd819, 0d7FF0000000000000;
	selp.f64 	%fd3936, 0d0000000000000000, %fd3592, %p551;
	setp.geu.f32 	%p552, %f99, 0f40874800;
	@%p552 bra 	$L__BB5_465;
	shr.u32 	%r1809, %r351, 31;
	add.s32 	%r1810, %r351, %r1809;
	shr.s32 	%r1811, %r1810, 1;
	shl.b32 	%r1812, %r1811, 20;
	add.s32 	%r1813, %r353, %r1812;
	mov.b64 	%fd3593, {%r352, %r1813};
	sub.s32 	%r1814, %r351, %r1811;
	shl.b32 	%r1815, %r1814, 20;
	add.s32 	%r1816, %r1815, 1072693248;
	mov.b32 	%r1817, 0;
	mov.b64 	%fd3594, {%r1817, %r1816};
	mul.f64 	%fd3936, %fd3594, %fd3593;
$L__BB5_465:
	sub.f64 	%fd3595, %fd816, %fd818;
	mul.f64 	%fd3596, %fd3595, %fd3936;
	sub.f64 	%fd824, %fd816, %fd3596;
	st.global.f64 	[%rd1+328], %fd824;
	@%p534 bra 	$L__BB5_467;
	setp.eq.s32 	%p554, %r349, 1071644672;
	selp.b32 	%r1818, %r347, 0, %p554;
	setp.lt.s32 	%p555, %r1791, 0;
	or.b32  	%r1819, %r1818, 2146435072;
	selp.b32 	%r1820, %r1819, %r1818, %p555;
	mov.b32 	%r1821, 0;
	mov.b64 	%fd3938, {%r1821, %r1820};
$L__BB5_467:
	@%p537 bra 	$L__BB5_472;
	setp.num.f64 	%p557, %fd807, %fd807;
	@%p557 bra 	$L__BB5_470;
	mov.f64 	%fd3597, 0d4020000000000000;
	add.rn.f64 	%fd3938, %fd807, %fd3597;
	bra.uni 	$L__BB5_472;
$L__BB5_470:
	setp.neu.f64 	%p558, %fd808, 0d7FF0000000000000;
	@%p558 bra 	$L__BB5_472;
	setp.lt.s32 	%p561, %r1791, 0;
	selp.b32 	%r1823, 0, 2146435072, %p561;
	and.b32  	%r1824, %r1791, 2147483647;
	setp.ne.s32 	%p562, %r1824, 1071644672;
	or.b32  	%r1825, %r1823, -2147483648;
	selp.b32 	%r1826, %r1825, %r1823, %p562;
	selp.b32 	%r1827, %r1826, %r1823, %p532;
	selp.b32 	%r1828, %r1827, %r1823, %p533;
	mov.b32 	%r1829, 0;
	mov.b64 	%fd3938, {%r1829, %r1828};
$L__BB5_472:
	setp.eq.f64 	%p564, %fd807, 0d3FF0000000000000;
	add.f64 	%fd3598, %fd3938, 0d3FF0000000000000;
	selp.f64 	%fd830, 0d4000000000000000, %fd3598, %p564;
	mov.pred 	%p673, -1;
	setp.gt.u16 	%p565, %rs1, 16;
	@%p565 bra 	$L__BB5_474;
	cvt.u32.u64 	%r1830, %rd54;
	mov.b64 	%rd82, 1;
	shl.b64 	%rd83, %rd82, %r1830;
	and.b64  	%rd84, %rd83, 114800;
	setp.ne.s64 	%p566, %rd84, 0;
	@%p566 bra 	$L__BB5_475;
$L__BB5_474:
	mov.pred 	%p673, 0;
$L__BB5_475:
	mul.f64 	%fd3599, %fd490, 0dC007C00000000000;
	div.rn.f64 	%fd3600, %fd3599, %fd830;
	mul.f64 	%fd3601, %fd3600, 0d3FFB333333333333;
	selp.f64 	%fd831, %fd3601, %fd3600, %p673;
	mov.f64 	%fd3602, 0d4017C00000000000;
	div.rn.f64 	%fd3603, %fd3602, %fd817;
	setp.lt.f64 	%p568, %fd3603, 0d3F747AE147AE147B;
	selp.f64 	%fd3604, 0d3F747AE147AE147B, %fd3603, %p568;
	ld.global.f64 	%fd832, [%rd1+336];
	div.rn.f64 	%fd833, %fd129, %fd3604;
	fma.rn.f64 	%fd3605, %fd833, 0d3FF71547652B82FE, 0d4338000000000000;
	{
	.reg .b32 %temp; 
	mov.b64 	{%r355, %temp}, %fd3605;
	}
	mov.f64 	%fd3606, 0dC338000000000000;
	add.rn.f64 	%fd3607, %fd3605, %fd3606;
	fma.rn.f64 	%fd3608, %fd3607, 0dBFE62E42FEFA39EF, %fd833;
	fma.rn.f64 	%fd3609, %fd3607, 0dBC7ABC9E3B39803F, %fd3608;
	fma.rn.f64 	%fd3610, %fd3609, 0d3E5ADE1569CE2BDF, 0d3E928AF3FCA213EA;
	fma.rn.f64 	%fd3611, %fd3610, %fd3609, 0d3EC71DEE62401315;
	fma.rn.f64 	%fd3612, %fd3611, %fd3609, 0d3EFA01997C89EB71;
	fma.rn.f64 	%fd3613, %fd3612, %fd3609, 0d3F2A01A014761F65;
	fma.rn.f64 	%fd3614, %fd3613, %fd3609, 0d3F56C16C1852B7AF;
	fma.rn.f64 	%fd3615, %fd3614, %fd3609, 0d3F81111111122322;
	fma.rn.f64 	%fd3616, %fd3615, %fd3609, 0d3FA55555555502A1;
	fma.rn.f64 	%fd3617, %fd3616, %fd3609, 0d3FC5555555555511;
	fma.rn.f64 	%fd3618, %fd3617, %fd3609, 0d3FE000000000000B;
	fma.rn.f64 	%fd3619, %fd3618, %fd3609, 0d3FF0000000000000;
	fma.rn.f64 	%fd3620, %fd3619, %fd3609, 0d3FF0000000000000;
	{
	.reg .b32 %temp; 
	mov.b64 	{%r356, %temp}, %fd3620;
	}
	{
	.reg .b32 %temp; 
	mov.b64 	{%temp, %r357}, %fd3620;
	}
	shl.b32 	%r1831, %r355, 20;
	add.s32 	%r1832, %r1831, %r357;
	mov.b64 	%fd3939, {%r356, %r1832};
	{
	.reg .b32 %temp; 
	mov.b64 	{%temp, %r1833}, %fd833;
	}
	mov.b32 	%f200, %r1833;
	abs.f32 	%f100, %f200;
	setp.lt.f32 	%p569, %f100, 0f4086232B;
	@%p569 bra 	$L__BB5_478;
	setp.lt.f64 	%p570, %fd833, 0d0000000000000000;
	add.f64 	%fd3621, %fd833, 0d7FF0000000000000;
	selp.f64 	%fd3939, 0d0000000000000000, %fd3621, %p570;
	setp.geu.f32 	%p571, %f100, 0f40874800;
	@%p571 bra 	$L__BB5_478;
	shr.u32 	%r1834, %r355, 31;
	add.s32 	%r1835, %r355, %r1834;
	shr.s32 	%r1836, %r1835, 1;
	shl.b32 	%r1837, %r1836, 20;
	add.s32 	%r1838, %r357, %r1837;
	mov.b64 	%fd3622, {%r356, %r1838};
	sub.s32 	%r1839, %r355, %r1836;
	shl.b32 	%r1840, %r1839, 20;
	add.s32 	%r1841, %r1840, 1072693248;
	mov.b32 	%r1842, 0;
	mov.b64 	%fd3623, {%r1842, %r1841};
	mul.f64 	%fd3939, %fd3623, %fd3622;
$L__BB5_478:
	ld.param.f64 	%fd3789, [_Z4ItotidPdPsS_S__param_1];
	and.b32  	%r358, %r1593, 2146435072;
	sub.f64 	%fd3624, %fd800, %fd801;
	mul.f64 	%fd3625, %fd3624, 0d3FE0000000000000;
	sub.f64 	%fd3626, %fd802, %fd803;
	mul.f64 	%fd3627, %fd3626, 0d3FE0000000000000;
	sub.f64 	%fd3628, %fd831, %fd832;
	mul.f64 	%fd3629, %fd3628, %fd3939;
	sub.f64 	%fd3630, %fd831, %fd3629;
	st.global.f64 	[%rd1+336], %fd3630;
	mov.f64 	%fd3631, 0d3FC3333333333333;
	div.rn.f64 	%fd3632, %fd3631, %fd799;
	add.f64 	%fd3633, %fd3632, 0d3FF0000000000000;
	rcp.rn.f64 	%fd3634, %fd3633;
	mov.f64 	%fd3635, 0d3FF0000000000000;
	sub.f64 	%fd3636, %fd3635, %fd3634;
	mul.f64 	%fd3637, %fd3634, %fd3630;
	fma.rn.f64 	%fd838, %fd3636, %fd824, %fd3637;
	mul.f64 	%fd3638, %fd804, 0d3F71EB851EB851EC;
	add.f64 	%fd3639, %fd804, 0d3F4E2584F4C6E6DA;
	div.rn.f64 	%fd3640, %fd3638, %fd3639;
	mul.f64 	%fd3641, %fd804, 0d3F88A3D70A3D70A4;
	add.f64 	%fd3642, %fd3639, 0dBF264840E1719F80;
	div.rn.f64 	%fd3643, %fd3641, %fd3642;
	mul.f64 	%fd3644, %fd3640, 0d3FF4CCCCCCCCCCCD;
	mul.f64 	%fd3645, %fd3643, 0d3FF4CCCCCCCCCCCD;
	selp.f64 	%fd3646, %fd3644, %fd3640, %p5;
	selp.f64 	%fd3647, %fd3645, %fd3643, %p5;
	ld.global.f64 	%fd839, [%rd1+56];
	mul.f64 	%fd3648, %fd839, 0dBF7020C49BA5E354;
	div.rn.f64 	%fd3649, %fd3648, 0d402E000000000000;
	mul.f64 	%fd3650, %fd3634, %fd3647;
	fma.rn.f64 	%fd3651, %fd3636, %fd3646, %fd3650;
	add.f64 	%fd840, %fd3651, %fd3649;
	sub.f64 	%fd3652, %fd839, %fd806;
	div.rn.f64 	%fd841, %fd3652, 0d4059000000000000;
	fma.rn.f64 	%fd3653, %fd677, 0d4008000000000000, %fd797;
	fma.rn.f64 	%fd3654, %fd784, 0d4008000000000000, %fd3653;
	add.f64 	%fd3655, %fd3654, %fd794;
	mul.f64 	%fd3656, %fd3655, 0dBF2419D3C0D0CDE1;
	div.rn.f64 	%fd3657, %fd3656, 0d4003F135FB0CF1C5;
	mul.f64 	%fd3658, %fd3625, 0d3EA97F51CA9B14D6;
	div.rn.f64 	%fd3659, %fd3658, 0d3EFB1746E744C624;
	add.f64 	%fd3660, %fd3659, %fd3657;
	fma.rn.f64 	%fd3661, %fd3789, %fd3660, %fd801;
	st.global.f64 	[%rd1+8], %fd3661;
	fma.rn.f64 	%fd3662, %fd692, 0d4008000000000000, %fd491;
	mul.f64 	%fd3663, %fd3662, 0dBF2419D3C0D0CDE1;
	div.rn.f64 	%fd3664, %fd3663, 0d3FB2C4E782DF01AA;
	sub.f64 	%fd3665, %fd3664, %fd3625;
	fma.rn.f64 	%fd3666, %fd3789, %fd3665, %fd800;
	st.global.f64 	[%rd1+16], %fd3666;
	add.f64 	%fd3667, %fd327, %fd555;
	add.f64 	%fd3668, %fd3667, %fd611;
	add.f64 	%fd3669, %fd3668, %fd641;
	add.f64 	%fd3670, %fd3669, %fd793;
	ld.global.f64 	%fd3671, [%rd1];
	add.f64 	%fd3672, %fd3670, %fd3671;
	add.f64 	%fd3673, %fd784, %fd784;
	sub.f64 	%fd3674, %fd3672, %fd3673;
	mul.f64 	%fd3675, %fd3674, 0dBF2419D3C0D0CDE1;
	div.rn.f64 	%fd3676, %fd3675, 0d4003F135FB0CF1C5;
	mul.f64 	%fd3677, %fd3627, 0d3EA97F51CA9B14D6;
	div.rn.f64 	%fd3678, %fd3677, 0d3EFB1746E744C624;
	add.f64 	%fd3679, %fd3678, %fd3676;
	fma.rn.f64 	%fd3680, %fd3789, %fd3679, %fd803;
	st.global.f64 	[%rd1+24], %fd3680;
	mul.f64 	%fd3681, %fd492, 0dBF2419D3C0D0CDE1;
	div.rn.f64 	%fd3682, %fd3681, 0d3FB2C4E782DF01AA;
	sub.f64 	%fd3683, %fd3682, %fd3627;
	fma.rn.f64 	%fd3684, %fd3789, %fd3683, %fd802;
	st.global.f64 	[%rd1+32], %fd3684;
	setp.gt.u16 	%p572, %rs1, 20;
	@%p572 bra 	$L__BB5_495;
	cvt.u32.u64 	%r1843, %rd54;
	mov.b64 	%rd86, 1;
	shl.b64 	%rd87, %rd86, %r1843;
	and.b64  	%rd88, %rd87, 1968000;
	setp.ne.s64 	%p573, %rd88, 0;
	@%p573 bra 	$L__BB5_480;
	bra.uni 	$L__BB5_495;
$L__BB5_480:
	setp.eq.s32 	%p574, %r358, 1062207488;
	add.f64 	%fd842, %fd804, 0d3F637F38C5436B90;
	{
	.reg .b32 %temp; 
	mov.b64 	{%temp, %r359}, %fd842;
	}
	abs.f64 	%fd843, %fd842;
	{ // callseq 16, 0
	.param .b64 param0;
	st.param.f64 	[param0], %fd843;
	.param .b64 param1;
	st.param.f64 	[param1], 0d4000000000000000;
	.param .b64 retval0;
	call.uni (retval0), 
	__internal_accurate_pow, 
	(
	param0, 
	param1
	);
	ld.param.f64 	%fd3685, [retval0];
	} // callseq 16
	setp.lt.s32 	%p575, %r359, 0;
	neg.f64 	%fd3687, %fd3685;
	selp.f64 	%fd3688, %fd3687, %fd3685, %p574;
	selp.f64 	%fd3941, %fd3688, %fd3685, %p575;
	setp.neu.f64 	%p576, %fd842, 0d0000000000000000;
	@%p576 bra 	$L__BB5_482;
	setp.eq.s32 	%p577, %r358, 1062207488;
	selp.b32 	%r1845, %r359, 0, %p577;
	setp.lt.s32 	%p578, %r1593, 0;
	or.b32  	%r1846, %r1845, 2146435072;
	selp.b32 	%r1847, %r1846, %r1845, %p578;
	mov.b32 	%r1848, 0;
	mov.b64 	%fd3941, {%r1848, %r1847};
$L__BB5_482:
	add.f64 	%fd3689, %fd842, 0d4000000000000000;
	{
	.reg .b32 %temp; 
	mov.b64 	{%temp, %r1849}, %fd3689;
	}
	and.b32  	%r1850, %r1849, 2146435072;
	setp.ne.s32 	%p579, %r1850, 2146435072;
	@%p579 bra 	$L__BB5_487;
	setp.num.f64 	%p580, %fd842, %fd842;
	@%p580 bra 	$L__BB5_485;
	mov.f64 	%fd3690, 0d4000000000000000;
	add.rn.f64 	%fd3941, %fd842, %fd3690;
	bra.uni 	$L__BB5_487;
$L__BB5_485:
	setp.neu.f64 	%p581, %fd843, 0d7FF0000000000000;
	@%p581 bra 	$L__BB5_487;
	setp.lt.s32 	%p582, %r359, 0;
	setp.eq.s32 	%p583, %r358, 1062207488;
	setp.lt.s32 	%p584, %r1593, 0;
	selp.b32 	%r1852, 0, 2146435072, %p584;
	and.b32  	%r1853, %r1593, 2147483647;
	setp.ne.s32 	%p585, %r1853, 1071644672;
	or.b32  	%r1854, %r1852, -2147483648;
	selp.b32 	%r1855, %r1854, %r1852, %p585;
	selp.b32 	%r1856, %r1855, %r1852, %p583;
	selp.b32 	%r1857, %r1856, %r1852, %p582;
	mov.b32 	%r1858, 0;
	mov.b64 	%fd3941, {%r1858, %r1857};
$L__BB5_487:
	setp.eq.s32 	%p586, %r358, 1062207488;
	setp.eq.f64 	%p587, %fd842, 0d3FF0000000000000;
	mov.f64 	%fd3691, 0d3F2446DEE1A246E8;
	div.rn.f64 	%fd3692, %fd3691, %fd3941;
	add.f64 	%fd3693, %fd3692, 0d3FF0000000000000;
	selp.f64 	%fd850, 0d3FF000A236F70D12, %fd3693, %p587;
	add.f64 	%fd851, %fd804, 0d3F40624DD2F1A9FC;
	{
	.reg .b32 %temp; 
	mov.b64 	{%temp, %r360}, %fd851;
	}
	abs.f64 	%fd852, %fd851;
	{ // callseq 17, 0
	.param .b64 param0;
	st.param.f64 	[param0], %fd852;
	.param .b64 param1;
	st.param.f64 	[param1], 0d4000000000000000;
	.param .b64 retval0;
	call.uni (retval0), 
	__internal_accurate_pow, 
	(
	param0, 
	param1
	);
	ld.param.f64 	%fd3694, [retval0];
	} // callseq 17
	setp.lt.s32 	%p588, %r360, 0;
	neg.f64 	%fd3696, %fd3694;
	selp.f64 	%fd3697, %fd3696, %fd3694, %p586;
	selp.f64 	%fd3943, %fd3697, %fd3694, %p588;
	setp.neu.f64 	%p589, %fd851, 0d0000000000000000;
	@%p589 bra 	$L__BB5_489;
	setp.eq.s32 	%p590, %r358, 1062207488;
	selp.b32 	%r1860, %r360, 0, %p590;
	setp.lt.s32 	%p591, %r1593, 0;
	or.b32  	%r1861, %r1860, 2146435072;
	selp.b32 	%r1862, %r1861, %r1860, %p591;
	mov.b32 	%r1863, 0;
	mov.b64 	%fd3943, {%r1863, %r1862};
$L__BB5_489:
	add.f64 	%fd3698, %fd851, 0d4000000000000000;
	{
	.reg .b32 %temp; 
	mov.b64 	{%temp, %r1864}, %fd3698;
	}
	and.b32  	%r1865, %r1864, 2146435072;
	setp.ne.s32 	%p592, %r1865, 2146435072;
	@%p592 bra 	$L__BB5_494;
	setp.num.f64 	%p593, %fd851, %fd851;
	@%p593 bra 	$L__BB5_492;
	mov.f64 	%fd3699, 0d4000000000000000;
	add.rn.f64 	%fd3943, %fd851, %fd3699;
	bra.uni 	$L__BB5_494;
$L__BB5_492:
	setp.neu.f64 	%p594, %fd852, 0d7FF0000000000000;
	@%p594 bra 	$L__BB5_494;
	setp.lt.s32 	%p595, %r360, 0;
	setp.eq.s32 	%p596, %r358, 1062207488;
	setp.lt.s32 	%p597, %r1593, 0;
	selp.b32 	%r1867, 0, 2146435072, %p597;
	and.b32  	%r1868, %r1593, 2147483647;
	setp.ne.s32 	%p598, %r1868, 1071644672;
	or.b32  	%r1869, %r1867, -2147483648;
	selp.b32 	%r1870, %r1869, %r1867, %p598;
	selp.b32 	%r1871, %r1870, %r1867, %p596;
	selp.b32 	%r1872, %r1871, %r1867, %p595;
	mov.b32 	%r1873, 0;
	mov.b64 	%fd3943, {%r1873, %r1872};
$L__BB5_494:
	setp.eq.f64 	%p599, %fd851, 0d3FF0000000000000;
	mov.f64 	%fd3700, 0d3F02599ED7C6FBD3;
	div.rn.f64 	%fd3701, %fd3700, %fd3943;
	selp.f64 	%fd3702, 0d3F02599ED7C6FBD3, %fd3701, %p599;
	add.f64 	%fd3948, %fd850, %fd3702;
	bra.uni 	$L__BB5_510;
$L__BB5_495:
	setp.eq.s32 	%p600, %r358, 1062207488;
	add.f64 	%fd860, %fd804, 0d3F637F38C5436B90;
	{
	.reg .b32 %temp; 
	mov.b64 	{%temp, %r361}, %fd860;
	}
	abs.f64 	%fd861, %fd860;
	{ // callseq 18, 0
	.param .b64 param0;
	st.param.f64 	[param0], %fd861;
	.param .b64 param1;
	st.param.f64 	[param1], 0d4000000000000000;
	.param .b64 retval0;
	call.uni (retval0), 
	__internal_accurate_pow, 
	(
	param0, 
	param1
	);
	ld.param.f64 	%fd3703, [retval0];
	} // callseq 18
	setp.lt.s32 	%p601, %r361, 0;
	neg.f64 	%fd3705, %fd3703;
	selp.f64 	%fd3706, %fd3705, %fd3703, %p600;
	selp.f64 	%fd3945, %fd3706, %fd3703, %p601;
	setp.neu.f64 	%p602, %fd860, 0d0000000000000000;
	@%p602 bra 	$L__BB5_497;
	setp.eq.s32 	%p603, %r358, 1062207488;
	selp.b32 	%r1875, %r361, 0, %p603;
	setp.lt.s32 	%p604, %r1593, 0;
	or.b32  	%r1876, %r1875, 2146435072;
	selp.b32 	%r1877, %r1876, %r1875, %p604;
	mov.b32 	%r1878, 0;
	mov.b64 	%fd3945, {%r1878, %r1877};
$L__BB5_497:
	add.f64 	%fd3707, %fd860, 0d4000000000000000;
	{
	.reg .b32 %temp; 
	mov.b64 	{%temp, %r1879}, %fd3707;
	}
	and.b32  	%r1880, %r1879, 2146435072;
	setp.ne.s32 	%p605, %r1880, 2146435072;
	@%p605 bra 	$L__BB5_502;
	setp.num.f64 	%p606, %fd860, %fd860;
	@%p606 bra 	$L__BB5_500;
	mov.f64 	%fd3708, 0d4000000000000000;
	add.rn.f64 	%fd3945, %fd860, %fd3708;
	bra.uni 	$L__BB5_502;
$L__BB5_500:
	setp.neu.f64 	%p607, %fd861, 0d7FF0000000000000;
	@%p607 bra 	$L__BB5_502;
	setp.lt.s32 	%p608, %r361, 0;
	setp.eq.s32 	%p609, %r358, 1062207488;
	setp.lt.s32 	%p610, %r1593, 0;
	selp.b32 	%r1882, 0, 2146435072, %p610;
	and.b32  	%r1883, %r1593, 2147483647;
	setp.ne.s32 	%p611, %r1883, 1071644672;
	or.b32  	%r1884, %r1882, -2147483648;
	selp.b32 	%r1885, %r1884, %r1882, %p611;
	selp.b32 	%r1886, %r1885, %r1882, %p609;
	selp.b32 	%r1887, %r1886, %r1882, %p608;
	mov.b32 	%r1888, 0;
	mov.b64 	%fd3945, {%r1888, %r1887};
$L__BB5_502:
	setp.eq.s32 	%p612, %r358, 1062207488;
	setp.eq.f64 	%p613, %fd860, 0d3FF0000000000000;
	mov.f64 	%fd3709, 0d3F1F31F46ED245B4;
	div.rn.f64 	%fd3710, %fd3709, %fd3945;
	add.f64 	%fd3711, %fd3710, 0d3FF0000000000000;
	selp.f64 	%fd868, 0d3FF0007CC7D1BB49, %fd3711, %p613;
	add.f64 	%fd869, %fd804, 0d3F40624DD2F1A9FC;
	{
	.reg .b32 %temp; 
	mov.b64 	{%temp, %r362}, %fd869;
	}
	abs.f64 	%fd870, %fd869;
	{ // callseq 19, 0
	.param .b64 param0;
	st.param.f64 	[param0], %fd870;
	.param .b64 param1;
	st.param.f64 	[param1], 0d4000000000000000;
	.param .b64 retval0;
	call.uni (retval0), 
	__internal_accurate_pow, 
	(
	param0, 
	param1
	);
	ld.param.f64 	%fd3712, [retval0];
	} // callseq 19
	setp.lt.s32 	%p614, %r362, 0;
	neg.f64 	%fd3714, %fd3712;
	selp.f64 	%fd3715, %fd3714, %fd3712, %p612;
	selp.f64 	%fd3947, %fd3715, %fd3712, %p614;
	setp.neu.f64 	%p615, %fd869, 0d0000000000000000;
	@%p615 bra 	$L__BB5_504;
	setp.eq.s32 	%p616, %r358, 1062207488;
	selp.b32 	%r1890, %r362, 0, %p616;
	setp.lt.s32 	%p617, %r1593, 0;
	or.b32  	%r1891, %r1890, 2146435072;
	selp.b32 	%r1892, %r1891, %r1890, %p617;
	mov.b32 	%r1893, 0;
	mov.b64 	%fd3947, {%r1893, %r1892};
$L__BB5_504:
	add.f64 	%fd3716, %fd869, 0d4000000000000000;
	{
	.reg .b32 %temp; 
	mov.b64 	{%temp, %r1894}, %fd3716;
	}
	and.b32  	%r1895, %r1894, 2146435072;
	setp.ne.s32 	%p618, %r1895, 2146435072;
	@%p618 bra 	$L__BB5_509;
	setp.num.f64 	%p619, %fd869, %fd869;
	@%p619 bra 	$L__BB5_507;
	mov.f64 	%fd3717, 0d4000000000000000;
	add.rn.f64 	%fd3947, %fd869, %fd3717;
	bra.uni 	$L__BB5_509;
$L__BB5_507:
	setp.neu.f64 	%p620, %fd870, 0d7FF0000000000000;
	@%p620 bra 	$L__BB5_509;
	setp.lt.s32 	%p621, %r362, 0;
	setp.eq.s32 	%p622, %r358, 1062207488;
	setp.lt.s32 	%p623, %r1593, 0;
	selp.b32 	%r1897, 0, 2146435072, %p623;
	and.b32  	%r1898, %r1593, 2147483647;
	setp.ne.s32 	%p624, %r1898, 1071644672;
	or.b32  	%r1899, %r1897, -2147483648;
	selp.b32 	%r1900, %r1899, %r1897, %p624;
	selp.b32 	%r1901, %r1900, %r1897, %p622;
	selp.b32 	%r1902, %r1901, %r1897, %p621;
	mov.b32 	%r1903, 0;
	mov.b64 	%fd3947, {%r1903, %r1902};
$L__BB5_509:
	setp.eq.f64 	%p625, %fd869, 0d3FF0000000000000;
	mov.f64 	%fd3718, 0d3F02599ED7C6FBD3;
	div.rn.f64 	%fd3719, %fd3718, %fd3947;
	selp.f64 	%fd3720, 0d3F02599ED7C6FBD3, %fd3719, %p625;
	add.f64 	%fd3948, %fd868, %fd3720;
$L__BB5_510:
	ld.param.f64 	%fd3790, [_Z4ItotidPdPsS_S__param_1];
	setp.eq.s32 	%p626, %r358, 1062207488;
	rcp.rn.f64 	%fd3721, %fd3948;
	add.f64 	%fd3722, %fd796, %fd795;
	add.f64 	%fd3723, %fd677, %fd677;
	sub.f64 	%fd3724, %fd3722, %fd3723;
	mul.f64 	%fd3725, %fd3724, 0dBF2419D3C0D0CDE1;
	div.rn.f64 	%fd3726, %fd3725, 0d4013F135FB0CF1C5;
	mul.f64 	%fd3727, %fd840, 0dBEC197D9B75167FA;
	div.rn.f64 	%fd3728, %fd3727, 0d3EFB1746E744C624;
	add.f64 	%fd3729, %fd3726, %fd3728;
	mul.f64 	%fd3730, %fd805, 0d3EA97F51CA9B14D6;
	div.rn.f64 	%fd3731, %fd3730, 0d3EFB1746E744C624;
	add.f64 	%fd3732, %fd3731, %fd3729;
	mul.f64 	%fd3733, %fd3732, %fd3721;
	fma.rn.f64 	%fd3734, %fd3790, %fd3733, %fd804;
	st.global.f64 	[%rd1+40], %fd3734;
	add.f64 	%fd879, %fd798, 0d3F4C8216C61522A7;
	{
	.reg .b32 %temp; 
	mov.b64 	{%temp, %r363}, %fd879;
	}
	abs.f64 	%fd880, %fd879;
	{ // callseq 20, 0
	.param .b64 param0;
	st.param.f64 	[param0], %fd880;
	.param .b64 param1;
	st.param.f64 	[param1], 0d4000000000000000;
	.param .b64 retval0;
	call.uni (retval0), 
	__internal_accurate_pow, 
	(
	param0, 
	param1
	);
	ld.param.f64 	%fd3735, [retval0];
	} // callseq 20
	setp.lt.s32 	%p627, %r363, 0;
	neg.f64 	%fd3737, %fd3735;
	selp.f64 	%fd3738, %fd3737, %fd3735, %p626;
	selp.f64 	%fd3950, %fd3738, %fd3735, %p627;
	setp.neu.f64 	%p628, %fd879, 0d0000000000000000;
	@%p628 bra 	$L__BB5_512;
	setp.eq.s32 	%p629, %r358, 1062207488;
	selp.b32 	%r1905, %r363, 0, %p629;
	setp.lt.s32 	%p630, %r1593, 0;
	or.b32  	%r1906, %r1905, 2146435072;
	selp.b32 	%r1907, %r1906, %r1905, %p630;
	mov.b32 	%r1908, 0;
	mov.b64 	%fd3950, {%r1908, %r1907};
$L__BB5_512:
	add.f64 	%fd3739, %fd879, 0d4000000000000000;
	{
	.reg .b32 %temp; 
	mov.b64 	{%temp, %r1909}, %fd3739;
	}
	and.b32  	%r1910, %r1909, 2146435072;
	setp.ne.s32 	%p631, %r1910, 2146435072;
	@%p631 bra 	$L__BB5_517;
	setp.num.f64 	%p632, %fd879, %fd879;
	@%p632 bra 	$L__BB5_515;
	mov.f64 	%fd3740, 0d4000000000000000;
	add.rn.f64 	%fd3950, %fd879, %fd3740;
	bra.uni 	$L__BB5_517;
$L__BB5_515:
	setp.neu.f64 	%p633, %fd880, 0d7FF0000000000000;
	@%p633 bra 	$L__BB5_517;
	setp.lt.s32 	%p634, %r363, 0;
	setp.eq.s32 	%p635, %r358, 1062207488;
	setp.lt.s32 	%p636, %r1593, 0;
	selp.b32 	%r1912, 0, 2146435072, %p636;
	and.b32  	%r1913, %r1593, 2147483647;
	setp.ne.s32 	%p637, %r1913, 1071644672;
	or.b32  	%r1914, %r1912, -2147483648;
	selp.b32 	%r1915, %r1914, %r1912, %p637;
	selp.b32 	%r1916, %r1915, %r1912, %p635;
	selp.b32 	%r1917, %r1916, %r1912, %p634;
	mov.b32 	%r1918, 0;
	mov.b64 	%fd3950, {%r1918, %r1917};
$L__BB5_517:
	setp.eq.s32 	%p638, %r358, 1062207488;
	setp.eq.f64 	%p639, %fd879, 0d3FF0000000000000;
	mov.f64 	%fd3741, 0d3F057029B3AD96FD;
	div.rn.f64 	%fd3742, %fd3741, %fd3950;
	add.f64 	%fd3743, %fd3742, 0d3FF0000000000000;
	selp.f64 	%fd887, 0d3FF0002AE053675B, %fd3743, %p639;
	add.f64 	%fd888, %fd798, 0d3F81D14E3BCD35A8;
	{
	.reg .b32 %temp; 
	mov.b64 	{%temp, %r364}, %fd888;
	}
	abs.f64 	%fd889, %fd888;
	{ // callseq 21, 0
	.param .b64 param0;
	st.param.f64 	[param0], %fd889;
	.param .b64 param1;
	st.param.f64 	[param1], 0d4000000000000000;
	.param .b64 retval0;
	call.uni (retval0), 
	__internal_accurate_pow, 
	(
	param0, 
	param1
	);
	ld.param.f64 	%fd3744, [retval0];
	} // callseq 21
	setp.lt.s32 	%p640, %r364, 0;
	neg.f64 	%fd3746, %fd3744;
	selp.f64 	%fd3747, %fd3746, %fd3744, %p638;
	selp.f64 	%fd3952, %fd3747, %fd3744, %p640;
	setp.neu.f64 	%p641, %fd888, 0d0000000000000000;
	@%p641 bra 	$L__BB5_519;
	setp.eq.s32 	%p642, %r358, 1062207488;
	selp.b32 	%r1920, %r364, 0, %p642;
	setp.lt.s32 	%p643, %r1593, 0;
	or.b32  	%r1921, %r1920, 2146435072;
	selp.b32 	%r1922, %r1921, %r1920, %p643;
	mov.b32 	%r1923, 0;
	mov.b64 	%fd3952, {%r1923, %r1922};
$L__BB5_519:
	add.f64 	%fd3748, %fd888, 0d4000000000000000;
	{
	.reg .b32 %temp; 
	mov.b64 	{%temp, %r1924}, %fd3748;
	}
	and.b32  	%r1925, %r1924, 2146435072;
	setp.ne.s32 	%p644, %r1925, 2146435072;
	@%p644 bra 	$L__BB5_524;
	setp.num.f64 	%p645, %fd888, %fd888;
	@%p645 bra 	$L__BB5_522;
	mov.f64 	%fd3749, 0d4000000000000000;
	add.rn.f64 	%fd3952, %fd888, %fd3749;
	bra.uni 	$L__BB5_524;
$L__BB5_522:
	setp.neu.f64 	%p646, %fd889, 0d7FF0000000000000;
	@%p646 bra 	$L__BB5_524;
	setp.lt.s32 	%p647, %r364, 0;
	setp.eq.s32 	%p648, %r358, 1062207488;
	setp.lt.s32 	%p649, %r1593, 0;
	selp.b32 	%r1927, 0, 2146435072, %p649;
	and.b32  	%r1928, %r1593, 2147483647;
	setp.ne.s32 	%p650, %r1928, 1071644672;
	or.b32  	%r1929, %r1927, -2147483648;
	selp.b32 	%r1930, %r1929, %r1927, %p650;
	selp.b32 	%r1931, %r1930, %r1927, %p648;
	selp.b32 	%r1932, %r1931, %r1927, %p647;
	mov.b32 	%r1933, 0;
	mov.b64 	%fd3952, {%r1933, %r1932};
$L__BB5_524:
	ld.param.f64 	%fd3791, [_Z4ItotidPdPsS_S__param_1];
	setp.eq.s32 	%p651, %r358, 1062207488;
	setp.eq.f64 	%p652, %fd888, 0d3FF0000000000000;
	mov.f64 	%fd3750, 0d3F8406E8518D914E;
	div.rn.f64 	%fd3751, %fd3750, %fd3952;
	selp.f64 	%fd3752, 0d3F8406E8518D914E, %fd3751, %p652;
	add.f64 	%fd3753, %fd887, %fd3752;
	rcp.rn.f64 	%fd3754, %fd3753;
	add.f64 	%fd3755, %fd692, %fd692;
	sub.f64 	%fd3756, %fd490, %fd3755;
	mul.f64 	%fd3757, %fd3756, 0dBF2419D3C0D0CDE1;
	div.rn.f64 	%fd3758, %fd3757, 0d3FC2C4E782DF01AA;
	mul.f64 	%fd3759, %fd838, 0d3E887A3A0A2E7A66;
	div.rn.f64 	%fd3760, %fd3759, 0d3EA97F51CA9B14D6;
	add.f64 	%fd3761, %fd3760, %fd3758;
	sub.f64 	%fd3762, %fd3761, %fd805;
	mul.f64 	%fd3763, %fd3762, %fd3754;
	fma.rn.f64 	%fd3764, %fd3791, %fd3763, %fd798;
	st.global.f64 	[%rd1+48], %fd3764;
	mul.f64 	%fd3765, %fd841, 0d3E887A3A0A2E7A66;
	div.rn.f64 	%fd3766, %fd3765, 0dBEC197D9B75167FA;
	add.f64 	%fd3767, %fd840, %fd3766;
	fma.rn.f64 	%fd3768, %fd3791, %fd3767, %fd839;
	st.global.f64 	[%rd1+56], %fd3768;
	add.f64 	%fd896, %fd806, 0d3FE999999999999A;
	{
	.reg .b32 %temp; 
	mov.b64 	{%temp, %r365}, %fd896;
	}
	abs.f64 	%fd897, %fd896;
	{ // callseq 22, 0
	.param .b64 param0;
	st.param.f64 	[param0], %fd897;
	.param .b64 param1;
	st.param.f64 	[param1], 0d4000000000000000;
	.param .b64 retval0;
	call.uni (retval0), 
	__internal_accurate_pow, 
	(
	param0, 
	param1
	);
	ld.param.f64 	%fd3769, [retval0];
	} // callseq 22
	setp.lt.s32 	%p653, %r365, 0;
	neg.f64 	%fd3771, %fd3769;
	selp.f64 	%fd3772, %fd3771, %fd3769, %p651;
	selp.f64 	%fd3954, %fd3772, %fd3769, %p653;
	setp.neu.f64 	%p654, %fd896, 0d0000000000000000;
	@%p654 bra 	$L__BB5_526;
	setp.eq.s32 	%p655, %r358, 1062207488;
	selp.b32 	%r1935, %r365, 0, %p655;
	setp.lt.s32 	%p656, %r1593, 0;
	or.b32  	%r1936, %r1935, 2146435072;
	selp.b32 	%r1937, %r1936, %r1935, %p656;
	mov.b32 	%r1938, 0;
	mov.b64 	%fd3954, {%r1938, %r1937};
$L__BB5_526:
	add.f64 	%fd3773, %fd896, 0d4000000000000000;
	{
	.reg .b32 %temp; 
	mov.b64 	{%temp, %r1939}, %fd3773;
	}
	and.b32  	%r1940, %r1939, 2146435072;
	setp.ne.s32 	%p657, %r1940, 2146435072;
	@%p657 bra 	$L__BB5_531;
	setp.num.f64 	%p658, %fd896, %fd896;
	@%p658 bra 	$L__BB5_529;
	mov.f64 	%fd3774, 0d4000000000000000;
	add.rn.f64 	%fd3954, %fd896, %fd3774;
	bra.uni 	$L__BB5_531;
$L__BB5_529:
	setp.neu.f64 	%p659, %fd897, 0d7FF0000000000000;
	@%p659 bra 	$L__BB5_531;
	setp.lt.s32 	%p660, %r365, 0;
	setp.eq.s32 	%p661, %r358, 1062207488;
	setp.lt.s32 	%p662, %r1593, 0;
	selp.b32 	%r1942, 0, 2146435072, %p662;
	and.b32  	%r1943, %r1593, 2147483647;
	setp.ne.s32 	%p663, %r1943, 1071644672;
	or.b32  	%r1944, %r1942, -2147483648;
	selp.b32 	%r1945, %r1944, %r1942, %p663;
	selp.b32 	%r1946, %r1945, %r1942, %p661;
	selp.b32 	%r1947, %r1946, %r1942, %p660;
	mov.b32 	%r1948, 0;
	mov.b64 	%fd3954, {%r1948, %r1947};
$L__BB5_531:
	ld.param.f64 	%fd3792, [_Z4ItotidPdPsS_S__param_1];
	setp.eq.f64 	%p664, %fd896, 0d3FF0000000000000;
	mov.f64 	%fd3775, 0d4020000000000000;
	div.rn.f64 	%fd3776, %fd3775, %fd3954;
	add.f64 	%fd3777, %fd3776, 0d3FF0000000000000;
	rcp.rn.f64 	%fd3778, %fd3777;
	selp.f64 	%fd3779, 0d3FBC71C71C71C71C, %fd3778, %p664;
	sub.f64 	%fd3780, %fd841, %fd838;
	mul.f64 	%fd3781, %fd3780, %fd3779;
	fma.rn.f64 	%fd3782, %fd3792, %fd3781, %fd806;
	st.global.f64 	[%rd1+64], %fd3782;
$L__BB5_532:
	ret;

}
	// .globl	_Z7new_u_viPddS_S_
.visible .entry _Z7new_u_viPddS_S_(
	.param .u32 _Z7new_u_viPddS_S__param_0,
	.param .u64 .ptr .align 1 _Z7new_u_viPddS_S__param_1,
	.param .f64 _Z7new_u_viPddS_S__param_2,
	.param .u64 .ptr .align 1 _Z7new_u_viPddS_S__param_3,
	.param .u64 .ptr .align 1 _Z7new_u_viPddS_S__param_4
)
{
	.reg .pred 	%p<2>;
	.reg .b32 	%r<6>;
	.reg .b64 	%rd<11>;
	.reg .b64 	%fd<7>;

	ld.param.u32 	%r2, [_Z7new_u_viPddS_S__param_0];
	ld.param.u64 	%rd1, [_Z7new_u_viPddS_S__param_1];
	ld.param.f64 	%fd1, [_Z7new_u_viPddS_S__param_2];
	ld.param.u64 	%rd2, [_Z7new_u_viPddS_S__param_3];
	ld.param.u64 	%rd3, [_Z7new_u_viPddS_S__param_4];
	mov.u32 	%r3, %ctaid.x;
	mov.u32 	%r4, %ntid.x;
	mov.u32 	%r5, %tid.x;
	mad.lo.s32 	%r1, %r3, %r4, %r5;
	setp.ge.s32 	%p1, %r1, %r2;
	@%p1 bra 	$L__BB6_2;
	cvta.to.global.u64 	%rd4, %rd2;
	cvta.to.global.u64 	%rd5, %rd3;
	cvta.to.global.u64 	%rd6, %rd1;
	mul.wide.s32 	%rd7, %r1, 8;
	add.s64 	%rd8, %rd4, %rd7;
	ld.global.f64 	%fd2, [%rd8];
	add.s64 	%rd9, %rd5, %rd7;
	ld.global.f64 	%fd3, [%rd9];
	sub.f64 	%fd4, %fd2, %fd3;
	add.s64 	%rd10, %rd6, %rd7;
	ld.global.f64 	%fd5, [%rd10];
	fma.rn.f64 	%fd6, %fd1, %fd4, %fd5;
	st.global.f64 	[%rd10], %fd6;
$L__BB6_2:
	ret;

}
.func  (.param .b64 func_retval0) __internal_accurate_pow(
	.param .b64 __internal_accurate_pow_param_0,
	.param .b64 __internal_accurate_pow_param_1
)
{
	.reg .pred 	%p<8>;
	.reg .b32 	%r<49>;
	.reg .b32 	%f<3>;
	.reg .b64 	%fd<109>;

	ld.param.f64 	%fd10, [__internal_accurate_pow_param_0];
	ld.param.f64 	%fd11, [__internal_accurate_pow_param_1];
	{
	.reg .b32 %temp; 
	mov.b64 	{%temp, %r46}, %fd10;
	}
	{
	.reg .b32 %temp; 
	mov.b64 	{%r45, %temp}, %fd10;
	}
	shr.u32 	%r47, %r46, 20;
	setp.gt.u32 	%p1, %r46, 1048575;
	@%p1 bra 	$L__BB7_2;
	mul.f64 	%fd12, %fd10, 0d4350000000000000;
	{
	.reg .b32 %temp; 
	mov.b64 	{%temp, %r46}, %fd12;
	}
	{
	.reg .b32 %temp; 
	mov.b64 	{%r45, %temp}, %fd12;
	}
	shr.u32 	%r16, %r46, 20;
	add.s32 	%r47, %r16, -54;
$L__BB7_2:
	add.s32 	%r48, %r47, -1023;
	and.b32  	%r17, %r46, -2146435073;
	or.b32  	%r18, %r17, 1072693248;
	mov.b64 	%fd107, {%r45, %r18};
	setp.lt.u32 	%p2, %r18, 1073127583;
	@%p2 bra 	$L__BB7_4;
	{
	.reg .b32 %temp; 
	mov.b64 	{%r19, %temp}, %fd107;
	}
	{
	.reg .b32 %temp; 
	mov.b64 	{%temp, %r20}, %fd107;
	}
	add.s32 	%r21, %r20, -1048576;
	mov.b64 	%fd107, {%r19, %r21};
	add.s32 	%r48, %r47, -1022;
$L__BB7_4:
	add.f64 	%fd13, %fd107, 0dBFF0000000000000;
	add.f64 	%fd14, %fd107, 0d3FF0000000000000;
	rcp.approx.ftz.f64 	%fd15, %fd14;
	neg.f64 	%fd16, %fd14;
	fma.rn.f64 	%fd17, %fd16, %fd15, 0d3FF0000000000000;
	fma.rn.f64 	%fd18, %fd17, %fd17, %fd17;
	fma.rn.f64 	%fd19, %fd18, %fd15, %fd15;
	mul.f64 	%fd20, %fd13, %fd19;
	fma.rn.f64 	%fd21, %fd13, %fd19, %fd20;
	mul.f64 	%fd22, %fd21, %fd21;
	fma.rn.f64 	%fd23, %fd22, 0d3EB0F5FF7D2CAFE2, 0d3ED0F5D241AD3B5A;
	fma.rn.f64 	%fd24, %fd23, %fd22, 0d3EF3B20A75488A3F;
	fma.rn.f64 	%fd25, %fd24, %fd22, 0d3F1745CDE4FAECD5;
	fma.rn.f64 	%fd26, %fd25, %fd22, 0d3F3C71C7258A578B;
	fma.rn.f64 	%fd27, %fd26, %fd22, 0d3F6249249242B910;
	fma.rn.f64 	%fd28, %fd27, %fd22, 0d3F89999999999DFB;
	sub.f64 	%fd29, %fd13, %fd21;
	add.f64 	%fd30, %fd29, %fd29;
	neg.f64 	%fd31, %fd21;
	fma.rn.f64 	%fd32, %fd31, %fd13, %fd30;
	mul.f64 	%fd33, %fd19, %fd32;
	fma.rn.f64 	%fd34, %fd22, %fd28, 0d3FB5555555555555;
	mov.f64 	%fd35, 0d3FB5555555555555;
	sub.f64 	%fd36, %fd35, %fd34;
	fma.rn.f64 	%fd37, %fd22, %fd28, %fd36;
	add.f64 	%fd38, %fd37, 0dBC46A4CB00B9E7B0;
	add.f64 	%fd39, %fd34, %fd38;
	sub.f64 	%fd40, %fd34, %fd39;
	add.f64 	%fd41, %fd38, %fd40;
	mul.rn.f64 	%fd42, %fd21, %fd21;
	neg.f64 	%fd43, %fd42;
	fma.rn.f64 	%fd44, %fd21, %fd21, %fd43;
	{
	.reg .b32 %temp; 
	mov.b64 	{%r22, %temp}, %fd33;
	}
	{
	.reg .b32 %temp; 
	mov.b64 	{%temp, %r23}, %fd33;
	}
	add.s32 	%r24, %r23, 1048576;
	mov.b64 	%fd45, {%r22, %r24};
	fma.rn.f64 	%fd46, %fd21, %fd45, %fd44;
	mul.rn.f64 	%fd47, %fd42, %fd21;
	neg.f64 	%fd48, %fd47;
	fma.rn.f64 	%fd49, %fd42, %fd21, %fd48;
	fma.rn.f64 	%fd50, %fd42, %fd33, %fd49;
	fma.rn.f64 	%fd51, %fd46, %fd21, %fd50;
	mul.rn.f64 	%fd52, %fd39, %fd47;
	neg.f64 	%fd53, %fd52;
	fma.rn.f64 	%fd54, %fd39, %fd47, %fd53;
	fma.rn.f64 	%fd55, %fd39, %fd51, %fd54;
	fma.rn.f64 	%fd56, %fd41, %fd47, %fd55;
	add.f64 	%fd57, %fd52, %fd56;
	sub.f64 	%fd58, %fd52, %fd57;
	add.f64 	%fd59, %fd56, %fd58;
	add.f64 	%fd60, %fd21, %fd57;
	sub.f64 	%fd61, %fd21, %fd60;
	add.f64 	%fd62, %fd57, %fd61;
	add.f64 	%fd63, %fd59, %fd62;
	add.f64 	%fd64, %fd33, %fd63;
	add.f64 	%fd65, %fd60, %fd64;
	sub.f64 	%fd66, %fd60, %fd65;
	add.f64 	%fd67, %fd64, %fd66;
	xor.b32  	%r25, %r48, -2147483648;
	mov.b32 	%r26, 1127219200;
	mov.b64 	%fd68, {%r25, %r26};
	mov.b32 	%r27, -2147483648;
	mov.b64 	%fd69, {%r27, %r26};
	sub.f64 	%fd70, %fd68, %fd69;
	fma.rn.f64 	%fd71, %fd70, 0d3FE62E42FEFA39EF, %fd65;
	fma.rn.f64 	%fd72, %fd70, 0dBFE62E42FEFA39EF, %fd71;
	sub.f64 	%fd73, %fd72, %fd65;
	sub.f64 	%fd74, %fd67, %fd73;
	fma.rn.f64 	%fd75, %fd70, 0d3C7ABC9E3B39803F, %fd74;
	add.f64 	%fd76, %fd71, %fd75;
	sub.f64 	%fd77, %fd71, %fd76;
	add.f64 	%fd78, %fd75, %fd77;
	{
	.reg .b32 %temp; 
	mov.b64 	{%temp, %r28}, %fd11;
	}
	{
	.reg .b32 %temp; 
	mov.b64 	{%r29, %temp}, %fd11;
	}
	shl.b32 	%r30, %r28, 1;
	setp.gt.u32 	%p3, %r30, -33554433;
	and.b32  	%r31, %r28, -15728641;
	selp.b32 	%r32, %r31, %r28, %p3;
	mov.b64 	%fd79, {%r29, %r32};
	mul.rn.f64 	%fd80, %fd76, %fd79;
	neg.f64 	%fd81, %fd80;
	fma.rn.f64 	%fd82, %fd76, %fd79, %fd81;
	fma.rn.f64 	%fd83, %fd78, %fd79, %fd82;
	add.f64 	%fd4, %fd80, %fd83;
	sub.f64 	%fd84, %fd80, %fd4;
	add.f64 	%fd5, %fd83, %fd84;
	fma.rn.f64 	%fd85, %fd4, 0d3FF71547652B82FE, 0d4338000000000000;
	{
	.reg .b32 %temp; 
	mov.b64 	{%r13, %temp}, %fd85;
	}
	mov.f64 	%fd86, 0dC338000000000000;
	add.rn.f64 	%fd87, %fd85, %fd86;
	fma.rn.f64 	%fd88, %fd87, 0dBFE62E42FEFA39EF, %fd4;
	fma.rn.f64 	%fd89, %fd87, 0dBC7ABC9E3B39803F, %fd88;
	fma.rn.f64 	%fd90, %fd89, 0d3E5ADE1569CE2BDF, 0d3E928AF3FCA213EA;
	fma.rn.f64 	%fd91, %fd90, %fd89, 0d3EC71DEE62401315;
	fma.rn.f64 	%fd92, %fd91, %fd89, 0d3EFA01997C89EB71;
	fma.rn.f64 	%fd93, %fd92, %fd89, 0d3F2A01A014761F65;
	fma.rn.f64 	%fd94, %fd93, %fd89, 0d3F56C16C1852B7AF;
	fma.rn.f64 	%fd95, %fd94, %fd89, 0d3F81111111122322;
	fma.rn.f64 	%fd96, %fd95, %fd89, 0d3FA55555555502A1;
	fma.rn.f64 	%fd97, %fd96, %fd89, 0d3FC5555555555511;
	fma.rn.f64 	%fd98, %fd97, %fd89, 0d3FE000000000000B;
	fma.rn.f64 	%fd99, %fd98, %fd89, 0d3FF0000000000000;
	fma.rn.f64 	%fd100, %fd99, %fd89, 0d3FF0000000000000;
	{
	.reg .b32 %temp; 
	mov.b64 	{%r14, %temp}, %fd100;
	}
	{
	.reg .b32 %temp; 
	mov.b64 	{%temp, %r15}, %fd100;
	}
	shl.b32 	%r33, %r13, 20;
	add.s32 	%r34, %r33, %r15;
	mov.b64 	%fd108, {%r14, %r34};
	{
	.reg .b32 %temp; 
	mov.b64 	{%temp, %r35}, %fd4;
	}
	mov.b32 	%f2, %r35;
	abs.f32 	%f1, %f2;
	setp.lt.f32 	%p4, %f1, 0f4086232B;
	@%p4 bra 	$L__BB7_7;
	setp.lt.f64 	%p5, %fd4, 0d0000000000000000;
	add.f64 	%fd101, %fd4, 0d7FF0000000000000;
	selp.f64 	%fd108, 0d0000000000000000, %fd101, %p5;
	setp.geu.f32 	%p6, %f1, 0f40874800;
	@%p6 bra 	$L__BB7_7;
	shr.u32 	%r36, %r13, 31;
	add.s32 	%r37, %r13, %r36;
	shr.s32 	%r38, %r37, 1;
	shl.b32 	%r39, %r38, 20;
	add.s32 	%r40, %r15, %r39;
	mov.b64 	%fd102, {%r14, %r40};
	sub.s32 	%r41, %r13, %r38;
	shl.b32 	%r42, %r41, 20;
	add.s32 	%r43, %r42, 1072693248;
	mov.b32 	%r44, 0;
	mov.b64 	%fd103, {%r44, %r43};
	mul.f64 	%fd108, %fd103, %fd102;
$L__BB7_7:
	abs.f64 	%fd104, %fd108;
	setp.eq.f64 	%p7, %fd104, 0d7FF0000000000000;
	fma.rn.f64 	%fd105, %fd108, %fd5, %fd108;
	selp.f64 	%fd106, %fd108, %fd105, %p7;
	st.param.f64 	[func_retval0], %fd106;
	ret;

}


// ===== COMPILED SASS (sm_100) =====

	.target	sm_100

	.elftype	@"ET_EXEC"


//--------------------- .note.nv.tkinfo           --------------------------
	.section	.note.nv.tkinfo,"",@"SHT_NOTE"
	.sectionflags	@"SHF_NOTE_NV_TKINFO"
	.tkinfo
        /*0018*/ 	.word	0x00000002
        /*0030*/ 	.string	""
        /*0030*/ 	.string	"ptxas"
        /*0030*/ 	.string	"Cuda compilation tools, release 13.0, V13.0.88"
        /*0030*/ 	.string	"Build cuda_13.0.r13.0/compiler.36424714_0"
        /*0030*/ 	.string	"-arch sm_100 -m 64 "



//--------------------- .note.nv.cuinfo           --------------------------
	.section	.note.nv.cuinfo,"",@"SHT_NOTE"
	.sectionflags	@"SHF_NOTE_NV_CUINFO"
        /*0018*/ 	.short	0x0002
        /*001a*/ 	.short	0x0064
        /*001c*/ 	.short	0x0082
	.zero		2


//--------------------- .nv.info                  --------------------------
	.section	.nv.info,"",@"SHT_CUDA_INFO"
	.align	4


	//----- nvinfo : EIATTR_REGCOUNT
	.align		4
        /*0000*/ 	.byte	0x04, 0x2f
        /*0002*/ 	.short	(.L_1 - .L_0)
	.align		4
.L_0:
        /*0004*/ 	.word	index@(_Z8init_u_viPd)
        /*0008*/ 	.word	0x0000000a


	//----- nvinfo : EIATTR_FRAME_SIZE
	.align		4
.L_1:
        /*000c*/ 	.byte	0x04, 0x11
        /*000e*/ 	.short	(.L_3 - .L_2)
	.align		4
.L_2:
        /*0010*/ 	.word	index@(_Z8init_u_viPd)
        /*0014*/ 	.word	0x00000000


	//----- nvinfo : EIATTR_REGCOUNT
	.align		4
.L_3:
        /*0018*/ 	.byte	0x04, 0x2f
        /*001a*/ 	.short	(.L_5 - .L_4)
	.align		4
.L_4:
        /*001c*/ 	.word	index@(_Z7calc_duiPdS_PiS0_)
        /*0020*/ 	.word	0x00000022


	//----- nvinfo : EIATTR_FRAME_SIZE
	.align		4
.L_5:
        /*0024*/ 	.byte	0x04, 0x11
        /*0026*/ 	.short	(.L_7 - .L_6)
	.align		4
.L_6:
        /*0028*/ 	.word	index@($__internal_2_$__cuda_sm20_div_rn_f64_full)
        /*002c*/ 	.word	0x00000000


	//----- nvinfo : EIATTR_FRAME_SIZE
	.align		4
.L_7:
        /*0030*/ 	.byte	0x04, 0x11
        /*0032*/ 	.short	(.L_9 - .L_8)
	.align		4
.L_8:
        /*0034*/ 	.word	index@(_Z7calc_duiPdS_PiS0_)
        /*0038*/ 	.word	0x00000000


	//----- nvinfo : EIATTR_REGCOUNT
	.align		4
.L_9:
        /*003c*/ 	.byte	0x04, 0x2f
        /*003e*/ 	.short	(.L_11 - .L_10)
	.align		4
.L_10:
        /*0040*/ 	.word	index@(_Z10init_IstimiPd)
        /*0044*/ 	.word	0x00000008


	//----- nvinfo : EIATTR_FRAME_SIZE
	.align		4
.L_11:
        /*0048*/ 	.byte	0x04, 0x11
        /*004a*/ 	.short	(.L_13 - .L_12)
	.align		4
.L_12:
        /*004c*/ 	.word	index@(_Z10init_IstimiPd)
        /*0050*/ 	.word	0x00000000


	//----- nvinfo : EIATTR_REGCOUNT
	.align		4
.L_13:
        /*0054*/ 	.byte	0x04, 0x2f
        /*0056*/ 	.short	(.L_15 - .L_14)
	.align		4
.L_14:
        /*0058*/ 	.word	index@(_Z9set_IstimiidddPdPf)
        /*005c*/ 	.word	0x0000000c


	//----- nvinfo : EIATTR_FRAME_SIZE
	.align		4
.L_15:
        /*0060*/ 	.byte	0x04, 0x11
        /*0062*/ 	.short	(.L_17 - .L_16)
	.align		4
.L_16:
        /*0064*/ 	.word	index@(_Z9set_IstimiidddPdPf)
        /*0068*/ 	.word	0x00000000


	//----- nvinfo : EIATTR_REGCOUNT
	.align		4
.L_17:
        /*006c*/ 	.byte	0x04, 0x2f
        /*006e*/ 	.short	(.L_19 - .L_18)
	.align		4
.L_18:
        /*0070*/ 	.word	index@(_Z11set_S2IstimiPddPi)
        /*0074*/ 	.word	0x0000000a


	//----- nvinfo : EIATTR_FRAME_SIZE
	.align		4
.L_19:
        /*0078*/ 	.byte	0x04, 0x11
        /*007a*/ 	.short	(.L_21 - .L_20)
	.align		4
.L_20:
        /*007c*/ 	.word	index@(_Z11set_S2IstimiPddPi)
        /*0080*/ 	.word	0x00000000


	//----- nvinfo : EIATTR_REGCOUNT
	.align		4
.L_21:
        /*0084*/ 	.byte	0x04, 0x2f
        /*0086*/ 	.short	(.L_23 - .L_22)
	.align		4
.L_22:
        /*0088*/ 	.word	index@(_Z4ItotidPdPsS_S_)
        /*008c*/ 	.word	0x00000064


	//----- nvinfo : EIATTR_FRAME_SIZE
	.align		4
.L_23:
        /*0090*/ 	.byte	0x04, 0x11
        /*0092*/ 	.short	(.L_25 - .L_24)
	.align		4
.L_24:
        /*0094*/ 	.word	index@($_Z4ItotidPdPsS_S_$__internal_accurate_pow)
        /*0098*/ 	.word	0x00000000


	//----- nvinfo : EIATTR_FRAME_SIZE
	.align		4
.L_25:
        /*009c*/ 	.byte	0x04, 0x11
        /*009e*/ 	.short	(.L_27 - .L_26)
	.align		4
.L_26:
        /*00a0*/ 	.word	index@($__internal_1_$__cuda_sm20_div_rn_f64_full)
        /*00a4*/ 	.word	0x00000000


	//----- nvinfo : EIATTR_FRAME_SIZE
	.align		4
.L_27:
        /*00a8*/ 	.byte	0x04, 0x11
        /*00aa*/ 	.short	(.L_29 - .L_28)
	.align		4
.L_28:
        /*00ac*/ 	.word	index@($__internal_0_$__cuda_sm20_dblrcp_rn_slowpath_v3)
        /*00b0*/ 	.word	0x00000000


	//----- nvinfo : EIATTR_FRAME_SIZE
	.align		4
.L_29:
        /*00b4*/ 	.byte	0x04, 0x11
        /*00b6*/ 	.short	(.L_31 - .L_30)
	.align		4
.L_30:
        /*00b8*/ 	.word	index@(_Z4ItotidPdPsS_S_)
        /*00bc*/ 	.word	0x00000000


	//----- nvinfo : EIATTR_REGCOUNT
	.align		4
.L_31:
        /*00c0*/ 	.byte	0x04, 0x2f
        /*00c2*/ 	.short	(.L_33 - .L_32)
	.align		4
.L_32:
        /*00c4*/ 	.word	index@(_Z7new_u_viPddS_S_)
        /*00c8*/ 	.word	0x00000010


	//----- nvinfo : EIATTR_FRAME_SIZE
	.align		4
.L_33:
        /*00cc*/ 	.byte	0x04, 0x11
        /*00ce*/ 	.short	(.L_35 - .L_34)
	.align		4
.L_34:
        /*00d0*/ 	.word	index@(_Z7new_u_viPddS_S_)
        /*00d4*/ 	.word	0x00000000


	//----- nvinfo : EIATTR_MIN_STACK_SIZE
	.align		4
.L_35:
        /*00d8*/ 	.byte	0x04, 0x12
        /*00da*/ 	.short	(.L_37 - .L_36)
	.align		4
.L_36:
        /*00dc*/ 	.word	index@(_Z7new_u_viPddS_S_)
        /*00e0*/ 	.word	0x00000000


	//----- nvinfo : EIATTR_MIN_STACK_SIZE
	.align		4
.L_37:
        /*00e4*/ 	.byte	0x04, 0x12
        /*00e6*/ 	.short	(.L_39 - .L_38)
	.align		4
.L_38:
        /*00e8*/ 	.word	index@(_Z4ItotidPdPsS_S_)
        /*00ec*/ 	.word	0x00000000


	//----- nvinfo : EIATTR_MIN_STACK_SIZE
	.align		4
.L_39:
        /*00f0*/ 	.byte	0x04, 0x12
        /*00f2*/ 	.short	(.L_41 - .L_40)
	.align		4
.L_40:
        /*00f4*/ 	.word	index@(_Z11set_S2IstimiPddPi)
        /*00f8*/ 	.word	0x00000000


	//----- nvinfo : EIATTR_MIN_STACK_SIZE
	.align		4
.L_41:
        /*00fc*/ 	.byte	0x04, 0x12
        /*00fe*/ 	.short	(.L_43 - .L_42)
	.align		4
.L_42:
        /*0100*/ 	.word	index@(_Z9set_IstimiidddPdPf)
        /*0104*/ 	.word	0x00000000


	//----- nvinfo : EIATTR_MIN_STACK_SIZE
	.align		4
.L_43:
        /*0108*/ 	.byte	0x04, 0x12
        /*010a*/ 	.short	(.L_45 - .L_44)
	.align		4
.L_44:
        /*010c*/ 	.word	index@(_Z10init_IstimiPd)
        /*0110*/ 	.word	0x00000000


	//----- nvinfo : EIATTR_MIN_STACK_SIZE
	.align		4
.L_45:
        /*0114*/ 	.byte	0x04, 0x12
        /*0116*/ 	.short	(.L_47 - .L_46)
	.align		4
.L_46:
        /*0118*/ 	.word	index@(_Z7calc_duiPdS_PiS0_)
        /*011c*/ 	.word	0x00000000


	//----- nvinfo : EIATTR_MIN_STACK_SIZE
	.align		4
.L_47:
        /*0120*/ 	.byte	0x04, 0x12
        /*0122*/ 	.short	(.L_49 - .L_48)
	.align		4
.L_48:
        /*0124*/ 	.word	index@(_Z8init_u_viPd)
        /*0128*/ 	.word	0x00000000
.L_49:


//--------------------- .nv.compat                --------------------------
	.section	.nv.compat,"",@"SHT_CUDA_COMPAT_INFO"
	.align	4
        /*0000*/ 	.byte	0x02, 0x09, 0x00, 0x00, 0x02, 0x02, 0x01, 0x00, 0x02, 0x05, 0x05, 0x00, 0x03, 0x07, 0x01, 0x01
        /*0010*/ 	.byte	0x02, 0x03, 0x00, 0x00, 0x02, 0x06, 0x01, 0x00, 0x04, 0x0b, 0x08, 0x00, 0x01, 0x00, 0x00, 0x00
        /*0020*/ 	.byte	0x00, 0x00, 0x00, 0x00


//--------------------- .nv.info._Z7new_u_viPddS_S_ --------------------------
	.section	.nv.info._Z7new_u_viPddS_S_,"",@"SHT_CUDA_INFO"
	.sectionflags	@""
	.align	4


	//----- nvinfo : EIATTR_CUDA_API_VERSION
	.align		4
        /*0000*/ 	.byte	0x04, 0x37
        /*0002*/ 	.short	(.L_51 - .L_50)
.L_50:
        /*0004*/ 	.word	0x00000082


	//----- nvinfo : EIATTR_KPARAM_INFO
	.align		4
.L_51:
        /*0008*/ 	.byte	0x04, 0x17
        /*000a*/ 	.short	(.L_53 - .L_52)
.L_52:
        /*000c*/ 	.word	0x00000000
        /*0010*/ 	.short	0x0004
        /*0012*/ 	.short	0x0020
        /*0014*/ 	.byte	0x00, 0xf5, 0x21, 0x00


	//----- nvinfo : EIATTR_KPARAM_INFO
	.align		4
.L_53:
        /*0018*/ 	.byte	0x04, 0x17
        /*001a*/ 	.short	(.L_55 - .L_54)
.L_54:
        /*001c*/ 	.word	0x00000000
        /*0020*/ 	.short	0x0003
        /*0022*/ 	.short	0x0018
        /*0024*/ 	.byte	0x00, 0xf5, 0x21, 0x00


	//----- nvinfo : EIATTR_KPARAM_INFO
	.align		4
.L_55:
        /*0028*/ 	.byte	0x04, 0x17
        /*002a*/ 	.short	(.L_57 - .L_56)
.L_56:
        /*002c*/ 	.word	0x00000000
        /*0030*/ 	.short	0x0002
        /*0032*/ 	.short	0x0010
        /*0034*/ 	.byte	0x00, 0xf0, 0x21, 0x00


	//----- nvinfo : EIATTR_KPARAM_INFO
	.align		4
.L_57:
        /*0038*/ 	.byte	0x04, 0x17
        /*003a*/ 	.short	(.L_59 - .L_58)
.L_58:
        /*003c*/ 	.word	0x00000000
        /*0040*/ 	.short	0x0001
        /*0042*/ 	.short	0x0008
        /*0044*/ 	.byte	0x00, 0xf5, 0x21, 0x00


	//----- nvinfo : EIATTR_KPARAM_INFO
	.align		4
.L_59:
        /*0048*/ 	.byte	0x04, 0x17
        /*004a*/ 	.short	(.L_61 - .L_60)
.L_60:
        /*004c*/ 	.word	0x00000000
        /*0050*/ 	.short	0x0000
        /*0052*/ 	.short	0x0000
        /*0054*/ 	.byte	0x00, 0xf0, 0x11, 0x00


	//----- nvinfo : EIATTR_SPARSE_MMA_MASK
	.align		4
.L_61:
        /*0058*/ 	.byte	0x03, 0x50
        /*005a*/ 	.short	0x0000


	//----- nvinfo : EIATTR_MAXREG_COUNT
	.align		4
        /*005c*/ 	.byte	0x03, 0x1b
        /*005e*/ 	.short	0x00ff


	//----- nvinfo : EIATTR_MERCURY_ISA_VERSION
	.align		4
        /*0060*/ 	.byte	0x03, 0x5f
        /*0062*/ 	.short	0x0101


	//----- nvinfo : EIATTR_VRC_CTA_INIT_COUNT
	.align		4
        /*0064*/ 	.byte	0x02, 0x4a
	.zero		1
	.zero		1


	//----- nvinfo : EIATTR_EXIT_INSTR_OFFSETS
	.align		4
        /*0068*/ 	.byte	0x04, 0x1c
        /*006a*/ 	.short	(.L_63 - .L_62)


	//   ....[0]....
.L_62:
        /*006c*/ 	.word	0x00000070


	//   ....[1]....
        /*0070*/ 	.word	0x00000160


	//----- nvinfo : EIATTR_CBANK_PARAM_SIZE
	.align		4
.L_63:
        /*0074*/ 	.byte	0x03, 0x19
        /*0076*/ 	.short	0x0028


	//----- nvinfo : EIATTR_PARAM_CBANK
	.align		4
        /*0078*/ 	.byte	0x04, 0x0a
        /*007a*/ 	.short	(.L_65 - .L_64)
	.align		4
.L_64:
        /*007c*/ 	.word	index@(.nv.constant0._Z7new_u_viPddS_S_)
        /*0080*/ 	.short	0x0380
        /*0082*/ 	.short	0x0028


	//----- nvinfo : EIATTR_SW_WAR
	.align		4
.L_65:
        /*0084*/ 	.byte	0x04, 0x36
        /*0086*/ 	.short	(.L_67 - .L_66)
.L_66:
        /*0088*/ 	.word	0x00000008
.L_67:


//--------------------- .nv.info._Z4ItotidPdPsS_S_ --------------------------
	.section	.nv.info._Z4ItotidPdPsS_S_,"",@"SHT_CUDA_INFO"
	.sectionflags	@""
	.align	4


	//----- nvinfo : EIATTR_CUDA_API_VERSION
	.align		4
        /*0000*/ 	.byte	0x04, 0x37
        /*0002*/ 	.short	(.L_69 - .L_68)
.L_68:
        /*0004*/ 	.word	0x00000082


	//----- nvinfo : EIATTR_KPARAM_INFO
	.align		4
.L_69:
        /*0008*/ 	.byte	0x04, 0x17
        /*000a*/ 	.short	(.L_71 - .L_70)
.L_70:
        /*000c*/ 	.word	0x00000000
        /*0010*/ 	.short	0x0005
        /*0012*/ 	.short	0x0028
        /*0014*/ 	.byte	0x00, 0xf5, 0x21, 0x00


	//----- nvinfo : EIATTR_KPARAM_INFO
	.align		4
.L_71:
        /*0018*/ 	.byte	0x04, 0x17
        /*001a*/ 	.short	(.L_73 - .L_72)
.L_72:
        /*001c*/ 	.word	0x00000000
        /*0020*/ 	.short	0x0004
        /*0022*/ 	.short	0x0020
        /*0024*/ 	.byte	0x00, 0xf5, 0x21, 0x00


	//----- nvinfo : EIATTR_KPARAM_INFO
	.align		4
.L_73:
        /*0028*/ 	.byte	0x04, 0x17
        /*002a*/ 	.short	(.L_75 - .L_74)
.L_74:
        /*002c*/ 	.word	0x00000000
        /*0030*/ 	.short	0x0003
        /*0032*/ 	.short	0x0018
        /*0034*/ 	.byte	0x00, 0xf5, 0x21, 0x00


	//----- nvinfo : EIATTR_KPARAM_INFO
	.align		4
.L_75:
        /*0038*/ 	.byte	0x04, 0x17
        /*003a*/ 	.short	(.L_77 - .L_76)
.L_76:
        /*003c*/ 	.word	0x00000000
        /*0040*/ 	.short	0x0002
        /*0042*/ 	.short	0x0010
        /*0044*/ 	.byte	0x00, 0xf5, 0x21, 0x00


	//----- nvinfo : EIATTR_KPARAM_INFO
	.align		4
.L_77:
        /*0048*/ 	.byte	0x04, 0x17
        /*004a*/ 	.short	(.L_79 - .L_78)
.L_78:
        /*004c*/ 	.word	0x00000000
        /*0050*/ 	.short	0x0001
        /*0052*/ 	.short	0x0008
        /*0054*/ 	.byte	0x00, 0xf0, 0x21, 0x00


	//----- nvinfo : EIATTR_KPARAM_INFO
	.align		4
.L_79:
        /*0058*/ 	.byte	0x04, 0x17
        /*005a*/ 	.short	(.L_81 - .L_80)
.L_80:
        /*005c*/ 	.word	0x00000000
        /*0060*/ 	.short	0x0000
        /*0062*/ 	.short	0x0000
        /*0064*/ 	.byte	0x00, 0xf0, 0x11, 0x00


	//----- nvinfo : EIATTR_SPARSE_MMA_MASK
	.align		4
.L_81:
        /*0068*/ 	.byte	0x03, 0x50
        /*006a*/ 	.short	0x0000


	//----- nvinfo : EIATTR_MAXREG_COUNT
	.align		4
        /*006c*/ 	.byte	0x03, 0x1b
        /*006e*/ 	.short	0x00ff


	//----- nvinfo : EIATTR_MERCURY_ISA_VERSION
	.align		4
        /*0070*/ 	.byte	0x03, 0x5f
        /*0072*/ 	.short	0x0101


	//----- nvinfo : EIATTR_VRC_CTA_INIT_COUNT
	.align		4
        /*0074*/ 	.byte	0x02, 0x4a
	.zero		1
	.zero		1


	//----- nvinfo : EIATTR_EXIT_INSTR_OFFSETS
	.align		4
        /*0078*/ 	.byte	0x04, 0x1c
        /*007a*/ 	.short	(.L_83 - .L_82)


	//   ....[0]....
.L_82:
        /*007c*/ 	.word	0x00000070


	//   ....[1]....
        /*0080*/ 	.word	0x00033e70


	//----- nvinfo : EIATTR_CRS_STACK_SIZE
	.align		4
.L_83:
        /*0084*/ 	.byte	0x04, 0x1e
        /*0086*/ 	.short	(.L_85 - .L_84)
.L_84:
        /*0088*/ 	.word	0x00000000


	//----- nvinfo : EIATTR_CBANK_PARAM_SIZE
	.align		4
.L_85:
        /*008c*/ 	.byte	0x03, 0x19
        /*008e*/ 	.short	0x0030


	//----- nvinfo : EIATTR_PARAM_CBANK
	.align		4
        /*0090*/ 	.byte	0x04, 0x0a
        /*0092*/ 	.short	(.L_87 - .L_86)
	.align		4
.L_86:
        /*0094*/ 	.word	index@(.nv.constant0._Z4ItotidPdPsS_S_)
        /*0098*/ 	.short	0x0380
        /*009a*/ 	.short	0x0030


	//----- nvinfo : EIATTR_SW_WAR
	.align		4
.L_87:
        /*009c*/ 	.byte	0x04, 0x36
        /*009e*/ 	.short	(.L_89 - .L_88)
.L_88:
        /*00a0*/ 	.word	0x00000008
.L_89:


//--------------------- .nv.info._Z11set_S2IstimiPddPi --------------------------
	.section	.nv.info._Z11set_S2IstimiPddPi,"",@"SHT_CUDA_INFO"
	.sectionflags	@""
	.align	4


	//----- nvinfo : EIATTR_CUDA_API_VERSION
	.align		4
        /*0000*/ 	.byte	0x04, 0x37
        /*0002*/ 	.short	(.L_91 - .L_90)
.L_90:
        /*0004*/ 	.word	0x00000082


	//----- nvinfo : EIATTR_KPARAM_INFO
	.align		4
.L_91:
        /*0008*/ 	.byte	0x04, 0x17
        /*000a*/ 	.short	(.L_93 - .L_92)
.L_92:
        /*000c*/ 	.word	0x00000000
        /*0010*/ 	.short	0x0003
        /*0012*/ 	.short	0x0018
        /*0014*/ 	.byte	0x00, 0xf5, 0x21, 0x00


	//----- nvinfo : EIATTR_KPARAM_INFO
	.align		4
.L_93:
        /*0018*/ 	.byte	0x04, 0x17
        /*001a*/ 	.short	(.L_95 - .L_94)
.L_94:
        /*001c*/ 	.word	0x00000000
        /*0020*/ 	.short	0x0002
        /*0022*/ 	.short	0x0010
        /*0024*/ 	.byte	0x00, 0xf0, 0x21, 0x00


	//----- nvinfo : EIATTR_KPARAM_INFO
	.align		4
.L_95:
        /*0028*/ 	.byte	0x04, 0x17
        /*002a*/ 	.short	(.L_97 - .L_96)
.L_96:
        /*002c*/ 	.word	0x00000000
        /*0030*/ 	.short	0x0001
        /*0032*/ 	.short	0x0008
        /*0034*/ 	.byte	0x00, 0xf5, 0x21, 0x00


	//----- nvinfo : EIATTR_KPARAM_INFO
	.align		4
.L_97:
        /*0038*/ 	.byte	0x04, 0x17
        /*003a*/ 	.short	(.L_99 - .L_98)
.L_98:
        /*003c*/ 	.word	0x00000000
        /*0040*/ 	.short	0x0000
        /*0042*/ 	.short	0x0000
        /*0044*/ 	.byte	0x00, 0xf0, 0x11, 0x00


	//----- nvinfo : EIATTR_SPARSE_MMA_MASK
	.align		4
.L_99:
        /*0048*/ 	.byte	0x03, 0x50
        /*004a*/ 	.short	0x0000


	//----- nvinfo : EIATTR_MAXREG_COUNT
	.align		4
        /*004c*/ 	.byte	0x03, 0x1b
        /*004e*/ 	.short	0x00ff


	//----- nvinfo : EIATTR_MERCURY_ISA_VERSION
	.align		4
        /*0050*/ 	.byte	0x03, 0x5f
        /*0052*/ 	.short	0x0101


	//----- nvinfo : EIATTR_VRC_CTA_INIT_COUNT
	.align		4
        /*0054*/ 	.byte	0x02, 0x4a
	.zero		1
	.zero		1


	//----- nvinfo : EIATTR_EXIT_INSTR_OFFSETS
	.align		4
        /*0058*/ 	.byte	0x04, 0x1c
        /*005a*/ 	.short	(.L_101 - .L_100)


	//   ....[0]....
.L_100:
        /*005c*/ 	.word	0x00000070


	//   ....[1]....
        /*0060*/ 	.word	0x000000d0


	//   ....[2]....
        /*0064*/ 	.word	0x00000130


	//----- nvinfo : EIATTR_CBANK_PARAM_SIZE
	.align		4
.L_101:
        /*0068*/ 	.byte	0x03, 0x19
        /*006a*/ 	.short	0x0020


	//----- nvinfo : EIATTR_PARAM_CBANK
	.align		4
        /*006c*/ 	.byte	0x04, 0x0a
        /*006e*/ 	.short	(.L_103 - .L_102)
	.align		4
.L_102:
        /*0070*/ 	.word	index@(.nv.constant0._Z11set_S2IstimiPddPi)
        /*0074*/ 	.short	0x0380
        /*0076*/ 	.short	0x0020


	//----- nvinfo : EIATTR_SW_WAR
	.align		4
.L_103:
        /*0078*/ 	.byte	0x04, 0x36
        /*007a*/ 	.short	(.L_105 - .L_104)
.L_104:
        /*007c*/ 	.word	0x00000008
.L_105:


//--------------------- .nv.info._Z9set_IstimiidddPdPf --------------------------
	.section	.nv.info._Z9set_IstimiidddPdPf,"",@"SHT_CUDA_INFO"
	.sectionflags	@""
	.align	4


	//----- nvinfo : EIATTR_CUDA_API_VERSION
	.align		4
        /*0000*/ 	.byte	0x04, 0x37
        /*0002*/ 	.short	(.L_107 - .L_106)
.L_106:
        /*0004*/ 	.word	0x00000082


	//----- nvinfo : EIATTR_KPARAM_INFO
	.align		4
.L_107:
        /*0008*/ 	.byte	0x04, 0x17
        /*000a*/ 	.short	(.L_109 - .L_108)
.L_108:
        /*000c*/ 	.word	0x00000000
        /*0010*/ 	.short	0x0006
        /*0012*/ 	.short	0x0028
        /*0014*/ 	.byte	0x00, 0xf5, 0x21, 0x00


	//----- nvinfo : EIATTR_KPARAM_INFO
	.align		4
.L_109:
        /*0018*/ 	.byte	0x04, 0x17
        /*001a*/ 	.short	(.L_111 - .L_110)
.L_110:
        /*001c*/ 	.word	0x00000000
        /*0020*/ 	.short	0x0005
        /*0022*/ 	.short	0x0020
        /*0024*/ 	.byte	0x00, 0xf5, 0x21, 0x00


	//----- nvinfo : EIATTR_KPARAM_INFO
	.align		4
.L_111:
        /*0028*/ 	.byte	0x04, 0x17
        /*002a*/ 	.short	(.L_113 - .L_112)
.L_112:
        /*002c*/ 	.word	0x00000000
        /*0030*/ 	.short	0x0004
        /*0032*/ 	.short	0x0018
        /*0034*/ 	.byte	0x00, 0xf0, 0x21, 0x00


	//----- nvinfo : EIATTR_KPARAM_INFO
	.align		4
.L_113:
        /*0038*/ 	.byte	0x04, 0x17
        /*003a*/ 	.short	(.L_115 - .L_114)
.L_114:
        /*003c*/ 	.word	0x00000000
        /*0040*/ 	.short	0x0003
        /*0042*/ 	.short	0x0010
        /*0044*/ 	.byte	0x00, 0xf0, 0x21, 0x00


	//----- nvinfo : EIATTR_KPARAM_INFO
	.align		4
.L_115:
        /*0048*/ 	.byte	0x04, 0x17
        /*004a*/ 	.short	(.L_117 - .L_116)
.L_116:
        /*004c*/ 	.word	0x00000000
        /*0050*/ 	.short	0x0002
        /*0052*/ 	.short	0x0008
        /*0054*/ 	.byte	0x00, 0xf0, 0x21, 0x00


	//----- nvinfo : EIATTR_KPARAM_INFO
	.align		4
.L_117:
        /*0058*/ 	.byte	0x04, 0x17
        /*005a*/ 	.short	(.L_119 - .L_118)
.L_118:
        /*005c*/ 	.word	0x00000000
        /*0060*/ 	.short	0x0001
        /*0062*/ 	.short	0x0004
        /*0064*/ 	.byte	0x00, 0xf0, 0x11, 0x00


	//----- nvinfo : EIATTR_KPARAM_INFO
	.align		4
.L_119:
        /*0068*/ 	.byte	0x04, 0x17
        /*006a*/ 	.short	(.L_121 - .L_120)
.L_120:
        /*006c*/ 	.word	0x00000000
        /*0070*/ 	.short	0x0000
        /*0072*/ 	.short	0x0000
        /*0074*/ 	.byte	0x00, 0xf0, 0x11, 0x00


	//----- nvinfo : EIATTR_SPARSE_MMA_MASK
	.align		4
.L_121:
        /*0078*/ 	.byte	0x03, 0x50
        /*007a*/ 	.short	0x0000


	//----- nvinfo : EIATTR_MAXREG_COUNT
	.align		4
        /*007c*/ 	.byte	0x03, 0x1b
        /*007e*/ 	.short	0x00ff


	//----- nvinfo : EIATTR_MERCURY_ISA_VERSION
	.align		4
        /*0080*/ 	.byte	0x03, 0x5f
        /*0082*/ 	.short	0x0101


	//----- nvinfo : EIATTR_VRC_CTA_INIT_COUNT
	.align		4
        /*0084*/ 	.byte	0x02, 0x4a
	.zero		1
	.zero		1


	//----- nvinfo : EIATTR_EXIT_INSTR_OFFSETS
	.align		4
        /*0088*/ 	.byte	0x04, 0x1c
        /*008a*/ 	.short	(.L_123 - .L_122)


	//   ....[0]....
.L_122:
        /*008c*/ 	.word	0x00000070


	//   ....[1]....
        /*0090*/ 	.word	0x00000150


	//   ....[2]....
        /*0094*/ 	.word	0x000001d0


	//----- nvinfo : EIATTR_CBANK_PARAM_SIZE
	.align		4
.L_123:
        /*0098*/ 	.byte	0x03, 0x19
        /*009a*/ 	.short	0x0030


	//----- nvinfo : EIATTR_PARAM_CBANK
	.align		4
        /*009c*/ 	.byte	0x04, 0x0a
        /*009e*/ 	.short	(.L_125 - .L_124)
	.align		4
.L_124:
        /*00a0*/ 	.word	index@(.nv.constant0._Z9set_IstimiidddPdPf)
        /*00a4*/ 	.short	0x0380
        /*00a6*/ 	.short	0x0030


	//----- nvinfo : EIATTR_SW_WAR
	.align		4
.L_125:
        /*00a8*/ 	.byte	0x04, 0x36
        /*00aa*/ 	.short	(.L_127 - .L_126)
.L_126:
        /*00ac*/ 	.word	0x00000008
.L_127:


//--------------------- .nv.info._Z10init_IstimiPd --------------------------
	.section	.nv.info._Z10init_IstimiPd,"",@"SHT_CUDA_INFO"
	.sectionflags	@""
	.align	4


	//----- nvinfo : EIATTR_CUDA_API_VERSION
	.align		4
        /*0000*/ 	.byte	0x04, 0x37
        /*0002*/ 	.short	(.L_129 - .L_128)
.L_128:
        /*0004*/ 	.word	0x00000082


	//----- nvinfo : EIATTR_KPARAM_INFO
	.align		4
.L_129:
        /*0008*/ 	.byte	0x04, 0x17
        /*000a*/ 	.short	(.L_131 - .L_130)
.L_130:
        /*000c*/ 	.word	0x00000000
        /*0010*/ 	.short	0x0001
        /*0012*/ 	.short	0x0008
        /*0014*/ 	.byte	0x00, 0xf5, 0x21, 0x00


	//----- nvinfo : EIATTR_KPARAM_INFO
	.align		4
.L_131:
        /*0018*/ 	.byte	0x04, 0x17
        /*001a*/ 	.short	(.L_133 - .L_132)
.L_132:
        /*001c*/ 	.word	0x00000000
        /*0020*/ 	.short	0x0000
        /*0022*/ 	.short	0x0000
        /*0024*/ 	.byte	0x00, 0xf0, 0x11, 0x00


	//----- nvinfo : EIATTR_SPARSE_MMA_MASK
	.align		4
.L_133:
        /*0028*/ 	.byte	0x03, 0x50
        /*002a*/ 	.short	0x0000


	//----- nvinfo : EIATTR_MAXREG_COUNT
	.align		4
        /*002c*/ 	.byte	0x03, 0x1b
        /*002e*/ 	.short	0x00ff


	//----- nvinfo : EIATTR_MERCURY_ISA_VERSION
	.align		4
        /*0030*/ 	.byte	0x03, 0x5f
        /*0032*/ 	.short	0x0101


	//----- nvinfo : EIATTR_VRC_CTA_INIT_COUNT
	.align		4
        /*0034*/ 	.byte	0x02, 0x4a
	.zero		1
	.zero		1


	//----- nvinfo : EIATTR_EXIT_INSTR_OFFSETS
	.align		4
        /*0038*/ 	.byte	0x04, 0x1c
        /*003a*/ 	.short	(.L_135 - .L_134)


	//   ....[0]....
.L_134:
        /*003c*/ 	.word	0x00000070


	//   ....[1]....
        /*0040*/ 	.word	0x000000d0


	//----- nvinfo : EIATTR_CBANK_PARAM_SIZE
	.align		4
.L_135:
        /*0044*/ 	.byte	0x03, 0x19
        /*0046*/ 	.short	0x0010


	//----- nvinfo : EIATTR_PARAM_CBANK
	.align		4
        /*0048*/ 	.byte	0x04, 0x0a
        /*004a*/ 	.short	(.L_137 - .L_136)
	.align		4
.L_136:
        /*004c*/ 	.word	index@(.nv.constant0._Z10init_IstimiPd)
        /*0050*/ 	.short	0x0380
        /*0052*/ 	.short	0x0010


	//----- nvinfo : EIATTR_SW_WAR
	.align		4
.L_137:
        /*0054*/ 	.byte	0x04, 0x36
        /*0056*/ 	.short	(.L_139 - .L_138)
.L_138:
        /*0058*/ 	.word	0x00000008
.L_139:


//--------------------- .nv.info._Z7calc_duiPdS_PiS0_ --------------------------
	.section	.nv.info._Z7calc_duiPdS_PiS0_,"",@"SHT_CUDA_INFO"
	.sectionflags	@""
	.align	4


	//----- nvinfo : EIATTR_CUDA_API_VERSION
	.align		4
        /*0000*/ 	.byte	0x04, 0x37
        /*0002*/ 	.short	(.L_141 - .L_140)
.L_140:
        /*0004*/ 	.word	0x00000082


	//----- nvinfo : EIATTR_KPARAM_INFO
	.align		4
.L_141:
        /*0008*/ 	.byte	0x04, 0x17
        /*000a*/ 	.short	(.L_143 - .L_142)
.L_142:
        /*000c*/ 	.word	0x00000000
        /*0010*/ 	.short	0x0004
        /*0012*/ 	.short	0x0020
        /*0014*/ 	.byte	0x00, 0xf5, 0x21, 0x00


	//----- nvinfo : EIATTR_KPARAM_INFO
	.align		4
.L_143:
        /*0018*/ 	.byte	0x04, 0x17
        /*001a*/ 	.short	(.L_145 - .L_144)
.L_144:
        /*001c*/ 	.word	0x00000000
        /*0020*/ 	.short	0x0003
        /*0022*/ 	.short	0x0018
        /*0024*/ 	.byte	0x00, 0xf5, 0x21, 0x00


	//----- nvinfo : EIATTR_KPARAM_INFO
	.align		4
.L_145:
        /*0028*/ 	.byte	0x04, 0x17
        /*002a*/ 	.short	(.L_147 - .L_146)
.L_146:
        /*002c*/ 	.word	0x00000000
        /*0030*/ 	.short	0x0002
        /*0032*/ 	.short	0x0010
        /*0034*/ 	.byte	0x00, 0xf5, 0x21, 0x00


	//----- nvinfo : EIATTR_KPARAM_INFO
	.align		4
.L_147:
        /*0038*/ 	.byte	0x04, 0x17
        /*003a*/ 	.short	(.L_149 - .L_148)
.L_148:
        /*003c*/ 	.word	0x00000000
        /*0040*/ 	.short	0x0001
        /*0042*/ 	.short	0x0008
        /*0044*/ 	.byte	0x00, 0xf5, 0x21, 0x00


	//----- nvinfo : EIATTR_KPARAM_INFO
	.align		4
.L_149:
        /*0048*/ 	.byte	0x04, 0x17
        /*004a*/ 	.short	(.L_151 - .L_150)
.L_150:
        /*004c*/ 	.word	0x00000000
        /*0050*/ 	.short	0x0000
        /*0052*/ 	.short	0x0000
        /*0054*/ 	.byte	0x00, 0xf0, 0x11, 0x00


	//----- nvinfo : EIATTR_SPARSE_MMA_MASK
	.align		4
.L_151:
        /*0058*/ 	.byte	0x03, 0x50
        /*005a*/ 	.short	0x0000


	//----- nvinfo : EIATTR_MAXREG_COUNT
	.align		4
        /*005c*/ 	.byte	0x03, 0x1b
        /*005e*/ 	.short	0x00ff


	//----- nvinfo : EIATTR_MERCURY_ISA_VERSION
	.align		4
        /*0060*/ 	.byte	0x03, 0x5f
        /*0062*/ 	.short	0x0101


	//----- nvinfo : EIATTR_VRC_CTA_INIT_COUNT
	.align		4
        /*0064*/ 	.byte	0x02, 0x4a
	.zero		1
	.zero		1


	//----- nvinfo : EIATTR_EXIT_INSTR_OFFSETS
	.align		4
        /*0068*/ 	.byte	0x04, 0x1c
        /*006a*/ 	.short	(.L_153 - .L_152)


	//   ....[0]....
.L_152:
        /*006c*/ 	.word	0x00000070


	//   ....[1]....
        /*0070*/ 	.word	0x00001070


	//----- nvinfo : EIATTR_CRS_STACK_SIZE
	.align		4
.L_153:
        /*0074*/ 	.byte	0x04, 0x1e
        /*0076*/ 	.short	(.L_155 - .L_154)
.L_154:
        /*0078*/ 	.word	0x00000000


	//----- nvinfo : EIATTR_CBANK_PARAM_SIZE
	.align		4
.L_155:
        /*007c*/ 	.byte	0x03, 0x19
        /*007e*/ 	.short	0x0028


	//----- nvinfo : EIATTR_PARAM_CBANK
	.align		4
        /*0080*/ 	.byte	0x04, 0x0a
        /*0082*/ 	.short	(.L_157 - .L_156)
	.align		4
.L_156:
        /*0084*/ 	.word	index@(.nv.constant0._Z7calc_duiPdS_PiS0_)
        /*0088*/ 	.short	0x0380
        /*008a*/ 	.short	0x0028


	//----- nvinfo : EIATTR_SW_WAR
	.align		4
.L_157:
        /*008c*/ 	.byte	0x04, 0x36
        /*008e*/ 	.short	(.L_159 - .L_158)
.L_158:
        /*0090*/ 	.word	0x00000008
.L_159:


//--------------------- .nv.info._Z8init_u_viPd   --------------------------
	.section	.nv.info._Z8init_u_viPd,"",@"SHT_CUDA_INFO"
	.sectionflags	@""
	.align	4


	//----- nvinfo : EIATTR_CUDA_API_VERSION
	.align		4
        /*0000*/ 	.byte	0x04, 0x37
        /*0002*/ 	.short	(.L_161 - .L_160)
.L_160:
        /*0004*/ 	.word	0x00000082


	//----- nvinfo : EIATTR_KPARAM_INFO
	.align		4
.L_161:
        /*0008*/ 	.byte	0x04, 0x17
        /*000a*/ 	.short	(.L_163 - .L_162)
.L_162:
        /*000c*/ 	.word	0x00000000
        /*0010*/ 	.short	0x0001
        /*0012*/ 	.short	0x0008
        /*0014*/ 	.byte	0x00, 0xf5, 0x21, 0x00


	//----- nvinfo : EIATTR_KPARAM_INFO
	.align		4
.L_163:
        /*0018*/ 	.byte	0x04, 0x17
        /*001a*/ 	.short	(.L_165 - .L_164)
.L_164:
        /*001c*/ 	.word	0x00000000
        /*0020*/ 	.short	0x0000
        /*0022*/ 	.short	0x0000
        /*0024*/ 	.byte	0x00, 0xf0, 0x11, 0x00


	//----- nvinfo : EIATTR_SPARSE_MMA_MASK
	.align		4
.L_165:
        /*0028*/ 	.byte	0x03, 0x50
        /*002a*/ 	.short	0x0000


	//----- nvinfo : EIATTR_MAXREG_COUNT
	.align		4
        /*002c*/ 	.byte	0x03, 0x1b
        /*002e*/ 	.short	0x00ff


	//----- nvinfo : EIATTR_MERCURY_ISA_VERSION
	.align		4
        /*0030*/ 	.byte	0x03, 0x5f
        /*0032*/ 	.short	0x0101


	//----- nvinfo : EIATTR_VRC_CTA_INIT_COUNT
	.align		4
        /*0034*/ 	.byte	0x02, 0x4a
	.zero		1
	.zero		1


	//----- nvinfo : EIATTR_EXIT_INSTR_OFFSETS
	.align		4
        /*0038*/ 	.byte	0x04, 0x1c
        /*003a*/ 	.short	(.L_167 - .L_166)


	//   ....[0]....
.L_166:
        /*003c*/ 	.word	0x00000070


	//   ....[1]....
        /*0040*/ 	.word	0x000000e0


	//----- nvinfo : EIATTR_CBANK_PARAM_SIZE
	.align		4
.L_167:
        /*0044*/ 	.byte	0x03, 0x19
        /*0046*/ 	.short	0x0010


	//----- nvinfo : EIATTR_PARAM_CBANK
	.align		4
        /*0048*/ 	.byte	0x04, 0x0a
        /*004a*/ 	.short	(.L_169 - .L_168)
	.align		4
.L_168:
        /*004c*/ 	.word	index@(.nv.constant0._Z8init_u_viPd)
        /*0050*/ 	.short	0x0380
        /*0052*/ 	.short	0x0010


	//----- nvinfo : EIATTR_SW_WAR
	.align		4
.L_169:
        /*0054*/ 	.byte	0x04, 0x36
        /*0056*/ 	.short	(.L_171 - .L_170)
.L_170:
        /*0058*/ 	.word	0x00000008
.L_171:


//--------------------- .nv.callgraph             --------------------------
	.section	.nv.callgraph,"",@"SHT_CUDA_CALLGRAPH"
	.align	4
	.sectionentsize	8
	.align		4
        /*0000*/ 	.word	0x00000000
	.align		4
        /*0004*/ 	.word	0xffffffff
	.align		4
        /*0008*/ 	.word	0x00000000
	.align		4
        /*000c*/ 	.word	0xfffffffe
	.align		4
        /*0010*/ 	.word	0x00000000
	.align		4
        /*0014*/ 	.word	0xfffffffd
	.align		4
        /*0018*/ 	.word	0x00000000
	.align		4
        /*001c*/ 	.word	0xfffffffc


//--------------------- .text._Z7new_u_viPddS_S_  --------------------------
	.section	.text._Z7new_u_viPddS_S_,"ax",@progbits
	.align	128
        .global         _Z7new_u_viPddS_S_
        .type           _Z7new_u_viPddS_S_,@function
        .size           _Z7new_u_viPddS_S_,(.L_x_813 - _Z7new_u_viPddS_S_)
        .other          _Z7new_u_viPddS_S_,@"STO_CUDA_ENTRY STV_DEFAULT"
_Z7new_u_viPddS_S_:
.text._Z7new_u_viPddS_S_:
[----:B------:R-:W-:Y:S01]  /*0000*/  LDC R1, c[0x0][0x37c] ;  /* 0x0000df00ff017b82 */ /* 0x000fe20000000800 */
[----:B------:R-:W0:Y:S07]  /*0010*/  S2R R0, SR_TID.X ;  /* 0x0000000000007919 */ /* 0x000e2e0000002100 */
[----:B------:R-:W0:Y:S01]  /*0020*/  S2UR UR4, SR_CTAID.X ;  /* 0x00000000000479c3 */ /* 0x000e220000002500 */
[----:B------:R-:W1:Y:S07]  /*0030*/  LDCU UR5, c[0x0][0x380] ;  /* 0x00007000ff0577ac */ /* 0x000e6e0008000800 */
[----:B------:R-:W0:Y:S02]  /*0040*/  LDC R7, c[0x0][0x360] ;  /* 0x0000d800ff077b82 */ /* 0x000e240000000800 */
[----:B0-----:R-:W-:-:S05]  /*0050*/  IMAD R7, R7, UR4, R0 ;  /* 0x0000000407077c24 */ /* 0x001fca000f8e0200 */
[----:B-1----:R-:W-:-:S13]  /*0060*/  ISETP.GE.AND P0, PT, R7, UR5, PT ;  /* 0x0000000507007c0c */ /* 0x002fda000bf06270 */
[----:B------:R-:W-:Y:S05]  /*0070*/  @P0 EXIT ;  /* 0x000000000000094d */ /* 0x000fea0003800000 */
[----:B------:R-:W0:Y:S01]  /*0080*/  LDC.64 R2, c[0x0][0x398] ;  /* 0x0000e600ff027b82 */ /* 0x000e220000000a00 */
[----:B------:R-:W1:Y:S07]  /*0090*/  LDCU.64 UR4, c[0x0][0x358] ;  /* 0x00006b00ff0477ac */ /* 0x000e6e0008000a00 */
[----:B------:R-:W2:Y:S08]  /*00a0*/  LDC.64 R4, c[0x0][0x3a0] ;  /* 0x0000e800ff047b82 */ /* 0x000eb00000000a00 */
[----:B------:R-:W3:Y:S01]  /*00b0*/  LDC.64 R8, c[0x0][0x388] ;  /* 0x0000e200ff087b82 */ /* 0x000ee20000000a00 */
[----:B0-----:R-:W-:-:S07]  /*00c0*/  IMAD.WIDE R2, R7, 0x8, R2 ;  /* 0x0000000807027825 */ /* 0x001fce00078e0202 */
[----:B------:R-:W0:Y:S01]  /*00d0*/  LDC.64 R12, c[0x0][0x390] ;  /* 0x0000e400ff0c7b82 */ /* 0x000e220000000a00 */
[----:B-1----:R-:W4:Y:S01]  /*00e0*/  LDG.E.64 R2, desc[UR4][R2.64] ;  /* 0x0000000402027981 */ /* 0x002f22000c1e1b00 */
[----:B--2---:R-:W-:-:S06]  /*00f0*/  IMAD.WIDE R4, R7, 0x8, R4 ;  /* 0x0000000807047825 */ /* 0x004fcc00078e0204 */
[----:B------:R-:W4:Y:S01]  /*0100*/  LDG.E.64 R4, desc[UR4][R4.64] ;  /* 0x0000000404047981 */ /* 0x000f22000c1e1b00 */
[----:B---3--:R-:W-:-:S05]  /*0110*/  IMAD.WIDE R8, R7, 0x8, R8 ;  /* 0x0000000807087825 */ /* 0x008fca00078e0208 */
[----:B------:R-:W0:Y:S01]  /*0120*/  LDG.E.64 R10, desc[UR4][R8.64] ;  /* 0x00000004080a7981 */ /* 0x000e22000c1e1b00 */
[----:B----4-:R-:W-:-:S08]  /*0130*/  DADD R6, R2, -R4 ;  /* 0x0000000002067229 */ /* 0x010fd00000000804 */
[----:B0-----:R-:W-:-:S07]  /*0140*/  DFMA R6, R6, R12, R10 ;  /* 0x0000000c0606722b */ /* 0x001fce000000000a */
[----:B------:R-:W-:Y:S01]  /*0150*/  STG.E.64 desc[UR4][R8.64], R6 ;  /* 0x0000000608007986 */ /* 0x000fe2000c101b04 */
[----:B------:R-:W-:Y:S05]  /*0160*/  EXIT ;  /* 0x000000000000794d */ /* 0x000fea0003800000 */
.L_x_0:
[----:B------:R-:W-:-:S00]  /*0170*/  BRA `(.L_x_0) ;  /* 0xfffffffc00fc7947 */ /* 0x000fc0000383ffff */
[----:B------:R-:W-:-:S00]  /*0180*/  NOP ;  /* 0x0000000000007918 */ /* 0x000fc00000000000 */
[----:B------:R-:W-:-:S00]  /*0190*/  NOP ;  /* 0x0000000000007918 */ /* 0x000fc00000000000 */
[----:B------:R-:W-:-:S00]  /*01a0*/  NOP ;  /* 0x0000000000007918 */ /* 0x000fc00000000000 */
[----:B------:R-:W-:-:S00]  /*01b0*/  NOP ;  /* 0x0000000000007918 */ /* 0x000fc00000000000 */
[----:B------:R-:W-:-:S00]  /*01c0*/  NOP ;  /* 0x0000000000007918 */ /* 0x000fc00000000000 */
[----:B------:R-:W-:-:S00]  /*01d0*/  NOP ;  /* 0x0000000000007918 */ /* 0x000fc00000000000 */
[----:B------:R-:W-:-:S00]  /*01e0*/  NOP ;  /* 0x0000000000007918 */ /* 0x000fc00000000000 */
[----:B------:R-:W-:-:S00]  /*01f0*/  NOP ;  /* 0x0000000000007918 */ /* 0x000fc00000000000 */
.L_x_813:


//--------------------- .text._Z4ItotidPdPsS_S_   --------------------------
	.section	.text._Z4ItotidPdPsS_S_,"ax",@progbits
	.align	128
        .global         _Z4ItotidPdPsS_S_
        .type           _Z4ItotidPdPsS_S_,@function
        .size           _Z4ItotidPdPsS_S_,(.L_x_811 - _Z4ItotidPdPsS_S_)
        .other          _Z4ItotidPdPsS_S_,@"STO_CUDA_ENTRY STV_DEFAULT"
_Z4ItotidPdPsS_S_:
.text._Z4ItotidPdPsS_S_:
        /* <DEDUP_REMOVED lines=9> */
[----:B------:R-:W1:Y:S01]  /*0090*/  LDCU.64 UR4, c[0x0][0x358] ;  /* 0x00006b00ff0477ac */ /* 0x000e620008000a00 */
[----:B------:R-:W-:-:S06]  /*00a0*/  IMAD R3, R7, 0x2c, RZ ;  /* 0x0000002c07037824 */ /* 0x000fcc00078e02ff */
[----:B------:R-:W2:Y:S01]  /*00b0*/  LDC.64 R40, c[0x0][0x3a8] ;  /* 0x0000ea00ff287b82 */ /* 0x000ea20000000a00 */
[----:B0-----:R-:W-:-:S07]  /*00c0*/  IMAD.WIDE R38, R3, 0x8, R38 ;  /* 0x0000000803267825 */ /* 0x001fce00078e0226 */
[----:B------:R-:W0:Y:S01]  /*00d0*/  LDC.64 R2, c[0x0][0x398] ;  /* 0x0000e600ff027b82 */ /* 0x000e220000000a00 */
[----:B-1----:R-:W3:Y:S01]  /*00e0*/  LDG.E.64 R4, desc[UR4][R38.64+0x8] ;  /* 0x0000080426047981 */ /* 0x002ee2000c1e1b00 */
[----:B--2---:R-:W-:-:S06]  /*00f0*/  IMAD.WIDE R40, R7, 0x8, R40 ;  /* 0x0000000807287825 */ /* 0x004fcc00078e0228 */
[----:B------:R-:W5:Y:S01]  /*0100*/  LDG.E.64 R40, desc[UR4][R40.64] ;  /* 0x0000000428287981 */ /* 0x000f62000c1e1b00 */
[----:B0-----:R-:W-:-:S04]  /*0110*/  IMAD.WIDE R2, R7, 0x2, R2 ;  /* 0x0000000207027825 */ /* 0x001fc800078e0202 */
[----:B------:R-:W-:Y:S01]  /*0120*/  IMAD.MOV.U32 R6, RZ, RZ, 0x1 ;  /* 0x00000001ff067424 */ /* 0x000fe200078e00ff */
[----:B------:R0:W5:Y:S01]  /*0130*/  LDG.E.U16 R0, desc[UR4][R2.64] ;  /* 0x0000000402007981 */ /* 0x000162000c1e1500 */
[----:B------:R-:W-:Y:S01]  /*0140*/  BSSY.RECONVERGENT B1, `(.L_x_1) ;  /* 0x0000014000017945 */ /* 0x000fe20003800200 */
[----:B---3--:R-:W1:Y:S03]  /*0150*/  MUFU.RCP64H R7, R5 ;  /* 0x0000000500077308 */ /* 0x008e660000001800 */
[----:B-1----:R-:W-:-:S08]  /*0160*/  DFMA R8, -R4, R6, 1 ;  /* 0x3ff000000408742b */ /* 0x002fd00000000106 */
[----:B------:R-:W-:-:S08]  /*0170*/  DFMA R8, R8, R8, R8 ;  /* 0x000000080808722b */ /* 0x000fd00000000008 */
[----:B------:R-:W-:-:S08]  /*0180*/  DFMA R8, R6, R8, R6 ;  /* 0x000000080608722b */ /* 0x000fd00000000006 */
[----:B------:R-:W-:-:S08]  /*0190*/  DFMA R6, -R4, R8, 1 ;  /* 0x3ff000000406742b */ /* 0x000fd00000000108 */
[----:B------:R-:W-:-:S08]  /*01a0*/  DFMA R6, R8, R6, R8 ;  /* 0x000000060806722b */ /* 0x000fd00000000008 */
[----:B------:R-:W-:-:S08]  /*01b0*/  DMUL R8, R6, 140 ;  /* 0x4061800006087828 */ /* 0x000fd00000000000 */
[----:B------:R-:W-:-:S08]  /*01c0*/  DFMA R10, -R4, R8, 140 ;  /* 0x40618000040a742b */ /* 0x000fd00000000108 */
[----:B------:R-:W-:-:S10]  /*01d0*/  DFMA R8, R6, R10, R8 ;  /* 0x0000000a0608722b */ /* 0x000fd40000000008 */
[----:B0-----:R-:W-:-:S05]  /*01e0*/  FFMA R2, RZ, R5, R9 ;  /* 0x00000005ff027223 */ /* 0x001fca0000000009 */
[----:B------:R-:W-:-:S13]  /*01f0*/  FSETP.GT.AND P0, PT, |R2|, 1.469367938527859385e-39, PT ;  /* 0x001000000200780b */ /* 0x000fda0003f04200 */
[----:B------:R-:W-:Y:S05]  /*0200*/  @P0 BRA `(.L_x_2) ;  /* 0x00000000001c0947 */ /* 0x000fea0003800000 */
[----:B------:R-:W-:Y:S01]  /*0210*/  IMAD.MOV.U32 R10, RZ, RZ, RZ ;  /* 0x000000ffff0a7224 */ /* 0x000fe200078e00ff */
[----:B------:R-:W-:Y:S01]  /*0220*/  MOV R9, R5 ;  /* 0x0000000500097202 */ /* 0x000fe20000000f00 */
[----:B------:R-:W-:Y:S01]  /*0230*/  IMAD.MOV.U32 R7, RZ, RZ, 0x40618000 ;  /* 0x40618000ff077424 */ /* 0x000fe200078e00ff */
[----:B------:R-:W-:Y:S01]  /*0240*/  MOV R6, 0x270 ;  /* 0x0000027000067802 */ /* 0x000fe20000000f00 */
[----:B------:R-:W-:-:S07]  /*0250*/  IMAD.MOV.U32 R8, RZ, RZ, R4 ;  /* 0x000000ffff087224 */ /* 0x000fce00078e0004 */
[----:B-----5:R-:W-:Y:S05]  /*0260*/  CALL.REL.NOINC `($__internal_1_$__cuda_sm20_div_rn_f64_full) ;  /* 0x0000033c00b87944 */ /* 0x020fea0003c00000 */
[----:B------:R-:W-:-:S07]  /*0270*/  IMAD.MOV.U32 R9, RZ, RZ, R7 ;  /* 0x000000ffff097224 */ /* 0x000fce00078e0007 */
.L_x_2:
[----:B------:R-:W-:Y:S05]  /*0280*/  BSYNC.RECONVERGENT B1 ;  /* 0x0000000000017941 */ /* 0x000fea0003800200 */
.L_x_1:
[----:B------:R-:W-:Y:S01]  /*0290*/  ISETP.GT.AND P0, PT, R9, 0xfffff, PT ;  /* 0x000fffff0900780c */ /* 0x000fe20003f04270 */
[----:B------:R-:W-:Y:S01]  /*02a0*/  IMAD.MOV.U32 R2, RZ, RZ, R8 ;  /* 0x000000ffff027224 */ /* 0x000fe200078e0008 */
[----:B------:R-:W-:Y:S01]  /*02b0*/  BSSY.RECONVERGENT B0, `(.L_x_3) ;  /* 0x0000052000007945 */ /* 0x000fe20003800200 */
[--C-:B------:R-:W-:Y:S02]  /*02c0*/  IMAD.MOV.U32 R3, RZ, RZ, R9.reuse ;  /* 0x000000ffff037224 */ /* 0x100fe400078e0009 */
[----:B------:R-:W-:Y:S02]  /*02d0*/  IMAD.MOV.U32 R16, RZ, RZ, R9 ;  /* 0x000000ffff107224 */ /* 0x000fe400078e0009 */
[----:B------:R-:W-:-:S06]  /*02e0*/  IMAD.MOV.U32 R17, RZ, RZ, -0x3ff ;  /* 0xfffffc01ff117424 */ /* 0x000fcc00078e00ff */
[----:B------:R-:W-:Y:S01]  /*02f0*/  @!P0 DMUL R2, R2, 1.80143985094819840000e+16 ;  /* 0x4350000002028828 */ /* 0x000fe20000000000 */
[----:B------:R-:W-:-:S09]  /*0300*/  @!P0 IMAD.MOV.U32 R17, RZ, RZ, -0x435 ;  /* 0xfffffbcbff118424 */ /* 0x000fd200078e00ff */
[----:B------:R-:W-:Y:S01]  /*0310*/  @!P0 MOV R16, R3 ;  /* 0x0000000300108202 */ /* 0x000fe20000000f00 */
[----:B------:R-:W-:-:S04]  /*0320*/  @!P0 IMAD.MOV.U32 R8, RZ, RZ, R2 ;  /* 0x000000ffff088224 */ /* 0x000fc800078e0002 */
[----:B------:R-:W-:-:S05]  /*0330*/  VIADD R6, R16, 0xffffffff ;  /* 0xffffffff10067836 */ /* 0x000fca0000000000 */
[----:B------:R-:W-:-:S13]  /*0340*/  ISETP.GT.U32.AND P1, PT, R6, 0x7feffffe, PT ;  /* 0x7feffffe0600780c */ /* 0x000fda0003f24070 */
[----:B------:R-:W-:Y:S05]  /*0350*/  @P1 BRA `(.L_x_4) ;  /* 0x0000000400041947 */ /* 0x000fea0003800000 */
[----:B------:R-:W-:Y:S01]  /*0360*/  LOP3.LUT R2, R16, 0xfffff, RZ, 0xc0, !PT ;  /* 0x000fffff10027812 */ /* 0x000fe200078ec0ff */
[----:B------:R-:W-:Y:S01]  /*0370*/  IMAD.MOV.U32 R14, RZ, RZ, -0x748574fc ;  /* 0x8b7a8b04ff0e7424 */ /* 0x000fe200078e00ff */
[----:B------:R-:W-:Y:S01]  /*0380*/  MOV R15, 0x3ed0ee25 ;  /* 0x3ed0ee25000f7802 */ /* 0x000fe20000000f00 */
[----:B------:R-:W-:Y:S01]  /*0390*/  UMOV UR6, 0x3ae80f1e ;  /* 0x3ae80f1e00067882 */ /* 0x000fe20000000000 */
[----:B------:R-:W-:Y:S01]  /*03a0*/  LOP3.LUT R3, R2, 0x3ff00000, RZ, 0xfc, !PT ;  /* 0x3ff0000002037812 */ /* 0x000fe200078efcff */
[----:B------:R-:W-:Y:S01]  /*03b0*/  UMOV UR7, 0x3eb1380b ;  /* 0x3eb1380b00077882 */ /* 0x000fe20000000000 */
[----:B------:R-:W-:Y:S01]  /*03c0*/  MOV R2, R8 ;  /* 0x0000000800027202 */ /* 0x000fe20000000f00 */
[----:B------:R-:W-:Y:S01]  /*03d0*/  IMAD.MOV.U32 R8, RZ, RZ, RZ ;  /* 0x000000ffff087224 */ /* 0x000fe200078e00ff */
[----:B------:R-:W-:Y:S01]  /*03e0*/  ISETP.GE.U32.AND P0, PT, R3, 0x3ff6a09f, PT ;  /* 0x3ff6a09f0300780c */ /* 0x000fe20003f06070 */
[----:B------:R-:W-:Y:S01]  /*03f0*/  UMOV UR8, 0x80000000 ;  /* 0x8000000000087882 */ /* 0x000fe20000000000 */
[----:B------:R-:W-:Y:S01]  /*0400*/  LEA.HI R16, R16, R17, RZ, 0xc ;  /* 0x0000001110107211 */ /* 0x000fe200078f60ff */
[----:B------:R-:W-:Y:S01]  /*0410*/  IMAD.MOV.U32 R17, RZ, RZ, 0x43300000 ;  /* 0x43300000ff117424 */ /* 0x000fe200078e00ff */
[----:B------:R-:W-:-:S09]  /*0420*/  UMOV UR9, 0x43300000 ;  /* 0x4330000000097882 */ /* 0x000fd20000000000 */
[----:B------:R-:W-:Y:S02]  /*0430*/  @P0 VIADD R7, R3, 0xfff00000 ;  /* 0xfff0000003070836 */ /* 0x000fe40000000000 */
[----:B------:R-:W-:Y:S02]  /*0440*/  @P0 VIADD R16, R16, 0x1 ;  /* 0x0000000110100836 */ /* 0x000fe40000000000 */
[----:B------:R-:W-:-:S03]  /*0450*/  @P0 IMAD.MOV.U32 R3, RZ, RZ, R7 ;  /* 0x000000ffff030224 */ /* 0x000fc600078e0007 */
[----:B------:R-:W-:-:S03]  /*0460*/  LOP3.LUT R16, R16, 0x80000000, RZ, 0x3c, !PT ;  /* 0x8000000010107812 */ /* 0x000fc600078e3cff */
[C---:B------:R-:W-:Y:S02]  /*0470*/  DADD R6, R2.reuse, 1 ;  /* 0x3ff0000002067429 */ /* 0x040fe40000000000 */
[----:B------:R-:W-:Y:S02]  /*0480*/  DADD R2, R2, -1 ;  /* 0xbff0000002027429 */ /* 0x000fe40000000000 */
[----:B------:R-:W-:Y:S01]  /*0490*/  DADD R16, R16, -UR8 ;  /* 0x8000000810107e29 */ /* 0x000fe20008000000 */
[----:B------:R-:W-:Y:S01]  /*04a0*/  UMOV UR8, 0xfefa39ef ;  /* 0xfefa39ef00087882 */ /* 0x000fe20000000000 */
[----:B------:R-:W0:Y:S01]  /*04b0*/  MUFU.RCP64H R9, R7 ;  /* 0x0000000700097308 */ /* 0x000e220000001800 */
[----:B------:R-:W-:Y:S01]  /*04c0*/  UMOV UR9, 0x3fe62e42 ;  /* 0x3fe62e4200097882 */ /* 0x000fe20000000000 */
[----:B0-----:R-:W-:-:S08]  /*04d0*/  DFMA R10, -R6, R8, 1 ;  /* 0x3ff00000060a742b */ /* 0x001fd00000000108 */
[----:B------:R-:W-:-:S08]  /*04e0*/  DFMA R10, R10, R10, R10 ;  /* 0x0000000a0a0a722b */ /* 0x000fd0000000000a */
[----:B------:R-:W-:-:S08]  /*04f0*/  DFMA R10, R8, R10, R8 ;  /* 0x0000000a080a722b */ /* 0x000fd00000000008 */
[----:B------:R-:W-:-:S08]  /*0500*/  DMUL R8, R2, R10 ;  /* 0x0000000a02087228 */ /* 0x000fd00000000000 */
[----:B------:R-:W-:-:S08]  /*0510*/  DFMA R8, R2, R10, R8 ;  /* 0x0000000a0208722b */ /* 0x000fd00000000008 */
[----:B------:R-:W-:Y:S02]  /*0520*/  DMUL R12, R8, R8 ;  /* 0x00000008080c7228 */ /* 0x000fe40000000000 */
[----:B------:R-:W-:-:S06]  /*0530*/  DFMA R34, R16, UR8, R8 ;  /* 0x0000000810227c2b */ /* 0x000fcc0008000008 */
[----:B------:R-:W-:Y:S01]  /*0540*/  DFMA R6, R12, UR6, R14 ;  /* 0x000000060c067c2b */ /* 0x000fe2000800000e */
[----:B------:R-:W-:Y:S01]  /*0550*/  UMOV UR6, 0x9f02676f ;  /* 0x9f02676f00067882 */ /* 0x000fe20000000000 */
[----:B------:R-:W-:Y:S01]  /*0560*/  UMOV UR7, 0x3ef3b266 ;  /* 0x3ef3b26600077882 */ /* 0x000fe20000000000 */
[----:B------:R-:W-:-:S05]  /*0570*/  DADD R14, R2, -R8 ;  /* 0x00000000020e7229 */ /* 0x000fca0000000808 */
[----:B------:R-:W-:Y:S01]  /*0580*/  DFMA R6, R12, R6, UR6 ;  /* 0x000000060c067e2b */ /* 0x000fe20008000006 */
[----:B------:R-:W-:Y:S01]  /*0590*/  UMOV UR6, 0xa9ab0956 ;  /* 0xa9ab095600067882 */ /* 0x000fe20000000000 */
[----:B------:R-:W-:Y:S01]  /*05a0*/  UMOV UR7, 0x3f1745cb ;  /* 0x3f1745cb00077882 */ /* 0x000fe20000000000 */
[----:B------:R-:W-:-:S05]  /*05b0*/  DADD R14, R14, R14 ;  /* 0x000000000e0e7229 */ /* 0x000fca000000000e */
[----:B------:R-:W-:Y:S01]  /*05c0*/  DFMA R6, R12, R6, UR6 ;  /* 0x000000060c067e2b */ /* 0x000fe20008000006 */
[----:B------:R-:W-:Y:S01]  /*05d0*/  UMOV UR6, 0x2d1b5154 ;  /* 0x2d1b515400067882 */ /* 0x000fe20000000000 */
[----:B------:R-:W-:Y:S01]  /*05e0*/  UMOV UR7, 0x3f3c71c7 ;  /* 0x3f3c71c700077882 */ /* 0x000fe20000000000 */
[----:B------:R-:W-:-:S05]  /*05f0*/  DFMA R14, R2, -R8, R14 ;  /* 0x80000008020e722b */ /* 0x000fca000000000e */
[----:B------:R-:W-:Y:S01]  /*0600*/  DFMA R6, R12, R6, UR6 ;  /* 0x000000060c067e2b */ /* 0x000fe20008000006 */
[----:B------:R-:W-:Y:S01]  /*0610*/  UMOV UR6, 0x923be72d ;  /* 0x923be72d00067882 */ /* 0x000fe20000000000 */
[----:B------:R-:W-:Y:S01]  /*0620*/  UMOV UR7, 0x3f624924 ;  /* 0x3f62492400077882 */ /* 0x000fe20000000000 */
[----:B------:R-:W-:-:S05]  /*0630*/  DMUL R14, R10, R14 ;  /* 0x0000000e0a0e7228 */ /* 0x000fca0000000000 */
[----:B------:R-:W-:Y:S01]  /*0640*/  DFMA R6, R12, R6, UR6 ;  /* 0x000000060c067e2b */ /* 0x000fe20008000006 */
[----:B------:R-:W-:Y:S01]  /*0650*/  UMOV UR6, 0x9999a3c4 ;  /* 0x9999a3c400067882 */ /* 0x000fe20000000000 */
[----:B------:R-:W-:-:S06]  /*0660*/  UMOV UR7, 0x3f899999 ;  /* 0x3f89999900077882 */ /* 0x000fcc0000000000 */
[----:B------:R-:W-:Y:S01]  /*0670*/  DFMA R6, R12, R6, UR6 ;  /* 0x000000060c067e2b */ /* 0x000fe20008000006 */
[----:B------:R-:W-:Y:S01]  /*0680*/  UMOV UR6, 0x55555554 ;  /* 0x5555555400067882 */ /* 0x000fe20000000000 */
[----:B------:R-:W-:-:S06]  /*0690*/  UMOV UR7, 0x3fb55555 ;  /* 0x3fb5555500077882 */ /* 0x000fcc0000000000 */
[----:B------:R-:W-:Y:S01]  /*06a0*/  DFMA R6, R12, R6, UR6 ;  /* 0x000000060c067e2b */ /* 0x000fe20008000006 */
[----:B------:R-:W-:Y:S01]  /*06b0*/  UMOV UR6, 0xfefa39ef ;  /* 0xfefa39ef00067882 */ /* 0x000fe20000000000 */
[----:B------:R-:W-:Y:S02]  /*06c0*/  UMOV UR7, 0x3fe62e42 ;  /* 0x3fe62e4200077882 */ /* 0x000fe40000000000 */
[----:B------:R-:W-:Y:S01]  /*06d0*/  DFMA R2, R16, -UR6, R34 ;  /* 0x8000000610027c2b */ /* 0x000fe20008000022 */
[----:B------:R-:W-:Y:S01]  /*06e0*/  UMOV UR6, 0x3b39803f ;  /* 0x3b39803f00067882 */ /* 0x000fe20000000000 */
[----:B------:R-:W-:Y:S02]  /*06f0*/  UMOV UR7, 0x3c7abc9e ;  /* 0x3c7abc9e00077882 */ /* 0x000fe40000000000 */
[----:B------:R-:W-:-:S04]  /*0700*/  DMUL R6, R12, R6 ;  /* 0x000000060c067228 */ /* 0x000fc80000000000 */
[----:B------:R-:W-:-:S04]  /*0710*/  DADD R2, -R8, R2 ;  /* 0x0000000008027229 */ /* 0x000fc80000000102 */
[----:B------:R-:W-:-:S08]  /*0720*/  DFMA R6, R8, R6, R14 ;  /* 0x000000060806722b */ /* 0x000fd0000000000e */
[----:B------:R-:W-:-:S08]  /*0730*/  DADD R2, R6, -R2 ;  /* 0x0000000006027229 */ /* 0x000fd00000000802 */
[----:B------:R-:W-:-:S08]  /*0740*/  DFMA R2, R16, UR6, R2 ;  /* 0x0000000610027c2b */ /* 0x000fd00008000002 */
[----:B------:R-:W-:Y:S01]  /*0750*/  DADD R34, R34, R2 ;  /* 0x0000000022227229 */ /* 0x000fe20000000002 */
[----:B------:R-:W-:Y:S10]  /*0760*/  BRA `(.L_x_5) ;  /* 0x0000000000187947 */ /* 0x000ff40003800000 */
.L_x_4:
[----:B------:R-:W-:Y:S01]  /*0770*/  IMAD.MOV.U32 R6, RZ, RZ, 0x0 ;  /* 0x00000000ff067424 */ /* 0x000fe200078e00ff */
[----:B------:R-:W-:Y:S01]  /*0780*/  LOP3.LUT P0, RZ, R3, 0x7fffffff, RZ, 0xc0, !PT ;  /* 0x7fffffff03ff7812 */ /* 0x000fe2000780c0ff */
[----:B------:R-:W-:-:S06]  /*0790*/  IMAD.MOV.U32 R7, RZ, RZ, 0x7ff00000 ;  /* 0x7ff00000ff077424 */ /* 0x000fcc00078e00ff */
[----:B------:R-:W-:-:S10]  /*07a0*/  DFMA R6, R2, R6, +INF ;  /* 0x7ff000000206742b */ /* 0x000fd40000000006 */
[----:B------:R-:W-:Y:S02]  /*07b0*/  FSEL R34, R6, RZ, P0 ;  /* 0x000000ff06227208 */ /* 0x000fe40000000000 */
[----:B------:R-:W-:-:S07]  /*07c0*/  FSEL R35, R7, -QNAN , P0 ;  /* 0xfff0000007237808 */ /* 0x000fce0000000000 */
.L_x_5:
[----:B------:R-:W-:Y:S05]  /*07d0*/  BSYNC.RECONVERGENT B0 ;  /* 0x0000000000007941 */ /* 0x000fea0003800200 */
.L_x_3:
[----:B------:R-:W2:Y:S01]  /*07e0*/  LDG.E.64 R42, desc[UR4][R38.64+0x18] ;  /* 0x00001804262a7981 */ /* 0x000ea2000c1e1b00 */
[----:B------:R-:W-:Y:S01]  /*07f0*/  MOV R2, 0x1 ;  /* 0x0000000100027802 */ /* 0x000fe20000000f00 */
[----:B------:R-:W-:Y:S01]  /*0800*/  UMOV UR6, 0x9999999a ;  /* 0x9999999a00067882 */ /* 0x000fe20000000000 */
[----:B------:R-:W-:Y:S01]  /*0810*/  UMOV UR7, 0x40159999 ;  /* 0x4015999900077882 */ /* 0x000fe20000000000 */
[----:B------:R-:W-:Y:S01]  /*0820*/  BSSY.RECONVERGENT B1, `(.L_x_6) ;  /* 0x0000014000017945 */ /* 0x000fe20003800200 */
[----:B--2---:R-:W0:Y:S02]  /*0830*/  MUFU.RCP64H R3, R43 ;  /* 0x0000002b00037308 */ /* 0x004e240000001800 */
[----:B0-----:R-:W-:-:S08]  /*0840*/  DFMA R6, -R42, R2, 1 ;  /* 0x3ff000002a06742b */ /* 0x001fd00000000102 */
[----:B------:R-:W-:-:S08]  /*0850*/  DFMA R6, R6, R6, R6 ;  /* 0x000000060606722b */ /* 0x000fd00000000006 */
[----:B------:R-:W-:-:S08]  /*0860*/  DFMA R6, R2, R6, R2 ;  /* 0x000000060206722b */ /* 0x000fd00000000002 */
[----:B------:R-:W-:-:S08]  /*0870*/  DFMA R2, -R42, R6, 1 ;  /* 0x3ff000002a02742b */ /* 0x000fd00000000106 */
[----:B------:R-:W-:-:S08]  /*0880*/  DFMA R2, R6, R2, R6 ;  /* 0x000000020602722b */ /* 0x000fd00000000006 */
[----:B------:R-:W-:-:S08]  /*0890*/  DMUL R8, R2, UR6 ;  /* 0x0000000602087c28 */ /* 0x000fd00008000000 */
[----:B------:R-:W-:-:S08]  /*08a0*/  DFMA R6, -R42, R8, UR6 ;  /* 0x000000062a067e2b */ /* 0x000fd00008000108 */
[----:B------:R-:W-:-:S10]  /*08b0*/  DFMA R8, R2, R6, R8 ;  /* 0x000000060208722b */ /* 0x000fd40000000008 */
[----:B------:R-:W-:-:S05]  /*08c0*/  FFMA R2, RZ, R43, R9 ;  /* 0x0000002bff027223 */ /* 0x000fca0000000009 */
[----:B------:R-:W-:-:S13]  /*08d0*/  FSETP.GT.AND P0, PT, |R2|, 1.469367938527859385e-39, PT ;  /* 0x001000000200780b */ /* 0x000fda0003f04200 */
[----:B------:R-:W-:Y:S05]  /*08e0*/  @P0 BRA `(.L_x_7) ;  /* 0x00000000001c0947 */ /* 0x000fea0003800000 */
[----:B------:R-:W-:Y:S01]  /*08f0*/  IMAD.MOV.U32 R10, RZ, RZ, -0x66666666 ;  /* 0x9999999aff0a7424 */ /* 0x000fe200078e00ff */
[----:B------:R-:W-:Y:S01]  /*0900*/  MOV R6, 0x950 ;  /* 0x0000095000067802 */ /* 0x000fe20000000f00 */
[----:B------:R-:W-:Y:S02]  /*0910*/  IMAD.MOV.U32 R7, RZ, RZ, 0x40159999 ;  /* 0x40159999ff077424 */ /* 0x000fe400078e00ff */
[----:B------:R-:W-:Y:S02]  /*0920*/  IMAD.MOV.U32 R8, RZ, RZ, R42 ;  /* 0x000000ffff087224 */ /* 0x000fe400078e002a */
[----:B------:R-:W-:-:S07]  /*0930*/  IMAD.MOV.U32 R9, RZ, RZ, R43 ;  /* 0x000000ffff097224 */ /* 0x000fce00078e002b */
[----:B-----5:R-:W-:Y:S05]  /*0940*/  CALL.REL.NOINC `($__internal_1_$__cuda_sm20_div_rn_f64_full) ;  /* 0x0000033800007944 */ /* 0x020fea0003c00000 */
[----:B------:R-:W-:-:S07]  /*0950*/  MOV R9, R7 ;  /* 0x0000000700097202 */ /* 0x000fce0000000f00 */
.L_x_7:
[----:B------:R-:W-:Y:S05]  /*0960*/  BSYNC.RECONVERGENT B1 ;  /* 0x0000000000017941 */ /* 0x000fea0003800200 */
.L_x_6:
        /* <DEDUP_REMOVED lines=8> */
[----:B------:R-:W-:Y:S02]  /*09f0*/  @!P0 IMAD.MOV.U32 R16, RZ, RZ, R3 ;  /* 0x000000ffff108224 */ /* 0x000fe400078e0003 */
[----:B------:R-:W-:-:S03]  /*0a00*/  @!P0 IMAD.MOV.U32 R8, RZ, RZ, R2 ;  /* 0x000000ffff088224 */ /* 0x000fc600078e0002 */
[----:B------:R-:W-:-:S04]  /*0a10*/  IADD3 R6, PT, PT, R16, -0x1, RZ ;  /* 0xffffffff10067810 */ /* 0x000fc80007ffe0ff */
[----:B------:R-:W-:-:S13]  /*0a20*/  ISETP.GT.U32.AND P1, PT, R6, 0x7feffffe, PT ;  /* 0x7feffffe0600780c */ /* 0x000fda0003f24070 */
[----:B------:R-:W-:Y:S05]  /*0a30*/  @P1 BRA `(.L_x_9) ;  /* 0x0000000400041947 */ /* 0x000fea0003800000 */
[----:B------:R-:W-:Y:S01]  /*0a40*/  LOP3.LUT R2, R16, 0xfffff, RZ, 0xc0, !PT ;  /* 0x000fffff10027812 */ /* 0x000fe200078ec0ff */
[----:B------:R-:W-:Y:S01]  /*0a50*/  IMAD.MOV.U32 R14, RZ, RZ, -0x748574fc ;  /* 0x8b7a8b04ff0e7424 */ /* 0x000fe200078e00ff */
[----:B------:R-:W-:Y:S01]  /*0a60*/  UMOV UR6, 0x3ae80f1e ;  /* 0x3ae80f1e00067882 */ /* 0x000fe20000000000 */
[----:B------:R-:W-:Y:S01]  /*0a70*/  IMAD.MOV.U32 R15, RZ, RZ, 0x3ed0ee25 ;  /* 0x3ed0ee25ff0f7424 */ /* 0x000fe200078e00ff */
[----:B------:R-:W-:Y:S01]  /*0a80*/  LOP3.LUT R3, R2, 0x3ff00000, RZ, 0xfc, !PT ;  /* 0x3ff0000002037812 */ /* 0x000fe200078efcff */
[----:B------:R-:W-:Y:S01]  /*0a90*/  IMAD.MOV.U32 R2, RZ, RZ, R8 ;  /* 0x000000ffff027224 */ /* 0x000fe200078e0008 */
[----:B------:R-:W-:Y:S01]  /*0aa0*/  UMOV UR7, 0x3eb1380b ;  /* 0x3eb1380b00077882 */ /* 0x000fe20000000000 */
[----:B------:R-:W-:Y:S01]  /*0ab0*/  IMAD.MOV.U32 R8, RZ, RZ, RZ ;  /* 0x000000ffff087224 */ /* 0x000fe200078e00ff */
[----:B------:R-:W-:Y:S01]  /*0ac0*/  ISETP.GE.U32.AND P0, PT, R3, 0x3ff6a09f, PT ;  /* 0x3ff6a09f0300780c */ /* 0x000fe20003f06070 */
[----:B------:R-:W-:Y:S01]  /*0ad0*/  UMOV UR8, 0x80000000 ;  /* 0x8000000000087882 */ /* 0x000fe20000000000 */
[----:B------:R-:W-:Y:S01]  /*0ae0*/  LEA.HI R16, R16, R17, RZ, 0xc ;  /* 0x0000001110107211 */ /* 0x000fe200078f60ff */
[----:B------:R-:W-:Y:S01]  /*0af0*/  IMAD.MOV.U32 R17, RZ, RZ, 0x43300000 ;  /* 0x43300000ff117424 */ /* 0x000fe200078e00ff */
[----:B------:R-:W-:-:S09]  /*0b00*/  UMOV UR9, 0x43300000 ;  /* 0x4330000000097882 */ /* 0x000fd20000000000 */
[----:B------:R-:W-:Y:S02]  /*0b10*/  @P0 IADD3 R7, PT, PT, R3, -0x100000, RZ ;  /* 0xfff0000003070810 */ /* 0x000fe40007ffe0ff */
[----:B------:R-:W-:-:S03]  /*0b20*/  @P0 IADD3 R16, PT, PT, R16, 0x1, RZ ;  /* 0x0000000110100810 */ /* 0x000fc60007ffe0ff */
[----:B------:R-:W-:Y:S01]  /*0b30*/  @P0 IMAD.MOV.U32 R3, RZ, RZ, R7 ;  /* 0x000000ffff030224 */ /* 0x000fe200078e0007 */
[----:B------:R-:W-:-:S05]  /*0b40*/  LOP3.LUT R16, R16, 0x80000000, RZ, 0x3c, !PT ;  /* 0x8000000010107812 */ /* 0x000fca00078e3cff */
        /* <DEDUP_REMOVED lines=48> */
.L_x_9:
[----:B------:R-:W-:Y:S01]  /*0e50*/  IMAD.MOV.U32 R6, RZ, RZ, 0x0 ;  /* 0x00000000ff067424 */ /* 0x000fe200078e00ff */
[----:B------:R-:W-:Y:S01]  /*0e60*/  LOP3.LUT P0, RZ, R3, 0x7fffffff, RZ, 0xc0, !PT ;  /* 0x7fffffff03ff7812 */ /* 0x000fe2000780c0ff */
[----:B------:R-:W-:-:S06]  /*0e70*/  IMAD.MOV.U32 R7, RZ, RZ, 0x7ff00000 ;  /* 0x7ff00000ff077424 */ /* 0x000fcc00078e00ff */
[----:B------:R-:W-:-:S10]  /*0e80*/  DFMA R6, R2, R6, +INF ;  /* 0x7ff000000206742b */ /* 0x000fd40000000006 */
[----:B------:R-:W-:Y:S02]  /*0e90*/  FSEL R46, R6, RZ, P0 ;  /* 0x000000ff062e7208 */ /* 0x000fe40000000000 */
[----:B------:R-:W-:-:S07]  /*0ea0*/  FSEL R47, R7, -QNAN , P0 ;  /* 0xfff00000072f7808 */ /* 0x000fce0000000000 */
.L_x_10:
[----:B------:R-:W-:Y:S05]  /*0eb0*/  BSYNC.RECONVERGENT B0 ;  /* 0x0000000000007941 */ /* 0x000fea0003800200 */
.L_x_8:
[----:B------:R-:W-:Y:S01]  /*0ec0*/  UMOV UR6, 0x7a24894c ;  /* 0x7a24894c00067882 */ /* 0x000fe20000000000 */
[----:B------:R-:W-:Y:S01]  /*0ed0*/  UMOV UR7, 0x3f92c519 ;  /* 0x3f92c51900077882 */ /* 0x000fe20000000000 */
[----:B------:R-:W-:Y:S01]  /*0ee0*/  IMAD.MOV.U32 R6, RZ, RZ, 0x1 ;  /* 0x00000001ff067424 */ /* 0x000fe200078e00ff */
[----:B------:R-:W-:Y:S01]  /*0ef0*/  DFMA R2, R4, UR6, R42 ;  /* 0x0000000604027c2b */ /* 0x000fe2000800002a */
[----:B------:R-:W-:Y:S01]  /*0f00*/  UMOV UR6, 0x886594b0 ;  /* 0x886594b000067882 */ /* 0x000fe20000000000 */
[----:B------:R-:W-:Y:S01]  /*0f10*/  UMOV UR7, 0x401fdd63 ;  /* 0x401fdd6300077882 */ /* 0x000fe20000000000 */
[----:B------:R-:W-:Y:S03]  /*0f20*/  BSSY.RECONVERGENT B1, `(.L_x_11) ;  /* 0x0000014000017945 */ /* 0x000fe60003800200 */
[----:B------:R-:W0:Y:S02]  /*0f30*/  MUFU.RCP64H R7, R3 ;  /* 0x0000000300077308 */ /* 0x000e240000001800 */
        /* <DEDUP_REMOVED lines=11> */
[----:B------:R-:W-:Y:S01]  /*0ff0*/  MOV R8, R2 ;  /* 0x0000000200087202 */ /* 0x000fe20000000f00 */
[----:B------:R-:W-:Y:S01]  /*1000*/  IMAD.MOV.U32 R9, RZ, RZ, R3 ;  /* 0x000000ffff097224 */ /* 0x000fe200078e0003 */
[----:B------:R-:W-:Y:S01]  /*1010*/  MOV R6, 0x1050 ;  /* 0x0000105000067802 */ /* 0x000fe20000000f00 */
[----:B------:R-:W-:Y:S02]  /*1020*/  IMAD.MOV.U32 R10, RZ, RZ, -0x779a6b50 ;  /* 0x886594b0ff0a7424 */ /* 0x000fe400078e00ff */
[----:B------:R-:W-:-:S07]  /*1030*/  IMAD.MOV.U32 R7, RZ, RZ, 0x401fdd63 ;  /* 0x401fdd63ff077424 */ /* 0x000fce00078e00ff */
[----:B-----5:R-:W-:Y:S05]  /*1040*/  CALL.REL.NOINC `($__internal_1_$__cuda_sm20_div_rn_f64_full) ;  /* 0x0000033000407944 */ /* 0x020fea0003c00000 */
[----:B------:R-:W-:-:S07]  /*1050*/  IMAD.MOV.U32 R9, RZ, RZ, R7 ;  /* 0x000000ffff097224 */ /* 0x000fce00078e0007 */
.L_x_12:
[----:B------:R-:W-:Y:S05]  /*1060*/  BSYNC.RECONVERGENT B1 ;  /* 0x0000000000017941 */ /* 0x000fea0003800200 */
.L_x_11:
[----:B------:R-:W-:Y:S01]  /*1070*/  ISETP.GT.AND P0, PT, R9, 0xfffff, PT ;  /* 0x000fffff0900780c */ /* 0x000fe20003f04270 */
[--C-:B------:R-:W-:Y:S01]  /*1080*/  IMAD.MOV.U32 R3, RZ, RZ, R9.reuse ;  /* 0x000000ffff037224 */ /* 0x100fe200078e0009 */
[----:B------:R-:W-:Y:S01]  /*1090*/  MOV R2, R8 ;  /* 0x0000000800027202 */ /* 0x000fe20000000f00 */
[----:B------:R-:W-:Y:S01]  /*10a0*/  IMAD.MOV.U32 R16, RZ, RZ, R9 ;  /* 0x000000ffff107224 */ /* 0x000fe200078e0009 */
[----:B------:R-:W-:Y:S01]  /*10b0*/  BSSY.RECONVERGENT B0, `(.L_x_13) ;  /* 0x0000050000007945 */ /* 0x000fe20003800200 */
[----:B------:R-:W-:-:S08]  /*10c0*/  MOV R17, 0xfffffc01 ;  /* 0xfffffc0100117802 */ /* 0x000fd00000000f00 */
[----:B------:R-:W-:Y:S01]  /*10d0*/  @!P0 DMUL R2, R2, 1.80143985094819840000e+16 ;  /* 0x4350000002028828 */ /* 0x000fe20000000000 */
[----:B------:R-:W-:-:S09]  /*10e0*/  @!P0 IMAD.MOV.U32 R17, RZ, RZ, -0x435 ;  /* 0xfffffbcbff118424 */ /* 0x000fd200078e00ff */
[----:B------:R-:W-:Y:S02]  /*10f0*/  @!P0 IMAD.MOV.U32 R16, RZ, RZ, R3 ;  /* 0x000000ffff108224 */ /* 0x000fe400078e0003 */
[----:B------:R-:W-:Y:S02]  /*1100*/  @!P0 IMAD.MOV.U32 R8, RZ, RZ, R2 ;  /* 0x000000ffff088224 */ /* 0x000fe400078e0002 */
[----:B------:R-:W-:-:S05]  /*1110*/  VIADD R6, R16, 0xffffffff ;  /* 0xffffffff10067836 */ /* 0x000fca0000000000 */
        /* <DEDUP_REMOVED lines=13> */
[----:B------:R-:W-:Y:S01]  /*11f0*/  UMOV UR9, 0x43300000 ;  /* 0x4330000000097882 */ /* 0x000fe20000000000 */
[----:B------:R-:W-:-:S09]  /*1200*/  MOV R17, 0x43300000 ;  /* 0x4330000000117802 */ /* 0x000fd20000000f00 */
[----:B------:R-:W-:Y:S02]  /*1210*/  @P0 VIADD R7, R3, 0xfff00000 ;  /* 0xfff0000003070836 */ /* 0x000fe40000000000 */
[----:B------:R-:W-:-:S03]  /*1220*/  @P0 VIADD R16, R16, 0x1 ;  /* 0x0000000110100836 */ /* 0x000fc60000000000 */
[----:B------:R-:W-:Y:S02]  /*1230*/  @P0 MOV R3, R7 ;  /* 0x0000000700030202 */ /* 0x000fe40000000f00 */
[----:B------:R-:W-:-:S04]  /*1240*/  LOP3.LUT R16, R16, 0x80000000, RZ, 0x3c, !PT ;  /* 0x8000000010107812 */ /* 0x000fc800078e3cff */
        /* <DEDUP_REMOVED lines=11> */
[----:B------:R-:W-:-:S08]  /*1300*/  DMUL R12, R8, R8 ;  /* 0x00000008080c7228 */ /* 0x000fd00000000000 */
        /* <DEDUP_REMOVED lines=11> */
[----:B------:R-:W-:Y:S02]  /*13c0*/  DFMA R14, R2, -R8, R14 ;  /* 0x80000008020e722b */ /* 0x000fe4000000000e */
[----:B------:R-:W-:-:S03]  /*13d0*/  DFMA R2, R16, UR8, R8 ;  /* 0x0000000810027c2b */ /* 0x000fc60008000008 */
        /* <DEDUP_REMOVED lines=23> */
.L_x_14:
[----:B------:R-:W-:Y:S01]  /*1550*/  IMAD.MOV.U32 R6, RZ, RZ, 0x0 ;  /* 0x00000000ff067424 */ /* 0x000fe200078e00ff */
[----:B------:R-:W-:Y:S01]  /*1560*/  LOP3.LUT P0, RZ, R3, 0x7fffffff, RZ, 0xc0, !PT ;  /* 0x7fffffff03ff7812 */ /* 0x000fe2000780c0ff */
[----:B------:R-:W-:-:S06]  /*1570*/  IMAD.MOV.U32 R7, RZ, RZ, 0x7ff00000 ;  /* 0x7ff00000ff077424 */ /* 0x000fcc00078e00ff */
[----:B------:R-:W-:-:S10]  /*1580*/  DFMA R6, R2, R6, +INF ;  /* 0x7ff000000206742b */ /* 0x000fd40000000006 */
[----:B------:R-:W-:Y:S02]  /*1590*/  FSEL R12, R6, RZ, P0 ;  /* 0x000000ff060c7208 */ /* 0x000fe40000000000 */
[----:B------:R-:W-:-:S07]  /*15a0*/  FSEL R13, R7, -QNAN , P0 ;  /* 0xfff00000070d7808 */ /* 0x000fce0000000000 */
.L_x_15:
[----:B------:R-:W-:Y:S05]  /*15b0*/  BSYNC.RECONVERGENT B0 ;  /* 0x0000000000007941 */ /* 0x000fea0003800200 */
.L_x_13:
[----:B------:R0:W5:Y:S04]  /*15c0*/  LDG.E.64 R24, desc[UR4][R38.64+0x158] ;  /* 0x0001580426187981 */ /* 0x000168000c1e1b00 */
[----:B------:R0:W5:Y:S01]  /*15d0*/  LDG.E.64 R44, desc[UR4][R38.64+0x30] ;  /* 0x00003004262c7981 */ /* 0x000162000c1e1b00 */
[----:B------:R-:W1:Y:S01]  /*15e0*/  MUFU.RCP64H R3, 2577340 ;  /* 0x4143a9de00037908 */ /* 0x000e620000001800 */
[----:B------:R-:W-:Y:S01]  /*15f0*/  IMAD.MOV.U32 R8, RZ, RZ, 0x0 ;  /* 0x00000000ff087424 */ /* 0x000fe200078e00ff */
[----:B------:R-:W-:Y:S01]  /*1600*/  MOV R2, 0x1 ;  /* 0x0000000100027802 */ /* 0x000fe20000000f00 */
[----:B------:R-:W-:Y:S01]  /*1610*/  IMAD.MOV.U32 R9, RZ, RZ, 0x4143a9de ;  /* 0x4143a9deff097424 */ /* 0x000fe200078e00ff */
[----:B-----5:R-:W-:Y:S01]  /*1620*/  DMUL R14, R40, 96485 ;  /* 0x40f78e50280e7828 */ /* 0x020fe20000000000 */
[----:B------:R-:W-:Y:S04]  /*1630*/  BSSY.RECONVERGENT B1, `(.L_x_16) ;  /* 0x0000015000017945 */ /* 0x000fe80003800200 */
[----:B-1----:R-:W-:-:S08]  /*1640*/  DFMA R6, R2, -R8, 1 ;  /* 0x3ff000000206742b */ /* 0x002fd00000000808 */
[----:B------:R-:W-:-:S08]  /*1650*/  DFMA R6, R6, R6, R6 ;  /* 0x000000060606722b */ /* 0x000fd00000000006 */
[----:B------:R-:W-:-:S08]  /*1660*/  DFMA R6, R2, R6, R2 ;  /* 0x000000060206722b */ /* 0x000fd00000000002 */
[----:B------:R-:W-:-:S08]  /*1670*/  DFMA R2, R6, -R8, 1 ;  /* 0x3ff000000602742b */ /* 0x000fd00000000808 */
[----:B------:R-:W-:Y:S02]  /*1680*/  DFMA R2, R6, R2, R6 ;  /* 0x000000020602722b */ /* 0x000fe40000000006 */
[----:B------:R-:W-:-:S08]  /*1690*/  DMUL R6, R14, 96485 ;  /* 0x40f78e500e067828 */ /* 0x000fd00000000000 */
[----:B------:R-:W-:Y:S02]  /*16a0*/  DMUL R8, R6, R2 ;  /* 0x0000000206087228 */ /* 0x000fe40000000000 */
[----:B------:R-:W-:-:S06]  /*16b0*/  FSETP.GEU.AND P1, PT, |R7|, 6.5827683646048100446e-37, PT ;  /* 0x036000000700780b */ /* 0x000fcc0003f2e200 */
[----:B------:R-:W-:-:S08]  /*16c0*/  DFMA R10, R8, -2577340, R6 ;  /* 0xc143a9de080a782b */ /* 0x000fd00000000006 */
[----:B------:R-:W-:-:S10]  /*16d0*/  DFMA R2, R2, R10, R8 ;  /* 0x0000000a0202722b */ /* 0x000fd40000000008 */
[----:B------:R-:W-:-:S05]  /*16e0*/  FFMA R8, RZ, 12.228971481323242188, R3 ;  /* 0x4143a9deff087823 */ /* 0x000fca0000000003 */
[----:B------:R-:W-:-:S13]  /*16f0*/  FSETP.GT.AND P0, PT, |R8|, 1.469367938527859385e-39, PT ;  /* 0x001000000800780b */ /* 0x000fda0003f04200 */
[----:B0-----:R-:W-:Y:S05]  /*1700*/  @P0 BRA P1, `(.L_x_17) ;  /* 0x00000000001c0947 */ /* 0x001fea0000800000 */
[----:B------:R-:W-:Y:S01]  /*1710*/  IMAD.MOV.U32 R10, RZ, RZ, R6 ;  /* 0x000000ffff0a7224 */ /* 0x000fe200078e0006 */
[----:B------:R-:W-:Y:S01]  /*1720*/  MOV R6, 0x1760 ;  /* 0x0000176000067802 */ /* 0x000fe20000000f00 */
[----:B------:R-:W-:Y:S02]  /*1730*/  IMAD.MOV.U32 R8, RZ, RZ, RZ ;  /* 0x000000ffff087224 */ /* 0x000fe400078e00ff */
[----:B------:R-:W-:-:S07]  /*1740*/  IMAD.MOV.U32 R9, RZ, RZ, 0x4143a9de ;  /* 0x4143a9deff097424 */ /* 0x000fce00078e00ff */
[----:B------:R-:W-:Y:S05]  /*1750*/  CALL.REL.NOINC `($__internal_1_$__cuda_sm20_div_rn_f64_full) ;  /* 0x00000328007c7944 */ /* 0x000fea0003c00000 */
[----:B------:R-:W-:Y:S01]  /*1760*/  IMAD.MOV.U32 R2, RZ, RZ, R8 ;  /* 0x000000ffff027224 */ /* 0x000fe200078e0008 */
[----:B------:R-:W-:-:S07]  /*1770*/  MOV R3, R7 ;  /* 0x0000000700037202 */ /* 0x000fce0000000f00 */
.L_x_17:
[----:B------:R-:W-:Y:S05]  /*1780*/  BSYNC.RECONVERGENT B1 ;  /* 0x0000000000017941 */ /* 0x000fea0003800200 */
.L_x_16:
[----:B------:R-:W0:Y:S01]  /*1790*/  MUFU.RCP64H R7, 2577340 ;  /* 0x4143a9de00077908 */ /* 0x000e220000001800 */
[----:B------:R-:W-:Y:S01]  /*17a0*/  IMAD.MOV.U32 R8, RZ, RZ, 0x0 ;  /* 0x00000000ff087424 */ /* 0x000fe200078e00ff */
[----:B------:R-:W-:Y:S01]  /*17b0*/  FSETP.GEU.AND P1, PT, |R15|, 6.5827683646048100446e-37, PT ;  /* 0x036000000f00780b */ /* 0x000fe20003f2e200 */
[----:B------:R-:W-:Y:S01]  /*17c0*/  IMAD.MOV.U32 R9, RZ, RZ, 0x4143a9de ;  /* 0x4143a9deff097424 */ /* 0x000fe200078e00ff */
[----:B------:R-:W-:Y:S01]  /*17d0*/  BSSY.RECONVERGENT B1, `(.L_x_18) ;  /* 0x0000015000017945 */ /* 0x000fe20003800200 */
[----:B------:R-:W-:-:S06]  /*17e0*/  IMAD.MOV.U32 R6, RZ, RZ, 0x1 ;  /* 0x00000001ff067424 */ /* 0x000fcc00078e00ff */
[----:B0-----:R-:W-:-:S08]  /*17f0*/  DFMA R10, R6, -R8, 1 ;  /* 0x3ff00000060a742b */ /* 0x001fd00000000808 */
[----:B------:R-:W-:-:S08]  /*1800*/  DFMA R10, R10, R10, R10 ;  /* 0x0000000a0a0a722b */ /* 0x000fd0000000000a */
[----:B------:R-:W-:-:S08]  /*1810*/  DFMA R10, R6, R10, R6 ;  /* 0x0000000a060a722b */ /* 0x000fd00000000006 */
[----:B------:R-:W-:-:S08]  /*1820*/  DFMA R8, R10, -R8, 1 ;  /* 0x3ff000000a08742b */ /* 0x000fd00000000808 */
[----:B------:R-:W-:-:S08]  /*1830*/  DFMA R8, R10, R8, R10 ;  /* 0x000000080a08722b */ /* 0x000fd0000000000a */
[----:B------:R-:W-:-:S08]  /*1840*/  DMUL R58, R14, R8 ;  /* 0x000000080e3a7228 */ /* 0x000fd00000000000 */
[----:B------:R-:W-:-:S08]  /*1850*/  DFMA R6, R58, -2577340, R14 ;  /* 0xc143a9de3a06782b */ /* 0x000fd0000000000e */
[----:B------:R-:W-:-:S10]  /*1860*/  DFMA R58, R8, R6, R58 ;  /* 0x00000006083a722b */ /* 0x000fd4000000003a */
[----:B------:R-:W-:-:S05]  /*1870*/  FFMA R6, RZ, 12.228971481323242188, R59 ;  /* 0x4143a9deff067823 */ /* 0x000fca000000003b */
[----:B------:R-:W-:-:S13]  /*1880*/  FSETP.GT.AND P0, PT, |R6|, 1.469367938527859385e-39, PT ;  /* 0x001000000600780b */ /* 0x000fda0003f04200 */
[----:B------:R-:W-:Y:S05]  /*1890*/  @P0 BRA P1, `(.L_x_19) ;  /* 0x0000000000200947 */ /* 0x000fea0000800000 */
[----:B------:R-:W-:Y:S01]  /*18a0*/  IMAD.MOV.U32 R10, RZ, RZ, R14 ;  /* 0x000000ffff0a7224 */ /* 0x000fe200078e000e */
[----:B------:R-:W-:Y:S01]  /*18b0*/  MOV R7, R15 ;  /* 0x0000000f00077202 */ /* 0x000fe20000000f00 */
[----:B------:R-:W-:Y:S01]  /*18c0*/  IMAD.MOV.U32 R8, RZ, RZ, RZ ;  /* 0x000000ffff087224 */ /* 0x000fe200078e00ff */
[----:B------:R-:W-:Y:S01]  /*18d0*/  MOV R6, 0x1900 ;  /* 0x0000190000067802 */ /* 0x000fe20000000f00 */
[----:B------:R-:W-:-:S07]  /*18e0*/  IMAD.MOV.U32 R9, RZ, RZ, 0x4143a9de ;  /* 0x4143a9deff097424 */ /* 0x000fce00078e00ff */
[----:B------:R-:W-:Y:S05]  /*18f0*/  CALL.REL.NOINC `($__internal_1_$__cuda_sm20_div_rn_f64_full) ;  /* 0x0000032800147944 */ /* 0x000fea0003c00000 */
[----:B------:R-:W-:Y:S02]  /*1900*/  IMAD.MOV.U32 R58, RZ, RZ, R8 ;  /* 0x000000ffff3a7224 */ /* 0x000fe400078e0008 */
[----:B------:R-:W-:-:S07]  /*1910*/  IMAD.MOV.U32 R59, RZ, RZ, R7 ;  /* 0x000000ffff3b7224 */ /* 0x000fce00078e0007 */
.L_x_19:
[----:B------:R-:W-:Y:S05]  /*1920*/  BSYNC.RECONVERGENT B1 ;  /* 0x0000000000017941 */ /* 0x000fea0003800200 */
.L_x_18:
[----:B------:R-:W0:Y:S01]  /*1930*/  MUFU.RCP64H R7, 5 ;  /* 0x4014000000077908 */ /* 0x000e220000001800 */
[----:B------:R-:W-:Y:S01]  /*1940*/  MOV R10, 0x0 ;  /* 0x00000000000a7802 */ /* 0x000fe20000000f00 */
[----:B------:R-:W-:Y:S01]  /*1950*/  IMAD.MOV.U32 R11, RZ, RZ, 0x40140000 ;  /* 0x40140000ff0b7424 */ /* 0x000fe200078e00ff */
[----:B------:R-:W-:Y:S01]  /*1960*/  BSSY.RECONVERGENT B1, `(.L_x_20) ;  /* 0x0000015000017945 */ /* 0x000fe20003800200 */
[----:B------:R-:W-:-:S06]  /*1970*/  IMAD.MOV.U32 R6, RZ, RZ, 0x1 ;  /* 0x00000001ff067424 */ /* 0x000fcc00078e00ff */
[----:B0-----:R-:W-:-:S08]  /*1980*/  DFMA R8, R6, -R10, 1 ;  /* 0x3ff000000608742b */ /* 0x001fd0000000080a */
[----:B------:R-:W-:-:S08]  /*1990*/  DFMA R8, R8, R8, R8 ;  /* 0x000000080808722b */ /* 0x000fd00000000008 */
[----:B------:R-:W-:Y:S02]  /*19a0*/  DFMA R8, R6, R8, R6 ;  /* 0x000000080608722b */ /* 0x000fe40000000006 */
[----:B------:R-:W-:-:S06]  /*19b0*/  DADD R6, -R40, -60 ;  /* 0xc04e000028067429 */ /* 0x000fcc0000000100 */
[----:B------:R-:W-:-:S04]  /*19c0*/  DFMA R10, R8, -R10, 1 ;  /* 0x3ff00000080a742b */ /* 0x000fc8000000080a */
[----:B------:R-:W-:-:S04]  /*19d0*/  FSETP.GEU.AND P1, PT, |R7|, 6.5827683646048100446e-37, PT ;  /* 0x036000000700780b */ /* 0x000fc80003f2e200 */
[----:B------:R-:W-:-:S08]  /*19e0*/  DFMA R8, R8, R10, R8 ;  /* 0x0000000a0808722b */ /* 0x000fd00000000008 */
[----:B------:R-:W-:-:S08]  /*19f0*/  DMUL R10, R6, R8 ;  /* 0x00000008060a7228 */ /* 0x000fd00000000000 */
[----:B------:R-:W-:-:S08]  /*1a00*/  DFMA R14, R10, -5, R6 ;  /* 0xc01400000a0e782b */ /* 0x000fd00000000006 */
[----:B------:R-:W-:-:S10]  /*1a10*/  DFMA R8, R8, R14, R10 ;  /* 0x0000000e0808722b */ /* 0x000fd4000000000a */
[----:B------:R-:W-:-:S05]  /*1a20*/  FFMA R10, RZ, 2.3125, R9 ;  /* 0x40140000ff0a7823 */ /* 0x000fca0000000009 */
[----:B------:R-:W-:-:S13]  /*1a30*/  FSETP.GT.AND P0, PT, |R10|, 1.469367938527859385e-39, PT ;  /* 0x001000000a00780b */ /* 0x000fda0003f04200 */
[----:B------:R-:W-:Y:S05]  /*1a40*/  @P0 BRA P1, `(.L_x_21) ;  /* 0x0000000000180947 */ /* 0x000fea0000800000 */
[----:B------:R-:W-:Y:S01]  /*1a50*/  IMAD.MOV.U32 R10, RZ, RZ, R6 ;  /* 0x000000ffff0a7224 */ /* 0x000fe200078e0006 */
[----:B------:R-:W-:Y:S01]  /*1a60*/  MOV R9, 0x40140000 ;  /* 0x4014000000097802 */ /* 0x000fe20000000f00 */
[----:B------:R-:W-:Y:S01]  /*1a70*/  IMAD.MOV.U32 R8, RZ, RZ, RZ ;  /* 0x000000ffff087224 */ /* 0x000fe200078e00ff */
[----:B------:R-:W-:-:S07]  /*1a80*/  MOV R6, 0x1aa0 ;  /* 0x00001aa000067802 */ /* 0x000fce0000000f00 */
[----:B------:R-:W-:Y:S05]  /*1a90*/  CALL.REL.NOINC `($__internal_1_$__cuda_sm20_div_rn_f64_full) ;  /* 0x0000032400ac7944 */ /* 0x000fea0003c00000 */
[----:B------:R-:W-:-:S07]  /*1aa0*/  IMAD.MOV.U32 R9, RZ, RZ, R7 ;  /* 0x000000ffff097224 */ /* 0x000fce00078e0007 */
.L_x_21:
[----:B------:R-:W-:Y:S05]  /*1ab0*/  BSYNC.RECONVERGENT B1 ;  /* 0x0000000000017941 */ /* 0x000fea0003800200 */
.L_x_20:
[----:B------:R-:W-:Y:S01]  /*1ac0*/  IMAD.MOV.U32 R6, RZ, RZ, 0x652b82fe ;  /* 0x652b82feff067424 */ /* 0x000fe200078e00ff */
[----:B------:R-:W-:Y:S01]  /*1ad0*/  UMOV UR6, 0xfefa39ef ;  /* 0xfefa39ef00067882 */ /* 0x000fe20000000000 */
[----:B------:R-:W-:Y:S01]  /*1ae0*/  IMAD.MOV.U32 R7, RZ, RZ, 0x3ff71547 ;  /* 0x3ff71547ff077424 */ /* 0x000fe200078e00ff */
[----:B------:R-:W-:Y:S01]  /*1af0*/  UMOV UR7, 0x3fe62e42 ;  /* 0x3fe62e4200077882 */ /* 0x000fe20000000000 */
[----:B------:R-:W0:Y:S01]  /*1b00*/  MUFU.RCP64H R15, 5 ;  /* 0x40140000000f7908 */ /* 0x000e220000001800 */
[----:B------:R-:W-:Y:S01]  /*1b10*/  IMAD.MOV.U32 R16, RZ, RZ, 0x0 ;  /* 0x00000000ff107424 */ /* 0x000fe200078e00ff */
[----:B------:R-:W-:Y:S01]  /*1b20*/  FSETP.GEU.AND P0, PT, |R9|, 4.1917929649353027344, PT ;  /* 0x4086232b0900780b */ /* 0x000fe20003f0e200 */
[----:B------:R-:W-:Y:S01]  /*1b30*/  IMAD.MOV.U32 R17, RZ, RZ, 0x40140000 ;  /* 0x40140000ff117424 */ /* 0x000fe200078e00ff */
[----:B------:R-:W-:Y:S01]  /*1b40*/  DFMA R22, R8, R6, 6.75539944105574400000e+15 ;  /* 0x433800000816742b */ /* 0x000fe20000000006 */
[----:B------:R-:W-:Y:S01]  /*1b50*/  IMAD.MOV.U32 R14, RZ, RZ, 0x1 ;  /* 0x00000001ff0e7424 */ /* 0x000fe200078e00ff */
[----:B------:R-:W-:Y:S06]  /*1b60*/  BSSY.RECONVERGENT B0, `(.L_x_22) ;  /* 0x0000041000007945 */ /* 0x000fec0003800200 */
[----:B------:R-:W-:-:S02]  /*1b70*/  DADD R6, R22, -6.75539944105574400000e+15 ;  /* 0xc338000016067429 */ /* 0x000fc40000000000 */
[----:B0-----:R-:W-:-:S06]  /*1b80*/  DFMA R18, R14, -R16, 1 ;  /* 0x3ff000000e12742b */ /* 0x001fcc0000000810 */
[----:B------:R-:W-:Y:S01]  /*1b90*/  DFMA R10, R6, -UR6, R8 ;  /* 0x80000006060a7c2b */ /* 0x000fe20008000008 */
[----:B------:R-:W-:Y:S01]  /*1ba0*/  UMOV UR6, 0x3b39803f ;  /* 0x3b39803f00067882 */ /* 0x000fe20000000000 */
[----:B------:R-:W-:Y:S01]  /*1bb0*/  UMOV UR7, 0x3c7abc9e ;  /* 0x3c7abc9e00077882 */ /* 0x000fe20000000000 */
[----:B------:R-:W-:-:S05]  /*1bc0*/  DFMA R18, R18, R18, R18 ;  /* 0x000000121212722b */ /* 0x000fca0000000012 */
[----:B------:R-:W-:Y:S01]  /*1bd0*/  DFMA R10, R6, -UR6, R10 ;  /* 0x80000006060a7c2b */ /* 0x000fe2000800000a */
[----:B------:R-:W-:Y:S01]  /*1be0*/  UMOV UR6, 0x69ce2bdf ;  /* 0x69ce2bdf00067882 */ /* 0x000fe20000000000 */
[----:B------:R-:W-:Y:S01]  /*1bf0*/  IMAD.MOV.U32 R6, RZ, RZ, -0x35dec16 ;  /* 0xfca213eaff067424 */ /* 0x000fe200078e00ff */
[----:B------:R-:W-:Y:S01]  /*1c00*/  MOV R7, 0x3e928af3 ;  /* 0x3e928af300077802 */ /* 0x000fe20000000f00 */
[----:B------:R-:W-:Y:S01]  /*1c10*/  UMOV UR7, 0x3e5ade15 ;  /* 0x3e5ade1500077882 */ /* 0x000fe20000000000 */
[----:B------:R-:W-:-:S04]  /*1c20*/  DFMA R18, R14, R18, R14 ;  /* 0x000000120e12722b */ /* 0x000fc8000000000e */
[----:B------:R-:W-:Y:S01]  /*1c30*/  DFMA R6, R10, UR6, R6 ;  /* 0x000000060a067c2b */ /* 0x000fe20008000006 */
[----:B------:R-:W-:Y:S01]  /*1c40*/  UMOV UR6, 0x62401315 ;  /* 0x6240131500067882 */ /* 0x000fe20000000000 */
[----:B------:R-:W-:Y:S02]  /*1c50*/  UMOV UR7, 0x3ec71dee ;  /* 0x3ec71dee00077882 */ /* 0x000fe40000000000 */
[----:B------:R-:W-:-:S04]  /*1c60*/  DFMA R16, R18, -R16, 1 ;  /* 0x3ff000001210742b */ /* 0x000fc80000000810 */
[----:B------:R-:W-:Y:S01]  /*1c70*/  DFMA R6, R10, R6, UR6 ;  /* 0x000000060a067e2b */ /* 0x000fe20008000006 */
[----:B------:R-:W-:Y:S01]  /*1c80*/  UMOV UR6, 0x7c89eb71 ;  /* 0x7c89eb7100067882 */ /* 0x000fe20000000000 */
[----:B------:R-:W-:Y:S02]  /*1c90*/  UMOV UR7, 0x3efa0199 ;  /* 0x3efa019900077882 */ /* 0x000fe40000000000 */
[----:B------:R-:W-:Y:S02]  /*1ca0*/  DFMA R26, R18, R16, R18 ;  /* 0x00000010121a722b */ /* 0x000fe40000000012 */
[----:B------:R-:W-:Y:S02]  /*1cb0*/  DADD R18, R40, 35 ;  /* 0x4041800028127429 */ /* 0x000fe40000000000 */
[----:B------:R-:W-:Y:S01]  /*1cc0*/  DFMA R6, R10, R6, UR6 ;  /* 0x000000060a067e2b */ /* 0x000fe20008000006 */
[----:B------:R-:W-:Y:S01]  /*1cd0*/  UMOV UR6, 0x14761f65 ;  /* 0x14761f6500067882 */ /* 0x000fe20000000000 */
[----:B------:R-:W-:-:S04]  /*1ce0*/  UMOV UR7, 0x3f2a01a0 ;  /* 0x3f2a01a000077882 */ /* 0x000fc80000000000 */
[----:B------:R-:W-:Y:S02]  /*1cf0*/  DMUL R16, R26, R18 ;  /* 0x000000121a107228 */ /* 0x000fe40000000000 */
[----:B------:R-:W-:Y:S01]  /*1d00*/  DFMA R6, R10, R6, UR6 ;  /* 0x000000060a067e2b */ /* 0x000fe20008000006 */
[----:B------:R-:W-:Y:S01]  /*1d10*/  UMOV UR6, 0x1852b7af ;  /* 0x1852b7af00067882 */ /* 0x000fe20000000000 */
[----:B------:R-:W-:Y:S01]  /*1d20*/  UMOV UR7, 0x3f56c16c ;  /* 0x3f56c16c00077882 */ /* 0x000fe20000000000 */
[----:B------:R-:W-:-:S03]  /*1d30*/  FSETP.GEU.AND P3, PT, |R19|, 6.5827683646048100446e-37, PT ;  /* 0x036000001300780b */ /* 0x000fc60003f6e200 */
[----:B------:R-:W-:Y:S02]  /*1d40*/  DFMA R20, R16, -5, R18 ;  /* 0xc01400001014782b */ /* 0x000fe40000000012 */
        /* <DEDUP_REMOVED lines=12> */
[----:B------:R-:W-:Y:S02]  /*1e10*/  DFMA R14, R10, R6, UR6 ;  /* 0x000000060a0e7e2b */ /* 0x000fe40008000006 */
[----:B------:R-:W-:-:S06]  /*1e20*/  DFMA R6, R26, R20, R16 ;  /* 0x000000141a06722b */ /* 0x000fcc0000000010 */
[----:B------:R-:W-:-:S08]  /*1e30*/  DFMA R14, R10, R14, 1 ;  /* 0x3ff000000a0e742b */ /* 0x000fd0000000000e */
[----:B------:R-:W-:Y:S01]  /*1e40*/  DFMA R14, R10, R14, 1 ;  /* 0x3ff000000a0e742b */ /* 0x000fe2000000000e */
[----:B------:R-:W-:-:S05]  /*1e50*/  FFMA R10, RZ, 2.3125, R7 ;  /* 0x40140000ff0a7823 */ /* 0x000fca0000000007 */
[----:B------:R-:W-:-:S04]  /*1e60*/  FSETP.GT.AND P2, PT, |R10|, 1.469367938527859385e-39, PT ;  /* 0x001000000a00780b */ /* 0x000fc80003f44200 */
[----:B------:R-:W-:Y:S01]  /*1e70*/  IMAD R17, R22, 0x100000, R15 ;  /* 0x0010000016117824 */ /* 0x000fe200078e020f */
[----:B------:R-:W-:Y:S01]  /*1e80*/  MOV R16, R14 ;  /* 0x0000000e00107202 */ /* 0x000fe20000000f00 */
[----:B------:R-:W-:Y:S07]  /*1e90*/  @!P0 BRA `(.L_x_23) ;  /* 0x0000000000348947 */ /* 0x000fee0003800000 */
[----:B------:R-:W-:Y:S01]  /*1ea0*/  FSETP.GEU.AND P1, PT, |R9|, 4.2275390625, PT ;  /* 0x408748000900780b */ /* 0x000fe20003f2e200 */
[C---:B------:R-:W-:Y:S02]  /*1eb0*/  DADD R16, R8.reuse, +INF ;  /* 0x7ff0000008107429 */ /* 0x040fe40000000000 */
[----:B------:R-:W-:-:S08]  /*1ec0*/  DSETP.GEU.AND P0, PT, R8, RZ, PT ;  /* 0x000000ff0800722a */ /* 0x000fd00003f0e000 */
[----:B------:R-:W-:Y:S02]  /*1ed0*/  FSEL R16, R16, RZ, P0 ;  /* 0x000000ff10107208 */ /* 0x000fe40000000000 */
[----:B------:R-:W-:Y:S01]  /*1ee0*/  @!P1 LEA.HI R10, R22, R22, RZ, 0x1 ;  /* 0x00000016160a9211 */ /* 0x000fe200078f08ff */
[----:B------:R-:W-:Y:S01]  /*1ef0*/  @!P1 IMAD.MOV.U32 R8, RZ, RZ, R14 ;  /* 0x000000ffff089224 */ /* 0x000fe200078e000e */
[----:B------:R-:W-:Y:S02]  /*1f00*/  FSEL R17, R17, RZ, P0 ;  /* 0x000000ff11117208 */ /* 0x000fe40000000000 */
[----:B------:R-:W-:-:S05]  /*1f10*/  @!P1 SHF.R.S32.HI R9, RZ, 0x1, R10 ;  /* 0x00000001ff099819 */ /* 0x000fca000001140a */
[----:B------:R-:W-:Y:S02]  /*1f20*/  @!P1 IMAD.IADD R10, R22, 0x1, -R9 ;  /* 0x00000001160a9824 */ /* 0x000fe400078e0a09 */
[----:B------:R-:W-:-:S03]  /*1f30*/  @!P1 IMAD R9, R9, 0x100000, R15 ;  /* 0x0010000009099824 */ /* 0x000fc600078e020f */
[----:B------:R-:W-:Y:S01]  /*1f40*/  @!P1 LEA R11, R10, 0x3ff00000, 0x14 ;  /* 0x3ff000000a0b9811 */ /* 0x000fe200078ea0ff */
[----:B------:R-:W-:-:S06]  /*1f50*/  @!P1 IMAD.MOV.U32 R10, RZ, RZ, RZ ;  /* 0x000000ffff0a9224 */ /* 0x000fcc00078e00ff */
[----:B------:R-:W-:-:S11]  /*1f60*/  @!P1 DMUL R16, R8, R10 ;  /* 0x0000000a08109228 */ /* 0x000fd60000000000 */
.L_x_23:
[----:B------:R-:W-:Y:S05]  /*1f70*/  BSYNC.RECONVERGENT B0 ;  /* 0x0000000000007941 */ /* 0x000fea0003800200 */
.L_x_22:
[----:B------:R-:W-:Y:S01]  /*1f80*/  BSSY.RECONVERGENT B1, `(.L_x_24) ;  /* 0x000000a000017945 */ /* 0x000fe20003800200 */
[----:B------:R-:W-:-:S03]  /*1f90*/  DADD R16, R16, 1 ;  /* 0x3ff0000010107429 */ /* 0x000fc60000000000 */
[----:B------:R-:W-:Y:S08]  /*1fa0*/  @P2 BRA P3, `(.L_x_25) ;  /* 0x00000000001c2947 */ /* 0x000ff00001800000 */
[----:B------:R-:W-:Y:S01]  /*1fb0*/  MOV R10, R18 ;  /* 0x00000012000a7202 */ /* 0x000fe20000000f00 */
[----:B------:R-:W-:Y:S01]  /*1fc0*/  IMAD.MOV.U32 R7, RZ, RZ, R19 ;  /* 0x000000ffff077224 */ /* 0x000fe200078e0013 */
[----:B------:R-:W-:Y:S01]  /*1fd0*/  MOV R6, 0x2010 ;  /* 0x0000201000067802 */ /* 0x000fe20000000f00 */
[----:B------:R-:W-:Y:S02]  /*1fe0*/  IMAD.MOV.U32 R8, RZ, RZ, RZ ;  /* 0x000000ffff087224 */ /* 0x000fe400078e00ff */
[----:B------:R-:W-:-:S07]  /*1ff0*/  IMAD.MOV.U32 R9, RZ, RZ, 0x40140000 ;  /* 0x40140000ff097424 */ /* 0x000fce00078e00ff */
[----:B------:R-:W-:Y:S05]  /*2000*/  CALL.REL.NOINC `($__internal_1_$__cuda_sm20_div_rn_f64_full) ;  /* 0x0000032000507944 */ /* 0x000fea0003c00000 */
[----:B------:R-:W-:-:S07]  /*2010*/  IMAD.MOV.U32 R6, RZ, RZ, R8 ;  /* 0x000000ffff067224 */ /* 0x000fce00078e0008 */
.L_x_25:
[----:B------:R-:W-:Y:S05]  /*2020*/  BSYNC.RECONVERGENT B1 ;  /* 0x0000000000017941 */ /* 0x000fea0003800200 */
.L_x_24:
[----:B------:R-:W-:Y:S01]  /*2030*/  MOV R28, 0x652b82fe ;  /* 0x652b82fe001c7802 */ /* 0x000fe20000000f00 */
[----:B------:R-:W-:Y:S01]  /*2040*/  IMAD.MOV.U32 R29, RZ, RZ, 0x3ff71547 ;  /* 0x3ff71547ff1d7424 */ /* 0x000fe200078e00ff */
[----:B------:R-:W-:Y:S01]  /*2050*/  UMOV UR6, 0xfefa39ef ;  /* 0xfefa39ef00067882 */ /* 0x000fe20000000000 */
[----:B------:R-:W-:Y:S01]  /*2060*/  UMOV UR7, 0x3fe62e42 ;  /* 0x3fe62e4200077882 */ /* 0x000fe20000000000 */
[----:B------:R-:W0:Y:S01]  /*2070*/  MUFU.RCP64H R15, 200 ;  /* 0x40690000000f7908 */ /* 0x000e220000001800 */
[----:B------:R-:W-:Y:S02]  /*2080*/  HFMA2 R21, -RZ, RZ, 2.205078125, 0 ;  /* 0x40690000ff157431 */ /* 0x000fe400000001ff */
[----:B------:R-:W-:Y:S01]  /*2090*/  IMAD.MOV.U32 R20, RZ, RZ, 0x0 ;  /* 0x00000000ff147424 */ /* 0x000fe200078e00ff */
[----:B------:R-:W-:Y:S01]  /*20a0*/  DFMA R28, R6, R28, 6.75539944105574400000e+15 ;  /* 0x43380000061c742b */ /* 0x000fe2000000001c */
[----:B------:R-:W-:Y:S01]  /*20b0*/  IMAD.MOV.U32 R14, RZ, RZ, 0x1 ;  /* 0x00000001ff0e7424 */ /* 0x000fe200078e00ff */
[----:B------:R-:W-:Y:S01]  /*20c0*/  FSETP.GEU.AND P0, PT, |R7|, 4.1917929649353027344, PT ;  /* 0x4086232b0700780b */ /* 0x000fe20003f0e200 */
[----:B------:R-:W-:Y:S05]  /*20d0*/  BSSY.RECONVERGENT B0, `(.L_x_26) ;  /* 0x0000041000007945 */ /* 0x000fea0003800200 */
        /* <DEDUP_REMOVED lines=9> */
[----:B------:R-:W-:Y:S01]  /*2170*/  UMOV UR7, 0x3e5ade15 ;  /* 0x3e5ade1500077882 */ /* 0x000fe20000000000 */
[----:B------:R-:W-:Y:S01]  /*2180*/  IMAD.MOV.U32 R9, RZ, RZ, 0x3e928af3 ;  /* 0x3e928af3ff097424 */ /* 0x000fe200078e00ff */
[----:B------:R-:W-:-:S05]  /*2190*/  DFMA R18, R14, R18, R14 ;  /* 0x000000120e12722b */ /* 0x000fca000000000e */
[----:B------:R-:W-:Y:S01]  /*21a0*/  DFMA R8, R10, UR6, R8 ;  /* 0x000000060a087c2b */ /* 0x000fe20008000008 */
[----:B------:R-:W-:Y:S01]  /*21b0*/  UMOV UR6, 0x62401315 ;  /* 0x6240131500067882 */ /* 0x000fe20000000000 */
[----:B------:R-:W-:Y:S01]  /*21c0*/  UMOV UR7, 0x3ec71dee ;  /* 0x3ec71dee00077882 */ /* 0x000fe20000000000 */
[----:B------:R-:W-:-:S05]  /*21d0*/  DFMA R14, R18, -R20, 1 ;  /* 0x3ff00000120e742b */ /* 0x000fca0000000814 */
[----:B------:R-:W-:Y:S01]  /*21e0*/  DFMA R8, R10, R8, UR6 ;  /* 0x000000060a087e2b */ /* 0x000fe20008000008 */
[----:B------:R-:W-:Y:S01]  /*21f0*/  UMOV UR6, 0x7c89eb71 ;  /* 0x7c89eb7100067882 */ /* 0x000fe20000000000 */
[----:B------:R-:W-:Y:S01]  /*2200*/  UMOV UR7, 0x3efa0199 ;  /* 0x3efa019900077882 */ /* 0x000fe20000000000 */
[----:B------:R-:W-:Y:S02]  /*2210*/  DFMA R20, R18, R14, R18 ;  /* 0x0000000e1214722b */ /* 0x000fe40000000012 */
[----:B------:R-:W-:-:S03]  /*2220*/  DADD R14, R40, -50 ;  /* 0xc0490000280e7429 */ /* 0x000fc60000000000 */
[----:B------:R-:W-:Y:S01]  /*2230*/  DFMA R8, R10, R8, UR6 ;  /* 0x000000060a087e2b */ /* 0x000fe20008000008 */
[----:B------:R-:W-:Y:S01]  /*2240*/  UMOV UR6, 0x14761f65 ;  /* 0x14761f6500067882 */ /* 0x000fe20000000000 */
[----:B------:R-:W-:-:S03]  /*2250*/  UMOV UR7, 0x3f2a01a0 ;  /* 0x3f2a01a000077882 */ /* 0x000fc60000000000 */
[----:B------:R-:W-:-:S03]  /*2260*/  DMUL R22, R14, R20 ;  /* 0x000000140e167228 */ /* 0x000fc60000000000 */
[----:B------:R-:W-:Y:S01]  /*2270*/  DFMA R8, R10, R8, UR6 ;  /* 0x000000060a087e2b */ /* 0x000fe20008000008 */
[----:B------:R-:W-:Y:S01]  /*2280*/  UMOV UR6, 0x1852b7af ;  /* 0x1852b7af00067882 */ /* 0x000fe20000000000 */
[----:B------:R-:W-:Y:S01]  /*2290*/  UMOV UR7, 0x3f56c16c ;  /* 0x3f56c16c00077882 */ /* 0x000fe20000000000 */
[----:B------:R-:W-:Y:S02]  /*22a0*/  FSETP.GEU.AND P3, PT, |R15|, 6.5827683646048100446e-37, PT ;  /* 0x036000000f00780b */ /* 0x000fe40003f6e200 */
[----:B------:R-:W-:-:S03]  /*22b0*/  DFMA R26, R22, -200, R14 ;  /* 0xc0690000161a782b */ /* 0x000fc6000000000e */
        /* <DEDUP_REMOVED lines=16> */
[----:B------:R-:W-:-:S05]  /*23c0*/  FFMA R18, RZ, 3.640625, R9 ;  /* 0x40690000ff127823 */ /* 0x000fca0000000009 */
[----:B------:R-:W-:-:S04]  /*23d0*/  FSETP.GT.AND P2, PT, |R18|, 1.469367938527859385e-39, PT ;  /* 0x001000001200780b */ /* 0x000fc80003f44200 */
[----:B------:R-:W-:Y:S02]  /*23e0*/  IMAD R19, R28, 0x100000, R11 ;  /* 0x001000001c137824 */ /* 0x000fe400078e020b */
[----:B------:R-:W-:Y:S01]  /*23f0*/  IMAD.MOV.U32 R18, RZ, RZ, R10 ;  /* 0x000000ffff127224 */ /* 0x000fe200078e000a */
[----:B------:R-:W-:Y:S06]  /*2400*/  @!P0 BRA `(.L_x_27) ;  /* 0x0000000000348947 */ /* 0x000fec0003800000 */
[----:B------:R-:W-:Y:S01]  /*2410*/  FSETP.GEU.AND P1, PT, |R7|, 4.2275390625, PT ;  /* 0x408748000700780b */ /* 0x000fe20003f2e200 */
[C---:B------:R-:W-:Y:S02]  /*2420*/  DADD R20, R6.reuse, +INF ;  /* 0x7ff0000006147429 */ /* 0x040fe40000000000 */
[----:B------:R-:W-:-:S08]  /*2430*/  DSETP.GEU.AND P0, PT, R6, RZ, PT ;  /* 0x000000ff0600722a */ /* 0x000fd00003f0e000 */
[----:B------:R-:W-:Y:S02]  /*2440*/  FSEL R19, R21, RZ, P0 ;  /* 0x000000ff15137208 */ /* 0x000fe40000000000 */
[----:B------:R-:W-:Y:S01]  /*2450*/  @!P1 LEA.HI R18, R28, R28, RZ, 0x1 ;  /* 0x0000001c1c129211 */ /* 0x000fe200078f08ff */
[----:B------:R-:W-:Y:S02]  /*2460*/  @!P1 IMAD.MOV.U32 R6, RZ, RZ, R10 ;  /* 0x000000ffff069224 */ /* 0x000fe400078e000a */
[----:B------:R-:W-:Y:S01]  /*2470*/  @!P1 IMAD.MOV.U32 R10, RZ, RZ, RZ ;  /* 0x000000ffff0a9224 */ /* 0x000fe200078e00ff */
[----:B------:R-:W-:Y:S02]  /*2480*/  @!P1 SHF.R.S32.HI R7, RZ, 0x1, R18 ;  /* 0x00000001ff079819 */ /* 0x000fe40000011412 */
[----:B------:R-:W-:-:S03]  /*2490*/  FSEL R18, R20, RZ, P0 ;  /* 0x000000ff14127208 */ /* 0x000fc60000000000 */
[----:B------:R-:W-:Y:S01]  /*24a0*/  @!P1 IMAD.IADD R28, R28, 0x1, -R7 ;  /* 0x000000011c1c9824 */ /* 0x000fe200078e0a07 */
[----:B------:R-:W-:-:S04]  /*24b0*/  @!P1 LEA R7, R7, R11, 0x14 ;  /* 0x0000000b07079211 */ /* 0x000fc800078ea0ff */
[----:B------:R-:W-:-:S06]  /*24c0*/  @!P1 LEA R11, R28, 0x3ff00000, 0x14 ;  /* 0x3ff000001c0b9811 */ /* 0x000fcc00078ea0ff */
[----:B------:R-:W-:-:S11]  /*24d0*/  @!P1 DMUL R18, R6, R10 ;  /* 0x0000000a06129228 */ /* 0x000fd60000000000 */
.L_x_27:
[----:B------:R-:W-:Y:S05]  /*24e0*/  BSYNC.RECONVERGENT B0 ;  /* 0x0000000000007941 */ /* 0x000fea0003800200 */
.L_x_26:
[----:B------:R-:W-:Y:S01]  /*24f0*/  BSSY.RECONVERGENT B1, `(.L_x_28) ;  /* 0x000000a000017945 */ /* 0x000fe20003800200 */
[----:B------:R-:W-:-:S03]  /*2500*/  DADD R18, R18, 1 ;  /* 0x3ff0000012127429 */ /* 0x000fc60000000000 */
[----:B------:R-:W-:Y:S08]  /*2510*/  @P2 BRA P3, `(.L_x_29) ;  /* 0x00000000001c2947 */ /* 0x000ff00001800000 */
[----:B------:R-:W-:Y:S01]  /*2520*/  IMAD.MOV.U32 R10, RZ, RZ, R14 ;  /* 0x000000ffff0a7224 */ /* 0x000fe200078e000e */
[----:B------:R-:W-:Y:S01]  /*2530*/  MOV R8, RZ ;  /* 0x000000ff00087202 */ /* 0x000fe20000000f00 */
[----:B------:R-:W-:Y:S01]  /*2540*/  IMAD.MOV.U32 R7, RZ, RZ, R15 ;  /* 0x000000ffff077224 */ /* 0x000fe200078e000f */
[----:B------:R-:W-:Y:S01]  /*2550*/  MOV R6, 0x2580 ;  /* 0x0000258000067802 */ /* 0x000fe20000000f00 */
[----:B------:R-:W-:-:S07]  /*2560*/  IMAD.MOV.U32 R9, RZ, RZ, 0x40690000 ;  /* 0x40690000ff097424 */ /* 0x000fce00078e00ff */
[----:B------:R-:W-:Y:S05]  /*2570*/  CALL.REL.NOINC `($__internal_1_$__cuda_sm20_div_rn_f64_full) ;  /* 0x0000031800f47944 */ /* 0x000fea0003c00000 */
[----:B------:R-:W-:-:S07]  /*2580*/  IMAD.MOV.U32 R9, RZ, RZ, R7 ;  /* 0x000000ffff097224 */ /* 0x000fce00078e0007 */
.L_x_29:
[----:B------:R-:W-:Y:S05]  /*2590*/  BSYNC.RECONVERGENT B1 ;  /* 0x0000000000017941 */ /* 0x000fea0003800200 */
.L_x_28:
[----:B------:R-:W-:Y:S01]  /*25a0*/  IMAD.MOV.U32 R20, RZ, RZ, 0x652b82fe ;  /* 0x652b82feff147424 */ /* 0x000fe200078e00ff */
[----:B------:R-:W-:Y:S01]  /*25b0*/  UMOV UR6, 0xfefa39ef ;  /* 0xfefa39ef00067882 */ /* 0x000fe20000000000 */
[----:B------:R-:W-:Y:S01]  /*25c0*/  IMAD.MOV.U32 R21, RZ, RZ, 0x3ff71547 ;  /* 0x3ff71547ff157424 */ /* 0x000fe200078e00ff */
[----:B------:R-:W-:Y:S01]  /*25d0*/  UMOV UR7, 0x3fe62e42 ;  /* 0x3fe62e4200077882 */ /* 0x000fe20000000000 */
[----:B------:R-:W-:Y:S01]  /*25e0*/  FSETP.GEU.AND P0, PT, |R9|, 4.1917929649353027344, PT ;  /* 0x4086232b0900780b */ /* 0x000fe20003f0e200 */
[----:B------:R-:W-:Y:S03]  /*25f0*/  BSSY.RECONVERGENT B0, `(.L_x_30) ;  /* 0x0000036000007945 */ /* 0x000fe60003800200 */
[----:B------:R-:W-:-:S08]  /*2600*/  DFMA R20, R8, R20, 6.75539944105574400000e+15 ;  /* 0x433800000814742b */ /* 0x000fd00000000014 */
[----:B------:R-:W-:-:S08]  /*2610*/  DADD R6, R20, -6.75539944105574400000e+15 ;  /* 0xc338000014067429 */ /* 0x000fd00000000000 */
[----:B------:R-:W-:Y:S01]  /*2620*/  DFMA R10, R6, -UR6, R8 ;  /* 0x80000006060a7c2b */ /* 0x000fe20008000008 */
[----:B------:R-:W-:Y:S01]  /*2630*/  UMOV UR6, 0x3b39803f ;  /* 0x3b39803f00067882 */ /* 0x000fe20000000000 */
[----:B------:R-:W-:-:S06]  /*2640*/  UMOV UR7, 0x3c7abc9e ;  /* 0x3c7abc9e00077882 */ /* 0x000fcc0000000000 */
[----:B------:R-:W-:Y:S01]  /*2650*/  DFMA R10, R6, -UR6, R10 ;  /* 0x80000006060a7c2b */ /* 0x000fe2000800000a */
[----:B------:R-:W-:Y:S01]  /*2660*/  UMOV UR6, 0x69ce2bdf ;  /* 0x69ce2bdf00067882 */ /* 0x000fe20000000000 */
[----:B------:R-:W-:Y:S01]  /*2670*/  MOV R6, 0xfca213ea ;  /* 0xfca213ea00067802 */ /* 0x000fe20000000f00 */
[----:B------:R-:W-:Y:S01]  /*2680*/  IMAD.MOV.U32 R7, RZ, RZ, 0x3e928af3 ;  /* 0x3e928af3ff077424 */ /* 0x000fe200078e00ff */
[----:B------:R-:W-:-:S05]  /*2690*/  UMOV UR7, 0x3e5ade15 ;  /* 0x3e5ade1500077882 */ /* 0x000fca0000000000 */
[----:B------:R-:W-:Y:S01]  /*26a0*/  DFMA R6, R10, UR6, R6 ;  /* 0x000000060a067c2b */ /* 0x000fe20008000006 */
        /* <DEDUP_REMOVED lines=23> */
[----:B------:R-:W-:-:S08]  /*2820*/  DFMA R6, R10, R6, UR6 ;  /* 0x000000060a067e2b */ /* 0x000fd00008000006 */
[----:B------:R-:W-:-:S08]  /*2830*/  DFMA R6, R10, R6, 1 ;  /* 0x3ff000000a06742b */ /* 0x000fd00000000006 */
[----:B------:R-:W-:-:S10]  /*2840*/  DFMA R10, R10, R6, 1 ;  /* 0x3ff000000a0a742b */ /* 0x000fd40000000006 */
        /* <DEDUP_REMOVED lines=16> */
.L_x_31:
[----:B------:R-:W-:Y:S05]  /*2950*/  BSYNC.RECONVERGENT B0 ;  /* 0x0000000000007941 */ /* 0x000fea0003800200 */
.L_x_30:
[----:B------:R-:W-:Y:S01]  /*2960*/  DADD R10, R6, 1 ;  /* 0x3ff00000060a7429 */ /* 0x000fe20000000000 */
[----:B------:R-:W-:Y:S01]  /*2970*/  UMOV UR6, 0x9999999a ;  /* 0x9999999a00067882 */ /* 0x000fe20000000000 */
[----:B------:R-:W-:Y:S01]  /*2980*/  IMAD.MOV.U32 R6, RZ, RZ, 0x1 ;  /* 0x00000001ff067424 */ /* 0x000fe200078e00ff */
[----:B------:R-:W-:Y:S01]  /*2990*/  UMOV UR7, 0x3fb99999 ;  /* 0x3fb9999900077882 */ /* 0x000fe20000000000 */
[----:B------:R-:W-:Y:S02]  /*29a0*/  BSSY.RECONVERGENT B1, `(.L_x_32) ;  /* 0x0000015000017945 */ /* 0x000fe40003800200 */
        /* <DEDUP_REMOVED lines=12> */
[----:B------:R-:W-:Y:S01]  /*2a70*/  IMAD.MOV.U32 R8, RZ, RZ, R10 ;  /* 0x000000ffff087224 */ /* 0x000fe200078e000a */
[----:B------:R-:W-:Y:S01]  /*2a80*/  MOV R9, R11 ;  /* 0x0000000b00097202 */ /* 0x000fe20000000f00 */
[----:B------:R-:W-:Y:S01]  /*2a90*/  IMAD.MOV.U32 R10, RZ, RZ, -0x66666666 ;  /* 0x9999999aff0a7424 */ /* 0x000fe200078e00ff */
[----:B------:R-:W-:Y:S01]  /*2aa0*/  MOV R6, 0x2ad0 ;  /* 0x00002ad000067802 */ /* 0x000fe20000000f00 */
[----:B------:R-:W-:-:S07]  /*2ab0*/  IMAD.MOV.U32 R7, RZ, RZ, 0x3fb99999 ;  /* 0x3fb99999ff077424 */ /* 0x000fce00078e00ff */
[----:B------:R-:W-:Y:S05]  /*2ac0*/  CALL.REL.NOINC `($__internal_1_$__cuda_sm20_div_rn_f64_full) ;  /* 0x0000031400a07944 */ /* 0x000fea0003c00000 */
[----:B------:R-:W-:Y:S02]  /*2ad0*/  IMAD.MOV.U32 R20, RZ, RZ, R8 ;  /* 0x000000ffff147224 */ /* 0x000fe400078e0008 */
[----:B------:R-:W-:-:S07]  /*2ae0*/  IMAD.MOV.U32 R21, RZ, RZ, R7 ;  /* 0x000000ffff157224 */ /* 0x000fce00078e0007 */
.L_x_33:
[----:B------:R-:W-:Y:S05]  /*2af0*/  BSYNC.RECONVERGENT B1 ;  /* 0x0000000000017941 */ /* 0x000fea0003800200 */
.L_x_32:
[----:B------:R-:W0:Y:S01]  /*2b00*/  MUFU.RCP64H R7, R19 ;  /* 0x0000001300077308 */ /* 0x000e220000001800 */
[----:B------:R-:W-:Y:S01]  /*2b10*/  MOV R6, 0x1 ;  /* 0x0000000100067802 */ /* 0x000fe20000000f00 */
[----:B------:R-:W-:Y:S01]  /*2b20*/  UMOV UR6, 0x9999999a ;  /* 0x9999999a00067882 */ /* 0x000fe20000000000 */
[----:B------:R-:W-:Y:S01]  /*2b30*/  UMOV UR7, 0x3fb99999 ;  /* 0x3fb9999900077882 */ /* 0x000fe20000000000 */
[----:B------:R-:W-:Y:S03]  /*2b40*/  BSSY.RECONVERGENT B1, `(.L_x_34) ;  /* 0x0000013000017945 */ /* 0x000fe60003800200 */
        /* <DEDUP_REMOVED lines=12> */
[----:B------:R-:W-:Y:S01]  /*2c10*/  MOV R6, 0x2c60 ;  /* 0x00002c6000067802 */ /* 0x000fe20000000f00 */
[----:B------:R-:W-:Y:S02]  /*2c20*/  IMAD.MOV.U32 R9, RZ, RZ, R19 ;  /* 0x000000ffff097224 */ /* 0x000fe400078e0013 */
[----:B------:R-:W-:Y:S02]  /*2c30*/  IMAD.MOV.U32 R10, RZ, RZ, -0x66666666 ;  /* 0x9999999aff0a7424 */ /* 0x000fe400078e00ff */
[----:B------:R-:W-:-:S07]  /*2c40*/  IMAD.MOV.U32 R7, RZ, RZ, 0x3fb99999 ;  /* 0x3fb99999ff077424 */ /* 0x000fce00078e00ff */
[----:B------:R-:W-:Y:S05]  /*2c50*/  CALL.REL.NOINC `($__internal_1_$__cuda_sm20_div_rn_f64_full) ;  /* 0x00000314003c7944 */ /* 0x000fea0003c00000 */
[----:B------:R-:W-:-:S07]  /*2c60*/  MOV R6, R8 ;  /* 0x0000000800067202 */ /* 0x000fce0000000f00 */
.L_x_35:
[----:B------:R-:W-:Y:S05]  /*2c70*/  BSYNC.RECONVERGENT B1 ;  /* 0x0000000000017941 */ /* 0x000fea0003800200 */
.L_x_34:
[----:B------:R-:W0:Y:S01]  /*2c80*/  MUFU.RCP64H R9, R17 ;  /* 0x0000001100097308 */ /* 0x000e220000001800 */
[----:B------:R-:W-:Y:S01]  /*2c90*/  VIADD R8, R17, 0x300402 ;  /* 0x0030040211087836 */ /* 0x000fe20000000000 */
[----:B------:R-:W-:Y:S01]  /*2ca0*/  BSSY.RECONVERGENT B1, `(.L_x_36) ;  /* 0x0000010000017945 */ /* 0x000fe20003800200 */
[----:B------:R-:W-:-:S03]  /*2cb0*/  DADD R18, R6, R20 ;  /* 0x0000000006127229 */ /* 0x000fc60000000014 */
[----:B------:R-:W-:Y:S01]  /*2cc0*/  FSETP.GEU.AND P0, PT, |R8|, 5.8789094863358348022e-39, PT ;  /* 0x004004020800780b */ /* 0x000fe20003f0e200 */
[----:B0-----:R-:W-:-:S08]  /*2cd0*/  DFMA R10, -R16, R8, 1 ;  /* 0x3ff00000100a742b */ /* 0x001fd00000000108 */
[----:B------:R-:W-:-:S08]  /*2ce0*/  DFMA R10, R10, R10, R10 ;  /* 0x0000000a0a0a722b */ /* 0x000fd0000000000a */
[----:B------:R-:W-:-:S08]  /*2cf0*/  DFMA R10, R8, R10, R8 ;  /* 0x0000000a080a722b */ /* 0x000fd00000000008 */
[----:B------:R-:W-:-:S08]  /*2d00*/  DFMA R22, -R16, R10, 1 ;  /* 0x3ff000001016742b */ /* 0x000fd0000000010a */
[----:B------:R-:W-:Y:S01]  /*2d10*/  DFMA R8, R10, R22, R10 ;  /* 0x000000160a08722b */ /* 0x000fe2000000000a */
[----:B------:R-:W-:Y:S10]  /*2d20*/  @P0 BRA `(.L_x_37) ;  /* 0x00000000001c0947 */ /* 0x000ff40003800000 */
[----:B------:R-:W-:Y:S01]  /*2d30*/  LOP3.LUT R6, R17, 0x7fffffff, RZ, 0xc0, !PT ;  /* 0x7fffffff11067812 */ /* 0x000fe200078ec0ff */
[----:B------:R-:W-:Y:S01]  /*2d40*/  IMAD.MOV.U32 R8, RZ, RZ, R16 ;  /* 0x000000ffff087224 */ /* 0x000fe200078e0010 */
[----:B------:R-:W-:Y:S01]  /*2d50*/  MOV R7, 0x2d90 ;  /* 0x00002d9000077802 */ /* 0x000fe20000000f00 */
[----:B------:R-:W-:Y:S02]  /*2d60*/  IMAD.MOV.U32 R9, RZ, RZ, R17 ;  /* 0x000000ffff097224 */ /* 0x000fe400078e0011 */
[----:B------:R-:W-:-:S07]  /*2d70*/  VIADD R6, R6, 0xfff00000 ;  /* 0xfff0000006067836 */ /* 0x000fce0000000000 */
[----:B------:R-:W-:Y:S05]  /*2d80*/  CALL.REL.NOINC `($__internal_0_$__cuda_sm20_dblrcp_rn_slowpath_v3) ;  /* 0x00000310003c7944 */ /* 0x000fea0003c00000 */
[----:B------:R-:W-:-:S07]  /*2d90*/  MOV R9, R6 ;  /* 0x0000000600097202 */ /* 0x000fce0000000f00 */
.L_x_37:
[----:B------:R-:W-:Y:S05]  /*2da0*/  BSYNC.RECONVERGENT B1 ;  /* 0x0000000000017941 */ /* 0x000fea0003800200 */
.L_x_36:
[----:B------:R-:W0:Y:S01]  /*2db0*/  MUFU.RCP64H R7, 9.029998779296875 ;  /* 0x40220f5c00077908 */ /* 0x000e220000001800 */
[----:B------:R-:W-:Y:S01]  /*2dc0*/  IMAD.MOV.U32 R20, RZ, RZ, 0x28f5c28f ;  /* 0x28f5c28fff147424 */ /* 0x000fe200078e00ff */
[----:B------:R-:W-:Y:S01]  /*2dd0*/  UMOV UR6, 0x7ae147ae ;  /* 0x7ae147ae00067882 */ /* 0x000fe20000000000 */
[----:B------:R-:W-:Y:S01]  /*2de0*/  IMAD.MOV.U32 R21, RZ, RZ, 0x40220f5c ;  /* 0x40220f5cff157424 */ /* 0x000fe200078e00ff */
[----:B------:R-:W-:Y:S01]  /*2df0*/  UMOV UR7, 0x404c6e14 ;  /* 0x404c6e1400077882 */ /* 0x000fe20000000000 */
[----:B------:R-:W-:Y:S01]  /*2e00*/  IMAD.MOV.U32 R6, RZ, RZ, 0x1 ;  /* 0x00000001ff067424 */ /* 0x000fe200078e00ff */
[----:B------:R-:W-:Y:S01]  /*2e10*/  BSSY.RECONVERGENT B1, `(.L_x_38) ;  /* 0x0000015000017945 */ /* 0x000fe20003800200 */
[----:B------:R-:W-:-:S04]  /*2e20*/  DMUL R18, R18, R8 ;  /* 0x0000000812127228 */ /* 0x000fc80000000000 */
[----:B0-----:R-:W-:-:S08]  /*2e30*/  DFMA R10, R6, -R20, 1 ;  /* 0x3ff00000060a742b */ /* 0x001fd00000000814 */
[----:B------:R-:W-:-:S08]  /*2e40*/  DFMA R10, R10, R10, R10 ;  /* 0x0000000a0a0a722b */ /* 0x000fd0000000000a */
[----:B------:R-:W-:Y:S02]  /*2e50*/  DFMA R6, R6, R10, R6 ;  /* 0x0000000a0606722b */ /* 0x000fe40000000006 */
[----:B------:R-:W-:-:S06]  /*2e60*/  DADD R10, -R40, -UR6 ;  /* 0x80000006280a7e29 */ /* 0x000fcc0008000100 */
[----:B------:R-:W-:-:S04]  /*2e70*/  DFMA R16, R6, -R20, 1 ;  /* 0x3ff000000610742b */ /* 0x000fc80000000814 */
[----:B------:R-:W-:-:S04]  /*2e80*/  FSETP.GEU.AND P1, PT, |R11|, 6.5827683646048100446e-37, PT ;  /* 0x036000000b00780b */ /* 0x000fc80003f2e200 */
[----:B------:R-:W-:-:S08]  /*2e90*/  DFMA R6, R6, R16, R6 ;  /* 0x000000100606722b */ /* 0x000fd00000000006 */
[----:B------:R-:W-:-:S08]  /*2ea0*/  DMUL R16, R10, R6 ;  /* 0x000000060a107228 */ /* 0x000fd00000000000 */
[----:B------:R-:W-:-:S08]  /*2eb0*/  DFMA R20, R16, -R20, R10 ;  /* 0x800000141014722b */ /* 0x000fd0000000000a */
[----:B------:R-:W-:-:S10]  /*2ec0*/  DFMA R6, R6, R20, R16 ;  /* 0x000000140606722b */ /* 0x000fd40000000010 */
[----:B------:R-:W-:-:S05]  /*2ed0*/  FFMA R16, RZ, 2.5321874618530273438, R7 ;  /* 0x40220f5cff107823 */ /* 0x000fca0000000007 */
[----:B------:R-:W-:-:S13]  /*2ee0*/  FSETP.GT.AND P0, PT, |R16|, 1.469367938527859385e-39, PT ;  /* 0x001000001000780b */ /* 0x000fda0003f04200 */
[----:B------:R-:W-:Y:S05]  /*2ef0*/  @P0 BRA P1, `(.L_x_39) ;  /* 0x0000000000180947 */ /* 0x000fea0000800000 */
[----:B------:R-:W-:Y:S01]  /*2f00*/  IMAD.MOV.U32 R7, RZ, RZ, R11 ;  /* 0x000000ffff077224 */ /* 0x000fe200078e000b */
[----:B------:R-:W-:Y:S01]  /*2f10*/  MOV R8, 0x28f5c28f ;  /* 0x28f5c28f00087802 */ /* 0x000fe20000000f00 */
[----:B------:R-:W-:Y:S01]  /*2f20*/  IMAD.MOV.U32 R9, RZ, RZ, 0x40220f5c ;  /* 0x40220f5cff097424 */ /* 0x000fe200078e00ff */
[----:B------:R-:W-:-:S07]  /*2f30*/  MOV R6, 0x2f50 ;  /* 0x00002f5000067802 */ /* 0x000fce0000000f00 */
[----:B------:R-:W-:Y:S05]  /*2f40*/  CALL.REL.NOINC `($__internal_1_$__cuda_sm20_div_rn_f64_full) ;  /* 0x0000031000807944 */ /* 0x000fea0003c00000 */
[----:B------:R-:W-:-:S07]  /*2f50*/  IMAD.MOV.U32 R6, RZ, RZ, R8 ;  /* 0x000000ffff067224 */ /* 0x000fce00078e0008 */
.L_x_39:
[----:B------:R-:W-:Y:S05]  /*2f60*/  BSYNC.RECONVERGENT B1 ;  /* 0x0000000000017941 */ /* 0x000fea0003800200 */
.L_x_38:
        /* <DEDUP_REMOVED lines=59> */
.L_x_41:
[----:B------:R-:W-:Y:S05]  /*3320*/  BSYNC.RECONVERGENT B0 ;  /* 0x0000000000007941 */ /* 0x000fea0003800200 */
.L_x_40:
[----:B------:R-:W-:Y:S01]  /*3330*/  DSETP.GE.AND P0, PT, R40, -40, PT ;  /* 0xc04400002800742a */ /* 0x000fe20003f06000 */
[----:B------:R-:W-:Y:S01]  /*3340*/  BSSY.RECONVERGENT B1, `(.L_x_42) ;  /* 0x000011c000017945 */ /* 0x000fe20003800200 */
[----:B------:R-:W-:-:S08]  /*3350*/  DADD R8, R8, 1 ;  /* 0x3ff0000008087429 */ /* 0x000fd00000000000 */
[----:B------:R-:W-:-:S04]  /*3360*/  DMUL R16, R8, R8 ;  /* 0x0000000808107228 */ /* 0x000fc80000000000 */
[----:B------:R-:W-:Y:S07]  /*3370*/  @!P0 BRA `(.L_x_43) ;  /* 0x0000000400d08947 */ /* 0x000fee0003800000 */
[----:B------:R-:W0:Y:S01]  /*3380*/  MUFU.RCP64H R7, -11.09999847412109375 ;  /* 0xc026333300077908 */ /* 0x000e220000001800 */
[----:B------:R-:W-:Y:S01]  /*3390*/  IMAD.MOV.U32 R20, RZ, RZ, 0x33333333 ;  /* 0x33333333ff147424 */ /* 0x000fe200078e00ff */
[----:B------:R-:W-:Y:S01]  /*33a0*/  MOV R6, 0x1 ;  /* 0x0000000100067802 */ /* 0x000fe20000000f00 */
[----:B------:R-:W-:Y:S01]  /*33b0*/  IMAD.MOV.U32 R21, RZ, RZ, 0x40263333 ;  /* 0x40263333ff157424 */ /* 0x000fe200078e00ff */
[----:B------:R-:W-:Y:S01]  /*33c0*/  UMOV UR6, 0x851eb852 ;  /* 0x851eb85200067882 */ /* 0x000fe20000000000 */
[----:B------:R-:W-:Y:S01]  /*33d0*/  UMOV UR7, 0x402551eb ;  /* 0x402551eb00077882 */ /* 0x000fe20000000000 */
[----:B------:R-:W-:Y:S01]  /*33e0*/  BSSY.RECONVERGENT B2, `(.L_x_44) ;  /* 0x0000014000027945 */ /* 0x000fe20003800200 */
[----:B------:R-:W-:Y:S02]  /*33f0*/  DADD R10, R40, UR6 ;  /* 0x00000006280a7e29 */ /* 0x000fe40008000000 */
[----:B0-----:R-:W-:-:S08]  /*3400*/  DFMA R8, R6, R20, 1 ;  /* 0x3ff000000608742b */ /* 0x001fd00000000014 */
[----:B------:R-:W-:Y:S01]  /*3410*/  FSETP.GEU.AND P1, PT, |R11|, 6.5827683646048100446e-37, PT ;  /* 0x036000000b00780b */ /* 0x000fe20003f2e200 */
[----:B------:R-:W-:-:S08]  /*3420*/  DFMA R8, R8, R8, R8 ;  /* 0x000000080808722b */ /* 0x000fd00000000008 */
[----:B------:R-:W-:-:S08]  /*3430*/  DFMA R8, R6, R8, R6 ;  /* 0x000000080608722b */ /* 0x000fd00000000006 */
[----:B------:R-:W-:-:S08]  /*3440*/  DFMA R6, R8, R20, 1 ;  /* 0x3ff000000806742b */ /* 0x000fd00000000014 */
[----:B------:R-:W-:-:S08]  /*3450*/  DFMA R6, R8, R6, R8 ;  /* 0x000000060806722b */ /* 0x000fd00000000008 */
[----:B------:R-:W-:-:S08]  /*3460*/  DMUL R8, R10, R6 ;  /* 0x000000060a087228 */ /* 0x000fd00000000000 */
[----:B------:R-:W-:-:S08]  /*3470*/  DFMA R20, R8, R20, R10 ;  /* 0x000000140814722b */ /* 0x000fd0000000000a */
[----:B------:R-:W-:-:S10]  /*3480*/  DFMA R6, R6, R20, R8 ;  /* 0x000000140606722b */ /* 0x000fd40000000008 */
[----:B------:R-:W-:-:S05]  /*3490*/  FFMA R8, RZ, -2.5968749523162841797, R7 ;  /* 0xc0263333ff087823 */ /* 0x000fca0000000007 */
[----:B------:R-:W-:-:S13]  /*34a0*/  FSETP.GT.AND P0, PT, |R8|, 1.469367938527859385e-39, PT ;  /* 0x001000000800780b */ /* 0x000fda0003f04200 */
[----:B------:R-:W-:Y:S05]  /*34b0*/  @P0 BRA P1, `(.L_x_45) ;  /* 0x0000000000180947 */ /* 0x000fea0000800000 */
[----:B------:R-:W-:Y:S01]  /*34c0*/  IMAD.MOV.U32 R7, RZ, RZ, R11 ;  /* 0x000000ffff077224 */ /* 0x000fe200078e000b */
[----:B------:R-:W-:Y:S01]  /*34d0*/  MOV R6, 0x3510 ;  /* 0x0000351000067802 */ /* 0x000fe20000000f00 */
[----:B------:R-:W-:Y:S02]  /*34e0*/  IMAD.MOV.U32 R8, RZ, RZ, 0x33333333 ;  /* 0x33333333ff087424 */ /* 0x000fe400078e00ff */
[----:B------:R-:W-:-:S07]  /*34f0*/  IMAD.MOV.U32 R9, RZ, RZ, -0x3fd9cccd ;  /* 0xc0263333ff097424 */ /* 0x000fce00078e00ff */
[----:B------:R-:W-:Y:S05]  /*3500*/  CALL.REL.NOINC `($__internal_1_$__cuda_sm20_div_rn_f64_full) ;  /* 0x0000030c00107944 */ /* 0x000fea0003c00000 */
[----:B------:R-:W-:-:S07]  /*3510*/  IMAD.MOV.U32 R6, RZ, RZ, R8 ;  /* 0x000000ffff067224 */ /* 0x000fce00078e0008 */
.L_x_45:
[----:B------:R-:W-:Y:S05]  /*3520*/  BSYNC.RECONVERGENT B2 ;  /* 0x0000000000027941 */ /* 0x000fea0003800200 */
.L_x_44:
[----:B------:R-:W-:Y:S01]  /*3530*/  MOV R20, 0x652b82fe ;  /* 0x652b82fe00147802 */ /* 0x000fe20000000f00 */
[----:B------:R-:W-:Y:S01]  /*3540*/  IMAD.MOV.U32 R21, RZ, RZ, 0x3ff71547 ;  /* 0x3ff71547ff157424 */ /* 0x000fe200078e00ff */
[----:B------:R-:W-:Y:S01]  /*3550*/  UMOV UR6, 0xfefa39ef ;  /* 0xfefa39ef00067882 */ /* 0x000fe20000000000 */
[----:B------:R-:W-:Y:S01]  /*3560*/  UMOV UR7, 0x3fe62e42 ;  /* 0x3fe62e4200077882 */ /* 0x000fe20000000000 */
[----:B------:R-:W-:Y:S01]  /*3570*/  FSETP.GEU.AND P0, PT, |R7|, 4.1917929649353027344, PT ;  /* 0x4086232b0700780b */ /* 0x000fe20003f0e200 */
[----:B------:R-:W-:Y:S02]  /*3580*/  BSSY.RECONVERGENT B0, `(.L_x_46) ;  /* 0x0000036000007945 */ /* 0x000fe40003800200 */
[----:B------:R-:W-:-:S08]  /*3590*/  DFMA R20, R6, R20, 6.75539944105574400000e+15 ;  /* 0x433800000614742b */ /* 0x000fd00000000014 */
[----:B------:R-:W-:-:S08]  /*35a0*/  DADD R8, R20, -6.75539944105574400000e+15 ;  /* 0xc338000014087429 */ /* 0x000fd00000000000 */
[----:B------:R-:W-:Y:S01]  /*35b0*/  DFMA R10, R8, -UR6, R6 ;  /* 0x80000006080a7c2b */ /* 0x000fe20008000006 */
[----:B------:R-:W-:Y:S01]  /*35c0*/  UMOV UR6, 0x3b39803f ;  /* 0x3b39803f00067882 */ /* 0x000fe20000000000 */
[----:B------:R-:W-:-:S06]  /*35d0*/  UMOV UR7, 0x3c7abc9e ;  /* 0x3c7abc9e00077882 */ /* 0x000fcc0000000000 */
[----:B------:R-:W-:Y:S01]  /*35e0*/  DFMA R10, R8, -UR6, R10 ;  /* 0x80000006080a7c2b */ /* 0x000fe2000800000a */
[----:B------:R-:W-:Y:S01]  /*35f0*/  UMOV UR6, 0x69ce2bdf ;  /* 0x69ce2bdf00067882 */ /* 0x000fe20000000000 */
[----:B------:R-:W-:Y:S01]  /*3600*/  IMAD.MOV.U32 R8, RZ, RZ, -0x35dec16 ;  /* 0xfca213eaff087424 */ /* 0x000fe200078e00ff */
[----:B------:R-:W-:Y:S01]  /*3610*/  UMOV UR7, 0x3e5ade15 ;  /* 0x3e5ade1500077882 */ /* 0x000fe20000000000 */
[----:B------:R-:W-:-:S06]  /*3620*/  IMAD.MOV.U32 R9, RZ, RZ, 0x3e928af3 ;  /* 0x3e928af3ff097424 */ /* 0x000fcc00078e00ff */
        /* <DEDUP_REMOVED lines=27> */
[----:B------:R-:W-:Y:S01]  /*37e0*/  IMAD R9, R20, 0x100000, R11 ;  /* 0x0010000014097824 */ /* 0x000fe200078e020b */
[----:B------:R-:W-:Y:S01]  /*37f0*/  MOV R8, R10 ;  /* 0x0000000a00087202 */ /* 0x000fe20000000f00 */
        /* <DEDUP_REMOVED lines=10> */
[----:B------:R-:W-:Y:S02]  /*38a0*/  @!P1 IMAD.IADD R20, R20, 0x1, -R7 ;  /* 0x0000000114149824 */ /* 0x000fe400078e0a07 */
[----:B------:R-:W-:-:S03]  /*38b0*/  @!P1 IMAD R7, R7, 0x100000, R11 ;  /* 0x0010000007079824 */ /* 0x000fc600078e020b */
[----:B------:R-:W-:-:S06]  /*38c0*/  @!P1 LEA R11, R20, 0x3ff00000, 0x14 ;  /* 0x3ff00000140b9811 */ /* 0x000fcc00078ea0ff */
[----:B------:R-:W-:-:S11]  /*38d0*/  @!P1 DMUL R8, R6, R10 ;  /* 0x0000000a06089228 */ /* 0x000fd60000000000 */
.L_x_47:
[----:B------:R-:W-:Y:S05]  /*38e0*/  BSYNC.RECONVERGENT B0 ;  /* 0x0000000000007941 */ /* 0x000fea0003800200 */
.L_x_46:
[----:B------:R-:W-:Y:S01]  /*38f0*/  DADD R8, R8, 1 ;  /* 0x3ff0000008087429 */ /* 0x000fe20000000000 */
[----:B------:R-:W-:Y:S01]  /*3900*/  UMOV UR6, 0xa3d70a4 ;  /* 0x0a3d70a400067882 */ /* 0x000fe20000000000 */
[----:B------:R-:W-:Y:S01]  /*3910*/  UMOV UR7, 0x3fc0a3d7 ;  /* 0x3fc0a3d700077882 */ /* 0x000fe20000000000 */
[----:B------:R-:W-:Y:S01]  /*3920*/  MOV R6, 0x1 ;  /* 0x0000000100067802 */ /* 0x000fe20000000f00 */
[----:B------:R-:W-:Y:S04]  /*3930*/  BSSY.RECONVERGENT B2, `(.L_x_48) ;  /* 0x0000016000027945 */ /* 0x000fe80003800200 */
[----:B------:R-:W-:Y:S01]  /*3940*/  DMUL R20, R8, UR6 ;  /* 0x0000000608147c28 */ /* 0x000fe20008000000 */
[----:B------:R-:W-:-:S05]  /*3950*/  UMOV UR7, 0x3fe8a3d7 ;  /* 0x3fe8a3d700077882 */ /* 0x000fca0000000000 */
        /* <DEDUP_REMOVED lines=15> */
[----:B------:R-:W-:Y:S02]  /*3a50*/  IMAD.MOV.U32 R10, RZ, RZ, 0xa3d70a4 ;  /* 0x0a3d70a4ff0a7424 */ /* 0x000fe400078e00ff */
[----:B------:R-:W-:-:S07]  /*3a60*/  IMAD.MOV.U32 R7, RZ, RZ, 0x3fe8a3d7 ;  /* 0x3fe8a3d7ff077424 */ /* 0x000fce00078e00ff */
[----:B------:R-:W-:Y:S05]  /*3a70*/  CALL.REL.NOINC `($__internal_1_$__cuda_sm20_div_rn_f64_full) ;  /* 0x0000030400b47944 */ /* 0x000fea0003c00000 */
[----:B------:R-:W-:-:S07]  /*3a80*/  MOV R6, R8 ;  /* 0x0000000800067202 */ /* 0x000fce0000000f00 */
.L_x_49:
[----:B------:R-:W-:Y:S05]  /*3a90*/  BSYNC.RECONVERGENT B2 ;  /* 0x0000000000027941 */ /* 0x000fea0003800200 */
.L_x_48:
[----:B------:R-:W-:Y:S01]  /*3aa0*/  DADD R28, RZ, R6 ;  /* 0x00000000ff1c7229 */ /* 0x000fe20000000006 */
[----:B------:R-:W-:Y:S10]  /*3ab0*/  BRA `(.L_x_50) ;  /* 0x0000000800907947 */ /* 0x000ff40003800000 */
.L_x_43:
[----:B------:R-:W0:Y:S01]  /*3ac0*/  MUFU.RCP64H R7, -6.799999237060546875 ;  /* 0xc01b333300077908 */ /* 0x000e220000001800 */
[----:B------:R-:W-:Y:S01]  /*3ad0*/  IMAD.MOV.U32 R20, RZ, RZ, 0x33333333 ;  /* 0x33333333ff147424 */ /* 0x000fe200078e00ff */
[----:B------:R-:W-:Y:S01]  /*3ae0*/  DADD R10, R40, 80 ;  /* 0x40540000280a7429 */ /* 0x000fe20000000000 */
[----:B------:R-:W-:Y:S01]  /*3af0*/  IMAD.MOV.U32 R21, RZ, RZ, 0x401b3333 ;  /* 0x401b3333ff157424 */ /* 0x000fe200078e00ff */
[----:B------:R-:W-:Y:S01]  /*3b00*/  BSSY.RECONVERGENT B2, `(.L_x_51) ;  /* 0x0000014000027945 */ /* 0x000fe20003800200 */
[----:B------:R-:W-:-:S07]  /*3b10*/  IMAD.MOV.U32 R6, RZ, RZ, 0x1 ;  /* 0x00000001ff067424 */ /* 0x000fce00078e00ff */
[----:B------:R-:W-:Y:S01]  /*3b20*/  FSETP.GEU.AND P1, PT, |R11|, 6.5827683646048100446e-37, PT ;  /* 0x036000000b00780b */ /* 0x000fe20003f2e200 */
[----:B0-----:R-:W-:-:S08]  /*3b30*/  DFMA R8, R6, R20, 1 ;  /* 0x3ff000000608742b */ /* 0x001fd00000000014 */
[----:B------:R-:W-:-:S08]  /*3b40*/  DFMA R8, R8, R8, R8 ;  /* 0x000000080808722b */ /* 0x000fd00000000008 */
[----:B------:R-:W-:-:S08]  /*3b50*/  DFMA R8, R6, R8, R6 ;  /* 0x000000080608722b */ /* 0x000fd00000000006 */
[----:B------:R-:W-:-:S08]  /*3b60*/  DFMA R6, R8, R20, 1 ;  /* 0x3ff000000806742b */ /* 0x000fd00000000014 */
[----:B------:R-:W-:-:S08]  /*3b70*/  DFMA R6, R8, R6, R8 ;  /* 0x000000060806722b */ /* 0x000fd00000000008 */
[----:B------:R-:W-:-:S08]  /*3b80*/  DMUL R8, R10, R6 ;  /* 0x000000060a087228 */ /* 0x000fd00000000000 */
[----:B------:R-:W-:-:S08]  /*3b90*/  DFMA R20, R8, R20, R10 ;  /* 0x000000140814722b */ /* 0x000fd0000000000a */
[----:B------:R-:W-:-:S10]  /*3ba0*/  DFMA R6, R6, R20, R8 ;  /* 0x000000140606722b */ /* 0x000fd40000000008 */
[----:B------:R-:W-:-:S05]  /*3bb0*/  FFMA R8, RZ, -2.4249999523162841797, R7 ;  /* 0xc01b3333ff087823 */ /* 0x000fca0000000007 */
[----:B------:R-:W-:-:S13]  /*3bc0*/  FSETP.GT.AND P0, PT, |R8|, 1.469367938527859385e-39, PT ;  /* 0x001000000800780b */ /* 0x000fda0003f04200 */
[----:B------:R-:W-:Y:S05]  /*3bd0*/  @P0 BRA P1, `(.L_x_52) ;  /* 0x0000000000180947 */ /* 0x000fea0000800000 */
[----:B------:R-:W-:Y:S01]  /*3be0*/  IMAD.MOV.U32 R7, RZ, RZ, R11 ;  /* 0x000000ffff077224 */ /* 0x000fe200078e000b */
[----:B------:R-:W-:Y:S01]  /*3bf0*/  MOV R8, 0x33333333 ;  /* 0x3333333300087802 */ /* 0x000fe20000000f00 */
[----:B------:R-:W-:Y:S01]  /*3c00*/  IMAD.MOV.U32 R9, RZ, RZ, -0x3fe4cccd ;  /* 0xc01b3333ff097424 */ /* 0x000fe200078e00ff */
[----:B------:R-:W-:-:S07]  /*3c10*/  MOV R6, 0x3c30 ;  /* 0x00003c3000067802 */ /* 0x000fce0000000f00 */
[----:B------:R-:W-:Y:S05]  /*3c20*/  CALL.REL.NOINC `($__internal_1_$__cuda_sm20_div_rn_f64_full) ;  /* 0x0000030400487944 */ /* 0x000fea0003c00000 */
[----:B------:R-:W-:-:S07]  /*3c30*/  IMAD.MOV.U32 R6, RZ, RZ, R8 ;  /* 0x000000ffff067224 */ /* 0x000fce00078e0008 */
.L_x_52:
[----:B------:R-:W-:Y:S05]  /*3c40*/  BSYNC.RECONVERGENT B2 ;  /* 0x0000000000027941 */ /* 0x000fea0003800200 */
.L_x_51:
[----:B------:R-:W-:Y:S01]  /*3c50*/  IMAD.MOV.U32 R20, RZ, RZ, 0x652b82fe ;  /* 0x652b82feff147424 */ /* 0x000fe200078e00ff */
[----:B------:R-:W-:Y:S01]  /*3c60*/  MOV R8, 0xfefa39ef ;  /* 0xfefa39ef00087802 */ /* 0x000fe20000000f00 */
[----:B------:R-:W-:Y:S01]  /*3c70*/  IMAD.MOV.U32 R21, RZ, RZ, 0x3ff71547 ;  /* 0x3ff71547ff157424 */ /* 0x000fe200078e00ff */
[----:B------:R-:W-:Y:S01]  /*3c80*/  FSETP.GEU.AND P0, PT, |R7|, 4.1917929649353027344, PT ;  /* 0x4086232b0700780b */ /* 0x000fe20003f0e200 */
[----:B------:R-:W-:Y:S01]  /*3c90*/  IMAD.MOV.U32 R9, RZ, RZ, 0x3fe62e42 ;  /* 0x3fe62e42ff097424 */ /* 0x000fe200078e00ff */
[----:B------:R-:W-:Y:S01]  /*3ca0*/  BSSY.RECONVERGENT B0, `(.L_x_53) ;  /* 0x0000036000007945 */ /* 0x000fe20003800200 */
[----:B------:R-:W-:Y:S02]  /*3cb0*/  IMAD.MOV.U32 R10, RZ, RZ, 0x3b39803f ;  /* 0x3b39803fff0a7424 */ /* 0x000fe400078e00ff */
[----:B------:R-:W-:Y:S01]  /*3cc0*/  DFMA R60, R6, R20, 6.75539944105574400000e+15 ;  /* 0x43380000063c742b */ /* 0x000fe20000000014 */
[----:B------:R-:W-:Y:S02]  /*3cd0*/  IMAD.MOV.U32 R11, RZ, RZ, 0x3c7abc9e ;  /* 0x3c7abc9eff0b7424 */ /* 0x000fe400078e00ff */
[----:B------:R-:W-:-:S02]  /*3ce0*/  IMAD.MOV.U32 R28, RZ, RZ, 0x62401315 ;  /* 0x62401315ff1c7424 */ /* 0x000fc400078e00ff */
[----:B------:R-:W-:-:S03]  /*3cf0*/  IMAD.MOV.U32 R29, RZ, RZ, 0x3ec71dee ;  /* 0x3ec71deeff1d7424 */ /* 0x000fc600078e00ff */
[----:B------:R-:W-:-:S08]  /*3d00*/  DADD R22, R60, -6.75539944105574400000e+15 ;  /* 0xc33800003c167429 */ /* 0x000fd00000000000 */
[----:B------:R-:W-:-:S08]  /*3d10*/  DFMA R26, R22, -R8, R6 ;  /* 0x80000008161a722b */ /* 0x000fd00000000006 */
[----:B------:R-:W-:Y:S01]  /*3d20*/  DFMA R56, R22, -R10, R26 ;  /* 0x8000000a1638722b */ /* 0x000fe2000000001a */
[----:B------:R-:W-:Y:S01]  /*3d30*/  IMAD.MOV.U32 R22, RZ, RZ, 0x69ce2bdf ;  /* 0x69ce2bdfff167424 */ /* 0x000fe200078e00ff */
[----:B------:R-:W-:Y:S01]  /*3d40*/  MOV R23, 0x3e5ade15 ;  /* 0x3e5ade1500177802 */ /* 0x000fe20000000f00 */
[----:B------:R-:W-:Y:S02]  /*3d50*/  IMAD.MOV.U32 R26, RZ, RZ, -0x35dec16 ;  /* 0xfca213eaff1a7424 */ /* 0x000fe400078e00ff */
[----:B------:R-:W-:-:S06]  /*3d60*/  IMAD.MOV.U32 R27, RZ, RZ, 0x3e928af3 ;  /* 0x3e928af3ff1b7424 */ /* 0x000fcc00078e00ff */
[----:B------:R-:W-:-:S08]  /*3d70*/  DFMA R30, R56, R22, R26 ;  /* 0x00000016381e722b */ /* 0x000fd0000000001a */
[----:B------:R-:W-:Y:S01]  /*3d80*/  DFMA R32, R56, R30, R28 ;  /* 0x0000001e3820722b */ /* 0x000fe2000000001c */
[----:B------:R-:W-:Y:S01]  /*3d90*/  MOV R30, 0x7c89eb71 ;  /* 0x7c89eb71001e7802 */ /* 0x000fe20000000f00 */
[----:B------:R-:W-:-:S06]  /*3da0*/  IMAD.MOV.U32 R31, RZ, RZ, 0x3efa0199 ;  /* 0x3efa0199ff1f7424 */ /* 0x000fcc00078e00ff */
[----:B------:R-:W-:Y:S01]  /*3db0*/  DFMA R36, R56, R32, R30 ;  /* 0x000000203824722b */ /* 0x000fe2000000001e */
[----:B------:R-:W-:Y:S02]  /*3dc0*/  IMAD.MOV.U32 R32, RZ, RZ, 0x14761f65 ;  /* 0x14761f65ff207424 */ /* 0x000fe400078e00ff */
[----:B------:R-:W-:-:S06]  /*3dd0*/  IMAD.MOV.U32 R33, RZ, RZ, 0x3f2a01a0 ;  /* 0x3f2a01a0ff217424 */ /* 0x000fcc00078e00ff */
[----:B------:R-:W-:Y:S01]  /*3de0*/  DFMA R48, R56, R36, R32 ;  /* 0x000000243830722b */ /* 0x000fe20000000020 */
[----:B------:R-:W-:Y:S01]  /*3df0*/  IMAD.MOV.U32 R36, RZ, RZ, 0x1852b7af ;  /* 0x1852b7afff247424 */ /* 0x000fe200078e00ff */
[----:B------:R-:W-:-:S06]  /*3e00*/  MOV R37, 0x3f56c16c ;  /* 0x3f56c16c00257802 */ /* 0x000fcc0000000f00 */
[----:B------:R-:W-:Y:S01]  /*3e10*/  DFMA R50, R56, R48, R36 ;  /* 0x000000303832722b */ /* 0x000fe20000000024 */
[----:B------:R-:W-:Y:S02]  /*3e20*/  IMAD.MOV.U32 R48, RZ, RZ, 0x11122322 ;  /* 0x11122322ff307424 */ /* 0x000fe400078e00ff */
[----:B------:R-:W-:-:S06]  /*3e30*/  IMAD.MOV.U32 R49, RZ, RZ, 0x3f811111 ;  /* 0x3f811111ff317424 */ /* 0x000fcc00078e00ff */
[----:B------:R-:W-:Y:S01]  /*3e40*/  DFMA R52, R56, R50, R48 ;  /* 0x000000323834722b */ /* 0x000fe20000000030 */
[----:B------:R-:W-:Y:S02]  /*3e50*/  IMAD.MOV.U32 R50, RZ, RZ, 0x555502a1 ;  /* 0x555502a1ff327424 */ /* 0x000fe400078e00ff */
[----:B------:R-:W-:-:S06]  /*3e60*/  IMAD.MOV.U32 R51, RZ, RZ, 0x3fa55555 ;  /* 0x3fa55555ff337424 */ /* 0x000fcc00078e00ff */
[----:B------:R-:W-:Y:S01]  /*3e70*/  DFMA R54, R56, R52, R50 ;  /* 0x000000343836722b */ /* 0x000fe20000000032 */
[----:B------:R-:W-:Y:S01]  /*3e80*/  MOV R52, 0x55555511 ;  /* 0x5555551100347802 */ /* 0x000fe20000000f00 */
[----:B------:R-:W-:-:S06]  /*3e90*/  IMAD.MOV.U32 R53, RZ, RZ, 0x3fc55555 ;  /* 0x3fc55555ff357424 */ /* 0x000fcc00078e00ff */
[----:B------:R-:W-:Y:S01]  /*3ea0*/  DFMA R62, R56, R54, R52 ;  /* 0x00000036383e722b */ /* 0x000fe20000000034 */
[----:B------:R-:W-:Y:S02]  /*3eb0*/  IMAD.MOV.U32 R54, RZ, RZ, 0xb ;  /* 0x0000000bff367424 */ /* 0x000fe400078e00ff */
[----:B------:R-:W-:-:S06]  /*3ec0*/  IMAD.MOV.U32 R55, RZ, RZ, 0x3fe00000 ;  /* 0x3fe00000ff377424 */ /* 0x000fcc00078e00ff */
[----:B------:R-:W-:-:S08]  /*3ed0*/  DFMA R62, R56, R62, R54 ;  /* 0x0000003e383e722b */ /* 0x000fd00000000036 */
        /* <DEDUP_REMOVED lines=10> */
[----:B------:R-:W-:-:S03]  /*3f80*/  @!P1 IMAD.MOV.U32 R6, RZ, RZ, R62 ;  /* 0x000000ffff069224 */ /* 0x000fc600078e003e */
[----:B------:R-:W-:Y:S02]  /*3f90*/  @!P1 SHF.R.S32.HI R7, RZ, 0x1, R56 ;  /* 0x00000001ff079819 */ /* 0x000fe40000011438 */
[----:B------:R-:W-:-:S03]  /*3fa0*/  FSEL R56, R64, RZ, P0 ;  /* 0x000000ff40387208 */ /* 0x000fc60000000000 */
[----:B------:R-:W-:Y:S02]  /*3fb0*/  @!P1 IMAD.IADD R60, R60, 0x1, -R7 ;  /* 0x000000013c3c9824 */ /* 0x000fe400078e0a07 */
[----:B------:R-:W-:-:S03]  /*3fc0*/  @!P1 IMAD R7, R7, 0x100000, R63 ;  /* 0x0010000007079824 */ /* 0x000fc600078e023f */
[----:B------:R-:W-:Y:S01]  /*3fd0*/  @!P1 LEA R61, R60, 0x3ff00000, 0x14 ;  /* 0x3ff000003c3d9811 */ /* 0x000fe200078ea0ff */
[----:B------:R-:W-:-:S06]  /*3fe0*/  @!P1 IMAD.MOV.U32 R60, RZ, RZ, RZ ;  /* 0x000000ffff3c9224 */ /* 0x000fcc00078e00ff */
[----:B------:R-:W-:-:S11]  /*3ff0*/  @!P1 DMUL R56, R6, R60 ;  /* 0x0000003c06389228 */ /* 0x000fd60000000000 */
.L_x_54:
[----:B------:R-:W-:Y:S05]  /*4000*/  BSYNC.RECONVERGENT B0 ;  /* 0x0000000000007941 */ /* 0x000fea0003800200 */
.L_x_53:
[----:B------:R-:W-:Y:S01]  /*4010*/  UMOV UR6, 0x10624dd3 ;  /* 0x10624dd300067882 */ /* 0x000fe20000000000 */
[----:B------:R-:W-:Y:S01]  /*4020*/  UMOV UR7, 0x3fb43958 ;  /* 0x3fb4395800077882 */ /* 0x000fe20000000000 */
[----:B------:R-:W-:Y:S01]  /*4030*/  BSSY.RECONVERGENT B0, `(.L_x_55) ;  /* 0x0000021000007945 */ /* 0x000fe20003800200 */
[----:B------:R-:W-:-:S08]  /*4040*/  DMUL R62, R40, UR6 ;  /* 0x00000006283e7c28 */ /* 0x000fd00008000000 */
[----:B------:R-:W-:Y:S02]  /*4050*/  DFMA R60, R62, R20, 6.75539944105574400000e+15 ;  /* 0x433800003e3c742b */ /* 0x000fe40000000014 */
[----:B------:R-:W-:-:S06]  /*4060*/  FSETP.GEU.AND P0, PT, |R63|, 4.1917929649353027344, PT ;  /* 0x4086232b3f00780b */ /* 0x000fcc0003f0e200 */
[----:B------:R-:W-:-:S08]  /*4070*/  DADD R6, R60, -6.75539944105574400000e+15 ;  /* 0xc33800003c067429 */ /* 0x000fd00000000000 */
[----:B------:R-:W-:-:S08]  /*4080*/  DFMA R64, R6, -R8, R62 ;  /* 0x800000080640722b */ /* 0x000fd0000000003e */
[----:B------:R-:W-:-:S08]  /*4090*/  DFMA R64, R6, -R10, R64 ;  /* 0x8000000a0640722b */ /* 0x000fd00000000040 */
[----:B------:R-:W-:-:S08]  /*40a0*/  DFMA R6, R64, R22, R26 ;  /* 0x000000164006722b */ /* 0x000fd0000000001a */
        /* <DEDUP_REMOVED lines=8> */
[----:B------:R-:W-:-:S08]  /*4130*/  DFMA R6, R64, R6, 1 ;  /* 0x3ff000004006742b */ /* 0x000fd00000000006 */
[----:B------:R-:W-:-:S10]  /*4140*/  DFMA R64, R64, R6, 1 ;  /* 0x3ff000004040742b */ /* 0x000fd40000000006 */
[----:B------:R-:W-:Y:S01]  /*4150*/  LEA R7, R60, R65, 0x14 ;  /* 0x000000413c077211 */ /* 0x000fe200078ea0ff */
[----:B------:R-:W-:Y:S01]  /*4160*/  IMAD.MOV.U32 R6, RZ, RZ, R64 ;  /* 0x000000ffff067224 */ /* 0x000fe200078e0040 */
[----:B------:R-:W-:Y:S06]  /*4170*/  @!P0 BRA `(.L_x_56) ;  /* 0x0000000000308947 */ /* 0x000fec0003800000 */
[----:B------:R-:W-:Y:S01]  /*4180*/  FSETP.GEU.AND P1, PT, |R63|, 4.2275390625, PT ;  /* 0x408748003f00780b */ /* 0x000fe20003f2e200 */
[C---:B------:R-:W-:Y:S02]  /*4190*/  DADD R66, R62.reuse, +INF ;  /* 0x7ff000003e427429 */ /* 0x040fe40000000000 */
[----:B------:R-:W-:-:S08]  /*41a0*/  DSETP.GEU.AND P0, PT, R62, RZ, PT ;  /* 0x000000ff3e00722a */ /* 0x000fd00003f0e000 */
[----:B------:R-:W-:Y:S02]  /*41b0*/  FSEL R7, R67, RZ, P0 ;  /* 0x000000ff43077208 */ /* 0x000fe40000000000 */
[----:B------:R-:W-:-:S04]  /*41c0*/  @!P1 LEA.HI R6, R60, R60, RZ, 0x1 ;  /* 0x0000003c3c069211 */ /* 0x000fc800078f08ff */
[----:B------:R-:W-:Y:S02]  /*41d0*/  @!P1 SHF.R.S32.HI R61, RZ, 0x1, R6 ;  /* 0x00000001ff3d9819 */ /* 0x000fe40000011406 */
[----:B------:R-:W-:-:S03]  /*41e0*/  FSEL R6, R66, RZ, P0 ;  /* 0x000000ff42067208 */ /* 0x000fc60000000000 */
[----:B------:R-:W-:Y:S02]  /*41f0*/  @!P1 IMAD.IADD R60, R60, 0x1, -R61 ;  /* 0x000000013c3c9824 */ /* 0x000fe400078e0a3d */
[----:B------:R-:W-:-:S03]  /*4200*/  @!P1 IMAD R65, R61, 0x100000, R65 ;  /* 0x001000003d419824 */ /* 0x000fc600078e0241 */
[----:B------:R-:W-:Y:S01]  /*4210*/  @!P1 LEA R61, R60, 0x3ff00000, 0x14 ;  /* 0x3ff000003c3d9811 */ /* 0x000fe200078ea0ff */
[----:B------:R-:W-:-:S06]  /*4220*/  @!P1 IMAD.MOV.U32 R60, RZ, RZ, RZ ;  /* 0x000000ffff3c9224 */ /* 0x000fcc00078e00ff */
[----:B------:R-:W-:-:S11]  /*4230*/  @!P1 DMUL R6, R64, R60 ;  /* 0x0000003c40069228 */ /* 0x000fd60000000000 */
.L_x_56:
[----:B------:R-:W-:Y:S05]  /*4240*/  BSYNC.RECONVERGENT B0 ;  /* 0x0000000000007941 */ /* 0x000fea0003800200 */
.L_x_55:
        /* <DEDUP_REMOVED lines=35> */
.L_x_58:
[----:B------:R-:W-:Y:S05]  /*4480*/  BSYNC.RECONVERGENT B0 ;  /* 0x0000000000007941 */ /* 0x000fea0003800200 */
.L_x_57:
[----:B------:R-:W-:Y:S01]  /*4490*/  DMUL R8, R8, 310000 ;  /* 0x4112ebc008087828 */ /* 0x000fe20000000000 */
[----:B------:R-:W-:Y:S01]  /*44a0*/  UMOV UR6, 0x9999999a ;  /* 0x9999999a00067882 */ /* 0x000fe20000000000 */
[----:B------:R-:W-:-:S06]  /*44b0*/  UMOV UR7, 0x40059999 ;  /* 0x4005999900077882 */ /* 0x000fcc0000000000 */
[----:B------:R-:W-:Y:S01]  /*44c0*/  DFMA R8, R6, UR6, R8 ;  /* 0x0000000606087c2b */ /* 0x000fe20008000008 */
[----:B------:R-:W-:Y:S01]  /*44d0*/  UMOV UR6, 0x9fbe76c9 ;  /* 0x9fbe76c900067882 */ /* 0x000fe20000000000 */
[----:B------:R-:W-:-:S06]  /*44e0*/  UMOV UR7, 0x3fad2f1a ;  /* 0x3fad2f1a00077882 */ /* 0x000fcc0000000000 */
[----:B------:R-:W-:-:S11]  /*44f0*/  DFMA R28, R56, UR6, R8 ;  /* 0x00000006381c7c2b */ /* 0x000fd60008000008 */
.L_x_50:
[----:B------:R-:W-:Y:S05]  /*4500*/  BSYNC.RECONVERGENT B1 ;  /* 0x0000000000017941 */ /* 0x000fea0003800200 */
.L_x_42:
[----:B------:R-:W0:Y:S01]  /*4510*/  MUFU.RCP64H R7, 7.429996490478515625 ;  /* 0x401db85100077908 */ /* 0x000e220000001800 */
[----:B------:R-:W-:Y:S01]  /*4520*/  MOV R20, 0xeb851eb8 ;  /* 0xeb851eb800147802 */ /* 0x000fe20000000f00 */
[----:B------:R-:W-:Y:S01]  /*4530*/  IMAD.MOV.U32 R21, RZ, RZ, 0x401db851 ;  /* 0x401db851ff157424 */ /* 0x000fe200078e00ff */
[----:B------:R-:W-:Y:S01]  /*4540*/  UMOV UR6, 0x33333333 ;  /* 0x3333333300067882 */ /* 0x000fe20000000000 */
[----:B------:R-:W-:Y:S01]  /*4550*/  IMAD.MOV.U32 R6, RZ, RZ, 0x1 ;  /* 0x00000001ff067424 */ /* 0x000fe200078e00ff */
[----:B------:R-:W-:Y:S01]  /*4560*/  UMOV UR7, 0x4051e333 ;  /* 0x4051e33300077882 */ /* 0x000fe20000000000 */
[----:B------:R-:W-:Y:S01]  /*4570*/  BSSY.RECONVERGENT B1, `(.L_x_59) ;  /* 0x0000014000017945 */ /* 0x000fe20003800200 */
[----:B------:R-:W-:-:S03]  /*4580*/  DADD R10, R40, UR6 ;  /* 0x00000006280a7e29 */ /* 0x000fc60008000000 */
[----:B0-----:R-:W-:-:S07]  /*4590*/  DFMA R8, R6, -R20, 1 ;  /* 0x3ff000000608742b */ /* 0x001fce0000000814 */
[----:B------:R-:W-:Y:S01]  /*45a0*/  FSETP.GEU.AND P1, PT, |R11|, 6.5827683646048100446e-37, PT ;  /* 0x036000000b00780b */ /* 0x000fe20003f2e200 */
[----:B------:R-:W-:-:S08]  /*45b0*/  DFMA R8, R8, R8, R8 ;  /* 0x000000080808722b */ /* 0x000fd00000000008 */
[----:B------:R-:W-:-:S08]  /*45c0*/  DFMA R8, R6, R8, R6 ;  /* 0x000000080608722b */ /* 0x000fd00000000006 */
[----:B------:R-:W-:-:S08]  /*45d0*/  DFMA R6, R8, -R20, 1 ;  /* 0x3ff000000806742b */ /* 0x000fd00000000814 */
[----:B------:R-:W-:-:S08]  /*45e0*/  DFMA R6, R8, R6, R8 ;  /* 0x000000060806722b */ /* 0x000fd00000000008 */
[----:B------:R-:W-:-:S08]  /*45f0*/  DMUL R8, R10, R6 ;  /* 0x000000060a087228 */ /* 0x000fd00000000000 */
[----:B------:R-:W-:-:S08]  /*4600*/  DFMA R20, R8, -R20, R10 ;  /* 0x800000140814722b */ /* 0x000fd0000000000a */
[----:B------:R-:W-:-:S10]  /*4610*/  DFMA R6, R6, R20, R8 ;  /* 0x000000140606722b */ /* 0x000fd40000000008 */
[----:B------:R-:W-:-:S05]  /*4620*/  FFMA R8, RZ, 2.4643747806549072266, R7 ;  /* 0x401db851ff087823 */ /* 0x000fca0000000007 */
        /* <DEDUP_REMOVED lines=8> */
.L_x_60:
[----:B------:R-:W-:Y:S05]  /*46b0*/  BSYNC.RECONVERGENT B1 ;  /* 0x0000000000017941 */ /* 0x000fea0003800200 */
.L_x_59:
        /* <DEDUP_REMOVED lines=14> */
[----:B------:R-:W-:Y:S01]  /*47a0*/  MOV R9, 0x3e928af3 ;  /* 0x3e928af300097802 */ /* 0x000fe20000000f00 */
        /* <DEDUP_REMOVED lines=35> */
[----:B------:R-:W-:Y:S02]  /*49e0*/  @!P1 LEA.HI R8, R20, R20, RZ, 0x1 ;  /* 0x0000001414089211 */ /* 0x000fe400078f08ff */
[----:B------:R-:W-:Y:S01]  /*49f0*/  @!P1 MOV R6, R10 ;  /* 0x0000000a00069202 */ /* 0x000fe20000000f00 */
[----:B------:R-:W-:Y:S01]  /*4a00*/  @!P1 IMAD.MOV.U32 R10, RZ, RZ, RZ ;  /* 0x000000ffff0a9224 */ /* 0x000fe200078e00ff */
[----:B------:R-:W-:Y:S02]  /*4a10*/  @!P1 SHF.R.S32.HI R7, RZ, 0x1, R8 ;  /* 0x00000001ff079819 */ /* 0x000fe40000011408 */
[----:B------:R-:W-:-:S03]  /*4a20*/  FSEL R8, R22, RZ, P0 ;  /* 0x000000ff16087208 */ /* 0x000fc60000000000 */
[----:B------:R-:W-:Y:S02]  /*4a30*/  @!P1 IMAD.IADD R20, R20, 0x1, -R7 ;  /* 0x0000000114149824 */ /* 0x000fe400078e0a07 */
[----:B------:R-:W-:-:S03]  /*4a40*/  @!P1 IMAD R7, R7, 0x100000, R11 ;  /* 0x0010000007079824 */ /* 0x000fc600078e020b */
[----:B------:R-:W-:-:S06]  /*4a50*/  @!P1 LEA R11, R20, 0x3ff00000, 0x14 ;  /* 0x3ff00000140b9811 */ /* 0x000fcc00078ea0ff */
[----:B------:R-:W-:-:S11]  /*4a60*/  @!P1 DMUL R8, R6, R10 ;  /* 0x0000000a06089228 */ /* 0x000fd60000000000 */
.L_x_62:
[----:B------:R-:W-:Y:S05]  /*4a70*/  BSYNC.RECONVERGENT B0 ;  /* 0x0000000000007941 */ /* 0x000fea0003800200 */
.L_x_61:
[----:B------:R-:W-:Y:S01]  /*4a80*/  DADD R8, R8, 1 ;  /* 0x3ff0000008087429 */ /* 0x000fe20000000000 */
[----:B------:R-:W-:Y:S01]  /*4a90*/  BSSY.RECONVERGENT B1, `(.L_x_63) ;  /* 0x0000014000017945 */ /* 0x000fe20003800200 */
[----:B------:R-:W-:-:S06]  /*4aa0*/  DSETP.GE.AND P2, PT, R40, -40, PT ;  /* 0xc04400002800742a */ /* 0x000fcc0003f46000 */
[----:B------:R-:W-:-:S06]  /*4ab0*/  DMUL R10, R8, R8 ;  /* 0x00000008080a7228 */ /* 0x000fcc0000000000 */
[----:B------:R-:W0:Y:S04]  /*4ac0*/  MUFU.RCP64H R7, R11 ;  /* 0x0000000b00077308 */ /* 0x000e280000001800 */
[----:B------:R-:W-:-:S05]  /*4ad0*/  VIADD R6, R11, 0x300402 ;  /* 0x003004020b067836 */ /* 0x000fca0000000000 */
        /* <DEDUP_REMOVED lines=10> */
[----:B------:R-:W-:Y:S01]  /*4b80*/  IMAD.MOV.U32 R9, RZ, RZ, R11 ;  /* 0x000000ffff097224 */ /* 0x000fe200078e000b */
[----:B------:R-:W-:-:S07]  /*4b90*/  IADD3 R6, PT, PT, R6, -0x100000, RZ ;  /* 0xfff0000006067810 */ /* 0x000fce0007ffe0ff */
[----:B------:R-:W-:Y:S05]  /*4ba0*/  CALL.REL.NOINC `($__internal_0_$__cuda_sm20_dblrcp_rn_slowpath_v3) ;  /* 0x000002f000b47944 */ /* 0x000fea0003c00000 */
[----:B------:R-:W-:Y:S02]  /*4bb0*/  IMAD.MOV.U32 R26, RZ, RZ, R8 ;  /* 0x000000ffff1a7224 */ /* 0x000fe400078e0008 */
[----:B------:R-:W-:-:S07]  /*4bc0*/  IMAD.MOV.U32 R27, RZ, RZ, R6 ;  /* 0x000000ffff1b7224 */ /* 0x000fce00078e0006 */
.L_x_64:
[----:B------:R-:W-:Y:S05]  /*4bd0*/  BSYNC.RECONVERGENT B1 ;  /* 0x0000000000017941 */ /* 0x000fea0003800200 */
.L_x_63:
[----:B------:R-:W-:Y:S04]  /*4be0*/  BSSY.RECONVERGENT B1, `(.L_x_65) ;  /* 0x00001ad000017945 */ /* 0x000fe80003800200 */
[----:B------:R-:W-:Y:S05]  /*4bf0*/  @!P2 BRA `(.L_x_66) ;  /* 0x000000080000a947 */ /* 0x000fea0003800000 */
[----:B------:R-:W-:Y:S01]  /*4c00*/  UMOV UR6, 0x9fbe76c9 ;  /* 0x9fbe76c900067882 */ /* 0x000fe20000000000 */
[----:B------:R-:W-:Y:S01]  /*4c10*/  UMOV UR7, 0x3fad2f1a ;  /* 0x3fad2f1a00077882 */ /* 0x000fe20000000000 */
[----:B------:R-:W-:Y:S01]  /*4c20*/  IMAD.MOV.U32 R10, RZ, RZ, 0x652b82fe ;  /* 0x652b82feff0a7424 */ /* 0x000fe200078e00ff */
[----:B------:R-:W-:Y:S01]  /*4c30*/  DMUL R36, R40, UR6 ;  /* 0x0000000628247c28 */ /* 0x000fe20008000000 */
[----:B------:R-:W-:Y:S01]  /*4c40*/  IMAD.MOV.U32 R11, RZ, RZ, 0x3ff71547 ;  /* 0x3ff71547ff0b7424 */ /* 0x000fe200078e00ff */
[----:B------:R-:W-:Y:S01]  /*4c50*/  MOV R6, 0xfefa39ef ;  /* 0xfefa39ef00067802 */ /* 0x000fe20000000f00 */
[----:B------:R-:W-:Y:S01]  /*4c60*/  IMAD.MOV.U32 R7, RZ, RZ, 0x3fe62e42 ;  /* 0x3fe62e42ff077424 */ /* 0x000fe200078e00ff */
[----:B------:R-:W-:Y:S01]  /*4c70*/  MOV R31, 0x3e5ade15 ;  /* 0x3e5ade15001f7802 */ /* 0x000fe20000000f00 */
[----:B------:R-:W-:Y:S01]  /*4c80*/  IMAD.MOV.U32 R8, RZ, RZ, 0x3b39803f ;  /* 0x3b39803fff087424 */ /* 0x000fe200078e00ff */
[----:B------:R-:W-:Y:S01]  /*4c90*/  BSSY.RECONVERGENT B0, `(.L_x_67) ;  /* 0x0000035000007945 */ /* 0x000fe20003800200 */
[----:B------:R-:W-:Y:S01]  /*4ca0*/  IMAD.MOV.U32 R9, RZ, RZ, 0x3c7abc9e ;  /* 0x3c7abc9eff097424 */ /* 0x000fe200078e00ff */
[----:B------:R-:W-:Y:S01]  /*4cb0*/  DFMA R32, R36, R10, 6.75539944105574400000e+15 ;  /* 0x433800002420742b */ /* 0x000fe2000000000a */
[----:B------:R-:W-:Y:S01]  /*4cc0*/  IMAD.MOV.U32 R30, RZ, RZ, 0x69ce2bdf ;  /* 0x69ce2bdfff1e7424 */ /* 0x000fe200078e00ff */
[----:B------:R-:W-:Y:S01]  /*4cd0*/  FSETP.GEU.AND P0, PT, |R37|, 4.1917929649353027344, PT ;  /* 0x4086232b2500780b */ /* 0x000fe20003f0e200 */
[----:B------:R-:W-:-:S05]  /*4ce0*/  DADD R68, R40, 32 ;  /* 0x4040000028447429 */ /* 0x000fca0000000000 */
[----:B------:R-:W-:-:S08]  /*4cf0*/  DADD R20, R32, -6.75539944105574400000e+15 ;  /* 0xc338000020147429 */ /* 0x000fd00000000000 */
[----:B------:R-:W-:-:S08]  /*4d00*/  DFMA R22, R20, -R6, R36 ;  /* 0x800000061416722b */ /* 0x000fd00000000024 */
[----:B------:R-:W-:Y:S01]  /*4d10*/  DFMA R64, R20, -R8, R22 ;  /* 0x800000081440722b */ /* 0x000fe20000000016 */
[----:B------:R-:W-:Y:S02]  /*4d20*/  IMAD.MOV.U32 R22, RZ, RZ, -0x35dec16 ;  /* 0xfca213eaff167424 */ /* 0x000fe400078e00ff */
[----:B------:R-:W-:Y:S02]  /*4d30*/  IMAD.MOV.U32 R23, RZ, RZ, 0x3e928af3 ;  /* 0x3e928af3ff177424 */ /* 0x000fe400078e00ff */
[----:B------:R-:W-:Y:S02]  /*4d40*/  IMAD.MOV.U32 R20, RZ, RZ, 0x62401315 ;  /* 0x62401315ff147424 */ /* 0x000fe400078e00ff */
[----:B------:R-:W-:Y:S02]  /*4d50*/  IMAD.MOV.U32 R21, RZ, RZ, 0x3ec71dee ;  /* 0x3ec71deeff157424 */ /* 0x000fe400078e00ff */
        /* <DEDUP_REMOVED lines=32> */
[----:B------:R-:W-:Y:S02]  /*4f60*/  @!P1 LEA.HI R33, R32, R32, RZ, 0x1 ;  /* 0x0000002020219211 */ /* 0x000fe400078f08ff */
[----:B------:R-:W-:Y:S02]  /*4f70*/  FSEL R65, R65, RZ, P0 ;  /* 0x000000ff41417208 */ /* 0x000fe40000000000 */
[----:B------:R-:W-:-:S05]  /*4f80*/  @!P1 SHF.R.S32.HI R33, RZ, 0x1, R33 ;  /* 0x00000001ff219819 */ /* 0x000fca0000011421 */
[----:B------:R-:W-:Y:S02]  /*4f90*/  @!P1 IMAD.IADD R32, R32, 0x1, -R33 ;  /* 0x0000000120209824 */ /* 0x000fe400078e0a21 */
[----:B------:R-:W-:-:S03]  /*4fa0*/  @!P1 IMAD R67, R33, 0x100000, R67 ;  /* 0x0010000021439824 */ /* 0x000fc600078e0243 */
[----:B------:R-:W-:Y:S01]  /*4fb0*/  @!P1 LEA R33, R32, 0x3ff00000, 0x14 ;  /* 0x3ff0000020219811 */ /* 0x000fe200078ea0ff */
[----:B------:R-:W-:-:S06]  /*4fc0*/  @!P1 IMAD.MOV.U32 R32, RZ, RZ, RZ ;  /* 0x000000ffff209224 */ /* 0x000fcc00078e00ff */
[----:B------:R-:W-:-:S11]  /*4fd0*/  @!P1 DMUL R64, R66, R32 ;  /* 0x0000002042409228 */ /* 0x000fd60000000000 */
.L_x_68:
[----:B------:R-:W-:Y:S05]  /*4fe0*/  BSYNC.RECONVERGENT B0 ;  /* 0x0000000000007941 */ /* 0x000fea0003800200 */
.L_x_67:
[----:B------:R-:W-:Y:S01]  /*4ff0*/  UMOV UR6, 0x9999999a ;  /* 0x9999999a00067882 */ /* 0x000fe20000000000 */
[----:B------:R-:W-:Y:S01]  /*5000*/  UMOV UR7, 0x3fb99999 ;  /* 0x3fb9999900077882 */ /* 0x000fe20000000000 */
[----:B------:R-:W-:Y:S01]  /*5010*/  BSSY.RECONVERGENT B0, `(.L_x_69) ;  /* 0x0000021000007945 */ /* 0x000fe20003800200 */
[----:B------:R-:W-:-:S08]  /*5020*/  DMUL R32, R68, -UR6 ;  /* 0x8000000644207c28 */ /* 0x000fd00008000000 */
        /* <DEDUP_REMOVED lines=31> */
.L_x_70:
[----:B------:R-:W-:Y:S05]  /*5220*/  BSYNC.RECONVERGENT B0 ;  /* 0x0000000000007941 */ /* 0x000fea0003800200 */
.L_x_69:
[----:B------:R-:W-:Y:S01]  /*5230*/  DADD R20, R6, 1 ;  /* 0x3ff0000006147429 */ /* 0x000fe20000000000 */
[----:B------:R-:W-:Y:S01]  /*5240*/  UMOV UR6, 0x33333333 ;  /* 0x3333333300067882 */ /* 0x000fe20000000000 */
[----:B------:R-:W-:Y:S01]  /*5250*/  IMAD.MOV.U32 R6, RZ, RZ, 0x1 ;  /* 0x00000001ff067424 */ /* 0x000fe200078e00ff */
[----:B------:R-:W-:Y:S01]  /*5260*/  UMOV UR7, 0x3fe33333 ;  /* 0x3fe3333300077882 */ /* 0x000fe20000000000 */
[----:B------:R-:W-:Y:S01]  /*5270*/  BSSY.RECONVERGENT B2, `(.L_x_71) ;  /* 0x0000016000027945 */ /* 0x000fe20003800200 */
[----:B------:R-:W-:Y:S01]  /*5280*/  DMUL R64, R64, UR6 ;  /* 0x0000000640407c28 */ /* 0x000fe20008000000 */
[----:B------:R-:W0:Y:S09]  /*5290*/  MUFU.RCP64H R7, R21 ;  /* 0x0000001500077308 */ /* 0x000e320000001800 */
[----:B------:R-:W-:Y:S01]  /*52a0*/  FSETP.GEU.AND P1, PT, |R65|, 6.5827683646048100446e-37, PT ;  /* 0x036000004100780b */ /* 0x000fe20003f2e200 */
[----:B0-----:R-:W-:-:S08]  /*52b0*/  DFMA R8, -R20, R6, 1 ;  /* 0x3ff000001408742b */ /* 0x001fd00000000106 */
[----:B------:R-:W-:-:S08]  /*52c0*/  DFMA R8, R8, R8, R8 ;  /* 0x000000080808722b */ /* 0x000fd00000000008 */
[----:B------:R-:W-:-:S08]  /*52d0*/  DFMA R8, R6, R8, R6 ;  /* 0x000000080608722b */ /* 0x000fd00000000006 */
[----:B------:R-:W-:-:S08]  /*52e0*/  DFMA R6, -R20, R8, 1 ;  /* 0x3ff000001406742b */ /* 0x000fd00000000108 */
[----:B------:R-:W-:-:S08]  /*52f0*/  DFMA R6, R8, R6, R8 ;  /* 0x000000060806722b */ /* 0x000fd00000000008 */
[----:B------:R-:W-:-:S08]  /*5300*/  DMUL R8, R64, R6 ;  /* 0x0000000640087228 */ /* 0x000fd00000000000 */
[----:B------:R-:W-:-:S08]  /*5310*/  DFMA R10, -R20, R8, R64 ;  /* 0x00000008140a722b */ /* 0x000fd00000000140 */
[----:B------:R-:W-:-:S10]  /*5320*/  DFMA R6, R6, R10, R8 ;  /* 0x0000000a0606722b */ /* 0x000fd40000000008 */
[----:B------:R-:W-:-:S05]  /*5330*/  FFMA R8, RZ, R21, R7 ;  /* 0x00000015ff087223 */ /* 0x000fca0000000007 */
[----:B------:R-:W-:-:S13]  /*5340*/  FSETP.GT.AND P0, PT, |R8|, 1.469367938527859385e-39, PT ;  /* 0x001000000800780b */ /* 0x000fda0003f04200 */
[----:B------:R-:W-:Y:S05]  /*5350*/  @P0 BRA P1, `(.L_x_72) ;  /* 0x00000000001c0947 */ /* 0x000fea0000800000 */
[----:B------:R-:W-:Y:S01]  /*5360*/  MOV R10, R64 ;  /* 0x00000040000a7202 */ /* 0x000fe20000000f00 */
[----:B------:R-:W-:Y:S01]  /*5370*/  IMAD.MOV.U32 R7, RZ, RZ, R65 ;  /* 0x000000ffff077224 */ /* 0x000fe200078e0041 */
[----:B------:R-:W-:Y:S01]  /*5380*/  MOV R6, 0x53c0 ;  /* 0x000053c000067802 */ /* 0x000fe20000000f00 */
[----:B------:R-:W-:Y:S02]  /*5390*/  IMAD.MOV.U32 R8, RZ, RZ, R20 ;  /* 0x000000ffff087224 */ /* 0x000fe400078e0014 */
[----:B------:R-:W-:-:S07]  /*53a0*/  IMAD.MOV.U32 R9, RZ, RZ, R21 ;  /* 0x000000ffff097224 */ /* 0x000fce00078e0015 */
[----:B------:R-:W-:Y:S05]  /*53b0*/  CALL.REL.NOINC `($__internal_1_$__cuda_sm20_div_rn_f64_full) ;  /* 0x000002ec00647944 */ /* 0x000fea0003c00000 */
[----:B------:R-:W-:-:S07]  /*53c0*/  IMAD.MOV.U32 R6, RZ, RZ, R8 ;  /* 0x000000ffff067224 */ /* 0x000fce00078e0008 */
.L_x_72:
[----:B------:R-:W-:Y:S05]  /*53d0*/  BSYNC.RECONVERGENT B2 ;  /* 0x0000000000027941 */ /* 0x000fea0003800200 */
.L_x_71:
[----:B------:R-:W-:Y:S01]  /*53e0*/  DADD R22, RZ, R6 ;  /* 0x00000000ff167229 */ /* 0x000fe20000000006 */
[----:B------:R-:W-:Y:S10]  /*53f0*/  BRA `(.L_x_73) ;  /* 0x0000001000ac7947 */ /* 0x000ff40003800000 */
.L_x_66:
[----:B------:R-:W-:Y:S01]  /*5400*/  UMOV UR6, 0xcb923a2a ;  /* 0xcb923a2a00067882 */ /* 0x000fe20000000000 */
[----:B------:R-:W-:Y:S01]  /*5410*/  UMOV UR7, 0x3fcf487f ;  /* 0x3fcf487f00077882 */ /* 0x000fe20000000000 */
[----:B------:R-:W-:Y:S01]  /*5420*/  MOV R10, 0x652b82fe ;  /* 0x652b82fe000a7802 */ /* 0x000fe20000000f00 */
[----:B------:R-:W-:Y:S01]  /*5430*/  DMUL R52, R40, UR6 ;  /* 0x0000000628347c28 */ /* 0x000fe20008000000 */
[----:B------:R-:W-:Y:S01]  /*5440*/  IMAD.MOV.U32 R11, RZ, RZ, 0x3ff71547 ;  /* 0x3ff71547ff0b7424 */ /* 0x000fe200078e00ff */
[----:B------:R-:W-:Y:S01]  /*5450*/  MOV R9, 0x3c7abc9e ;  /* 0x3c7abc9e00097802 */ /* 0x000fe20000000f00 */
[----:B------:R-:W-:Y:S01]  /*5460*/  IMAD.MOV.U32 R6, RZ, RZ, -0x105c611 ;  /* 0xfefa39efff067424 */ /* 0x000fe200078e00ff */
[----:B------:R-:W-:Y:S01]  /*5470*/  MOV R30, 0x62401315 ;  /* 0x62401315001e7802 */ /* 0x000fe20000000f00 */
[----:B------:R-:W-:Y:S01]  /*5480*/  IMAD.MOV.U32 R7, RZ, RZ, 0x3fe62e42 ;  /* 0x3fe62e42ff077424 */ /* 0x000fe200078e00ff */
[----:B------:R-:W-:Y:S01]  /*5490*/  BSSY.RECONVERGENT B0, `(.L_x_74) ;  /* 0x0000034000007945 */ /* 0x000fe20003800200 */
[----:B------:R-:W-:Y:S01]  /*54a0*/  IMAD.MOV.U32 R8, RZ, RZ, 0x3b39803f ;  /* 0x3b39803fff087424 */ /* 0x000fe200078e00ff */
[----:B------:R-:W-:Y:S01]  /*54b0*/  DFMA R50, R52, R10, 6.75539944105574400000e+15 ;  /* 0x433800003432742b */ /* 0x000fe2000000000a */
[----:B------:R-:W-:Y:S01]  /*54c0*/  IMAD.MOV.U32 R31, RZ, RZ, 0x3ec71dee ;  /* 0x3ec71deeff1f7424 */ /* 0x000fe200078e00ff */
[----:B------:R-:W-:-:S06]  /*54d0*/  FSETP.GEU.AND P0, PT, |R53|, 4.1917929649353027344, PT ;  /* 0x4086232b3500780b */ /* 0x000fcc0003f0e200 */
[----:B------:R-:W-:-:S08]  /*54e0*/  DADD R20, R50, -6.75539944105574400000e+15 ;  /* 0xc338000032147429 */ /* 0x000fd00000000000 */
[----:B------:R-:W-:-:S08]  /*54f0*/  DFMA R22, R20, -R6, R52 ;  /* 0x800000061416722b */ /* 0x000fd00000000034 */
[----:B------:R-:W-:Y:S01]  /*5500*/  DFMA R64, R20, -R8, R22 ;  /* 0x800000081440722b */ /* 0x000fe20000000016 */
[----:B------:R-:W-:Y:S02]  /*5510*/  IMAD.MOV.U32 R20, RZ, RZ, 0x69ce2bdf ;  /* 0x69ce2bdfff147424 */ /* 0x000fe400078e00ff */
[----:B------:R-:W-:Y:S02]  /*5520*/  IMAD.MOV.U32 R21, RZ, RZ, 0x3e5ade15 ;  /* 0x3e5ade15ff157424 */ /* 0x000fe400078e00ff */
[----:B------:R-:W-:Y:S02]  /*5530*/  IMAD.MOV.U32 R22, RZ, RZ, -0x35dec16 ;  /* 0xfca213eaff167424 */ /* 0x000fe400078e00ff */
[----:B------:R-:W-:-:S06]  /*5540*/  IMAD.MOV.U32 R23, RZ, RZ, 0x3e928af3 ;  /* 0x3e928af3ff177424 */ /* 0x000fcc00078e00ff */
[----:B------:R-:W-:-:S08]  /*5550*/  DFMA R32, R64, R20, R22 ;  /* 0x000000144020722b */ /* 0x000fd00000000016 */
        /* <DEDUP_REMOVED lines=21> */
[----:B------:R-:W-:-:S08]  /*56b0*/  DFMA R66, R64, R66, R62 ;  /* 0x000000424042722b */ /* 0x000fd0000000003e */
        /* <DEDUP_REMOVED lines=14> */
[----:B------:R-:W-:Y:S02]  /*57a0*/  @!P1 LEA R51, R50, 0x3ff00000, 0x14 ;  /* 0x3ff0000032339811 */ /* 0x000fe400078ea0ff */
[----:B------:R-:W-:-:S06]  /*57b0*/  @!P1 MOV R50, RZ ;  /* 0x000000ff00329202 */ /* 0x000fcc0000000f00 */
[----:B------:R-:W-:-:S11]  /*57c0*/  @!P1 DMUL R64, R66, R50 ;  /* 0x0000003242409228 */ /* 0x000fd60000000000 */
.L_x_75:
[----:B------:R-:W-:Y:S05]  /*57d0*/  BSYNC.RECONVERGENT B0 ;  /* 0x0000000000007941 */ /* 0x000fea0003800200 */
.L_x_74:
        /* <DEDUP_REMOVED lines=35> */
.L_x_77:
[----:B------:R-:W-:Y:S05]  /*5a10*/  BSYNC.RECONVERGENT B0 ;  /* 0x0000000000007941 */ /* 0x000fea0003800200 */
.L_x_76:
[----:B------:R-:W-:Y:S01]  /*5a20*/  UMOV UR6, 0x51eb851f ;  /* 0x51eb851f00067882 */ /* 0x000fe20000000000 */
[----:B------:R-:W-:Y:S01]  /*5a30*/  UMOV UR7, 0x4053ceb8 ;  /* 0x4053ceb800077882 */ /* 0x000fe20000000000 */
[----:B------:R-:W-:Y:S01]  /*5a40*/  BSSY.RECONVERGENT B0, `(.L_x_78) ;  /* 0x0000027000007945 */ /* 0x000fe20003800200 */
[----:B------:R-:W-:Y:S01]  /*5a50*/  DADD R50, R40, UR6 ;  /* 0x0000000628327e29 */ /* 0x000fe20008000000 */
[----:B------:R-:W-:Y:S01]  /*5a60*/  UMOV UR6, 0x8b439581 ;  /* 0x8b43958100067882 */ /* 0x000fe20000000000 */
[----:B------:R-:W-:-:S06]  /*5a70*/  UMOV UR7, 0x3fd3e76c ;  /* 0x3fd3e76c00077882 */ /* 0x000fcc0000000000 */
[----:B------:R-:W-:Y:S01]  /*5a80*/  DMUL R50, R50, UR6 ;  /* 0x0000000632327c28 */ /* 0x000fe20008000000 */
[----:B------:R-:W-:Y:S01]  /*5a90*/  UMOV UR6, 0xb28be17e ;  /* 0xb28be17e00067882 */ /* 0x000fe20000000000 */
[----:B------:R-:W-:Y:S02]  /*5aa0*/  UMOV UR7, 0x3edd245b ;  /* 0x3edd245b00077882 */ /* 0x000fe40000000000 */
[----:B------:R-:W-:-:S04]  /*5ab0*/  DMUL R66, R66, -UR6 ;  /* 0x8000000642427c28 */ /* 0x000fc80008000000 */
        /* <DEDUP_REMOVED lines=28> */
[----:B------:R-:W-:Y:S02]  /*5c80*/  @!P1 LEA R9, R8, 0x3ff00000, 0x14 ;  /* 0x3ff0000008099811 */ /* 0x000fe400078ea0ff */
[----:B------:R-:W-:-:S06]  /*5c90*/  @!P1 MOV R8, RZ ;  /* 0x000000ff00089202 */ /* 0x000fcc0000000f00 */
[----:B------:R-:W-:-:S11]  /*5ca0*/  @!P1 DMUL R6, R20, R8 ;  /* 0x0000000814069228 */ /* 0x000fd60000000000 */
.L_x_79:
[----:B------:R-:W-:Y:S05]  /*5cb0*/  BSYNC.RECONVERGENT B0 ;  /* 0x0000000000007941 */ /* 0x000fea0003800200 */
.L_x_78:
[----:B------:R-:W-:Y:S01]  /*5cc0*/  DADD R20, R6, 1 ;  /* 0x3ff0000006147429 */ /* 0x000fe20000000000 */
[----:B------:R-:W-:Y:S01]  /*5cd0*/  UMOV UR6, 0xa3d70a4 ;  /* 0x0a3d70a400067882 */ /* 0x000fe20000000000 */
[----:B------:R-:W-:Y:S01]  /*5ce0*/  IMAD.MOV.U32 R6, RZ, RZ, 0x1 ;  /* 0x00000001ff067424 */ /* 0x000fe200078e00ff */
[----:B------:R-:W-:Y:S01]  /*5cf0*/  UMOV UR7, 0x4042e3d7 ;  /* 0x4042e3d700077882 */ /* 0x000fe20000000000 */
[----:B------:R-:W-:Y:S01]  /*5d00*/  DFMA R66, R64, -25428, R66 ;  /* 0xc0d8d5004042782b */ /* 0x000fe20000000042 */
[----:B------:R-:W-:Y:S01]  /*5d10*/  BSSY.RECONVERGENT B2, `(.L_x_80) ;  /* 0x0000018000027945 */ /* 0x000fe20003800200 */
[----:B------:R-:W0:Y:S02]  /*5d20*/  MUFU.RCP64H R7, R21 ;  /* 0x0000001500077308 */ /* 0x000e240000001800 */
[----:B0-----:R-:W-:-:S08]  /*5d30*/  DFMA R8, -R20, R6, 1 ;  /* 0x3ff000001408742b */ /* 0x001fd00000000106 */
[----:B------:R-:W-:-:S08]  /*5d40*/  DFMA R8, R8, R8, R8 ;  /* 0x000000080808722b */ /* 0x000fd00000000008 */
[----:B------:R-:W-:Y:S02]  /*5d50*/  DFMA R8, R6, R8, R6 ;  /* 0x000000080608722b */ /* 0x000fe40000000006 */
[----:B------:R-:W-:-:S06]  /*5d60*/  DADD R6, R40, UR6 ;  /* 0x0000000628067e29 */ /* 0x000fcc0008000000 */
[----:B------:R-:W-:Y:S02]  /*5d70*/  DFMA R10, -R20, R8, 1 ;  /* 0x3ff00000140a742b */ /* 0x000fe40000000108 */
[----:B------:R-:W-:-:S06]  /*5d80*/  DMUL R66, R66, R6 ;  /* 0x0000000642427228 */ /* 0x000fcc0000000000 */
[----:B------:R-:W-:-:S04]  /*5d90*/  DFMA R10, R8, R10, R8 ;  /* 0x0000000a080a722b */ /* 0x000fc80000000008 */
[----:B------:R-:W-:-:S04]  /*5da0*/  FSETP.GEU.AND P1, PT, |R67|, 6.5827683646048100446e-37, PT ;  /* 0x036000004300780b */ /* 0x000fc80003f2e200 */
[----:B------:R-:W-:-:S08]  /*5db0*/  DMUL R22, R66, R10 ;  /* 0x0000000a42167228 */ /* 0x000fd00000000000 */
[----:B------:R-:W-:-:S08]  /*5dc0*/  DFMA R6, -R20, R22, R66 ;  /* 0x000000161406722b */ /* 0x000fd00000000142 */
[----:B------:R-:W-:-:S10]  /*5dd0*/  DFMA R22, R10, R6, R22 ;  /* 0x000000060a16722b */ /* 0x000fd40000000016 */
[----:B------:R-:W-:-:S05]  /*5de0*/  FFMA R6, RZ, R21, R23 ;  /* 0x00000015ff067223 */ /* 0x000fca0000000017 */
[----:B------:R-:W-:-:S13]  /*5df0*/  FSETP.GT.AND P0, PT, |R6|, 1.469367938527859385e-39, PT ;  /* 0x001000000600780b */ /* 0x000fda0003f04200 */
[----:B------:R-:W-:Y:S05]  /*5e00*/  @P0 BRA P1, `(.L_x_81) ;  /* 0x0000000000200947 */ /* 0x000fea0000800000 */
[----:B------:R-:W-:Y:S01]  /*5e10*/  IMAD.MOV.U32 R10, RZ, RZ, R66 ;  /* 0x000000ffff0a7224 */ /* 0x000fe200078e0042 */
[----:B------:R-:W-:Y:S01]  /*5e20*/  MOV R9, R21 ;  /* 0x0000001500097202 */ /* 0x000fe20000000f00 */
[----:B------:R-:W-:Y:S01]  /*5e30*/  IMAD.MOV.U32 R7, RZ, RZ, R67 ;  /* 0x000000ffff077224 */ /* 0x000fe200078e0043 */
[----:B------:R-:W-:Y:S01]  /*5e40*/  MOV R6, 0x5e70 ;  /* 0x00005e7000067802 */ /* 0x000fe20000000f00 */
[----:B------:R-:W-:-:S07]  /*5e50*/  IMAD.MOV.U32 R8, RZ, RZ, R20 ;  /* 0x000000ffff087224 */ /* 0x000fce00078e0014 */
[----:B------:R-:W-:Y:S05]  /*5e60*/  CALL.REL.NOINC `($__internal_1_$__cuda_sm20_div_rn_f64_full) ;  /* 0x000002e000b87944 */ /* 0x000fea0003c00000 */
[----:B------:R-:W-:Y:S02]  /*5e70*/  IMAD.MOV.U32 R22, RZ, RZ, R8 ;  /* 0x000000ffff167224 */ /* 0x000fe400078e0008 */
[----:B------:R-:W-:-:S07]  /*5e80*/  IMAD.MOV.U32 R23, RZ, RZ, R7 ;  /* 0x000000ffff177224 */ /* 0x000fce00078e0007 */
.L_x_81:
[----:B------:R-:W-:Y:S05]  /*5e90*/  BSYNC.RECONVERGENT B2 ;  /* 0x0000000000027941 */ /* 0x000fea0003800200 */
.L_x_80:
[----:B------:R-:W-:Y:S01]  /*5ea0*/  UMOV UR6, 0x7fa1a0cf ;  /* 0x7fa1a0cf00067882 */ /* 0x000fe20000000000 */
[----:B------:R-:W-:Y:S01]  /*5eb0*/  UMOV UR7, 0x3f858b82 ;  /* 0x3f858b8200077882 */ /* 0x000fe20000000000 */
[----:B------:R-:W-:Y:S01]  /*5ec0*/  IMAD.MOV.U32 R10, RZ, RZ, 0x652b82fe ;  /* 0x652b82feff0a7424 */ /* 0x000fe200078e00ff */
[----:B------:R-:W-:Y:S01]  /*5ed0*/  DMUL R20, R40, -UR6 ;  /* 0x8000000628147c28 */ /* 0x000fe20008000000 */
[----:B------:R-:W-:Y:S01]  /*5ee0*/  IMAD.MOV.U32 R11, RZ, RZ, 0x3ff71547 ;  /* 0x3ff71547ff0b7424 */ /* 0x000fe200078e00ff */
[----:B------:R-:W-:Y:S01]  /*5ef0*/  MOV R6, 0xfefa39ef ;  /* 0xfefa39ef00067802 */ /* 0x000fe20000000f00 */
[----:B------:R-:W-:Y:S01]  /*5f00*/  IMAD.MOV.U32 R7, RZ, RZ, 0x3fe62e42 ;  /* 0x3fe62e42ff077424 */ /* 0x000fe200078e00ff */
[----:B------:R-:W-:Y:S01]  /*5f10*/  BSSY.RECONVERGENT B0, `(.L_x_82) ;  /* 0x0000036000007945 */ /* 0x000fe20003800200 */
[----:B------:R-:W-:Y:S02]  /*5f20*/  IMAD.MOV.U32 R8, RZ, RZ, 0x3b39803f ;  /* 0x3b39803fff087424 */ /* 0x000fe400078e00ff */
[----:B------:R-:W-:Y:S01]  /*5f30*/  IMAD.MOV.U32 R9, RZ, RZ, 0x3c7abc9e ;  /* 0x3c7abc9eff097424 */ /* 0x000fe200078e00ff */
[----:B------:R-:W-:Y:S01]  /*5f40*/  DFMA R30, R20, R10, 6.75539944105574400000e+15 ;  /* 0x43380000141e742b */ /* 0x000fe2000000000a */
[----:B------:R-:W-:Y:S01]  /*5f50*/  IMAD.MOV.U32 R48, RZ, RZ, 0x62401315 ;  /* 0x62401315ff307424 */ /* 0x000fe200078e00ff */
[----:B------:R-:W-:Y:S01]  /*5f60*/  FSETP.GEU.AND P0, PT, |R21|, 4.1917929649353027344, PT ;  /* 0x4086232b1500780b */ /* 0x000fe20003f0e200 */
[----:B------:R-:W-:-:S05]  /*5f70*/  IMAD.MOV.U32 R49, RZ, RZ, 0x3ec71dee ;  /* 0x3ec71deeff317424 */ /* 0x000fca00078e00ff */
        /* <DEDUP_REMOVED lines=47> */
.L_x_83:
[----:B------:R-:W-:Y:S05]  /*6270*/  BSYNC.RECONVERGENT B0 ;  /* 0x0000000000007941 */ /* 0x000fea0003800200 */
.L_x_82:
[----:B------:R-:W-:Y:S01]  /*6280*/  UMOV UR6, 0x851eb852 ;  /* 0x851eb85200067882 */ /* 0x000fe20000000000 */
[----:B------:R-:W-:Y:S01]  /*6290*/  UMOV UR7, 0x404411eb ;  /* 0x404411eb00077882 */ /* 0x000fe20000000000 */
[----:B------:R-:W-:Y:S01]  /*62a0*/  BSSY.RECONVERGENT B0, `(.L_x_84) ;  /* 0x0000024000007945 */ /* 0x000fe20003800200 */
[----:B------:R-:W-:Y:S01]  /*62b0*/  DADD R20, R40, UR6 ;  /* 0x0000000628147e29 */ /* 0x000fe20008000000 */
[----:B------:R-:W-:Y:S01]  /*62c0*/  UMOV UR6, 0x2eb1c433 ;  /* 0x2eb1c43300067882 */ /* 0x000fe20000000000 */
[----:B------:R-:W-:-:S06]  /*62d0*/  UMOV UR7, 0x3fc1a36e ;  /* 0x3fc1a36e00077882 */ /* 0x000fcc0000000000 */
        /* <DEDUP_REMOVED lines=32> */
.L_x_85:
[----:B------:R-:W-:Y:S05]  /*64e0*/  BSYNC.RECONVERGENT B0 ;  /* 0x0000000000007941 */ /* 0x000fea0003800200 */
.L_x_84:
        /* <DEDUP_REMOVED lines=26> */
.L_x_87:
[----:B------:R-:W-:Y:S05]  /*6690*/  BSYNC.RECONVERGENT B2 ;  /* 0x0000000000027941 */ /* 0x000fea0003800200 */
.L_x_86:
[----:B------:R-:W-:-:S11]  /*66a0*/  DADD R22, R6, R22 ;  /* 0x0000000006167229 */ /* 0x000fd60000000016 */
.L_x_73:
[----:B------:R-:W-:Y:S05]  /*66b0*/  BSYNC.RECONVERGENT B1 ;  /* 0x0000000000017941 */ /* 0x000fea0003800200 */
.L_x_65:
[----:B------:R0:W5:Y:S01]  /*66c0*/  LDG.E.64 R20, desc[UR4][R38.64+0x48] ;  /* 0x0000480426147981 */ /* 0x000162000c1e1b00 */
[----:B------:R-:W1:Y:S01]  /*66d0*/  MUFU.RCP64H R7, R19 ;  /* 0x0000001300077308 */ /* 0x000e620000001800 */
[----:B------:R-:W-:Y:S01]  /*66e0*/  MOV R6, 0x1 ;  /* 0x0000000100067802 */ /* 0x000fe20000000f00 */
[----:B------:R-:W2:Y:S01]  /*66f0*/  LDCU.64 UR6, c[0x0][0x388] ;  /* 0x00007100ff0677ac */ /* 0x000ea20008000a00 */
[----:B------:R-:W-:Y:S04]  /*6700*/  BSSY.RECONVERGENT B1, `(.L_x_88) ;  /* 0x0000014000017945 */ /* 0x000fe80003800200 */
[----:B-1----:R-:W-:-:S08]  /*6710*/  DFMA R8, -R18, R6, 1 ;  /* 0x3ff000001208742b */ /* 0x002fd00000000106 */
[----:B------:R-:W-:-:S08]  /*6720*/  DFMA R8, R8, R8, R8 ;  /* 0x000000080808722b */ /* 0x000fd00000000008 */
[----:B------:R-:W-:-:S08]  /*6730*/  DFMA R8, R6, R8, R6 ;  /* 0x000000080608722b */ /* 0x000fd00000000006 */
[----:B------:R-:W-:-:S08]  /*6740*/  DFMA R6, -R18, R8, 1 ;  /* 0x3ff000001206742b */ /* 0x000fd00000000108 */
[----:B------:R-:W-:-:S08]  /*6750*/  DFMA R6, R8, R6, R8 ;  /* 0x000000060806722b */ /* 0x000fd00000000008 */
[----:B--2---:R-:W-:-:S08]  /*6760*/  DMUL R8, R6, -UR6 ;  /* 0x8000000606087c28 */ /* 0x004fd00008000000 */
[----:B------:R-:W-:-:S08]  /*6770*/  DFMA R10, -R18, R8, -UR6 ;  /* 0x80000006120a7e2b */ /* 0x000fd00008000108 */
[----:B------:R-:W-:Y:S02]  /*6780*/  DFMA R6, R6, R10, R8 ;  /* 0x0000000a0606722b */ /* 0x000fe40000000008 */
[----:B------:R-:W-:-:S08]  /*6790*/  DADD R10, -RZ, -UR6 ;  /* 0x80000006ff0a7e29 */ /* 0x000fd00008000100 */
[----:B------:R-:W-:Y:S02]  /*67a0*/  FFMA R8, RZ, R19, R7 ;  /* 0x00000013ff087223 */ /* 0x000fe40000000007 */
[----:B------:R-:W-:-:S03]  /*67b0*/  FSETP.GEU.AND P1, PT, |R11|, 6.5827683646048100446e-37, PT ;  /* 0x036000000b00780b */ /* 0x000fc60003f2e200 */
[----:B------:R-:W-:-:S13]  /*67c0*/  FSETP.GT.AND P0, PT, |R8|, 1.469367938527859385e-39, PT ;  /* 0x001000000800780b */ /* 0x000fda0003f04200 */
[----:B0-----:R-:W-:Y:S05]  /*67d0*/  @P0 BRA P1, `(.L_x_89) ;  /* 0x0000000000180947 */ /* 0x001fea0000800000 */
[----:B------:R-:W-:Y:S01]  /*67e0*/  IMAD.MOV.U32 R7, RZ, RZ, R11 ;  /* 0x000000ffff077224 */ /* 0x000fe200078e000b */
[----:B------:R-:W-:Y:S01]  /*67f0*/  MOV R6, 0x6830 ;  /* 0x0000683000067802 */ /* 0x000fe20000000f00 */
[----:B------:R-:W-:Y:S02]  /*6800*/  IMAD.MOV.U32 R8, RZ, RZ, R18 ;  /* 0x000000ffff087224 */ /* 0x000fe400078e0012 */
[----:B------:R-:W-:-:S07]  /*6810*/  IMAD.MOV.U32 R9, RZ, RZ, R19 ;  /* 0x000000ffff097224 */ /* 0x000fce00078e0013 */
[----:B-----5:R-:W-:Y:S05]  /*6820*/  CALL.REL.NOINC `($__internal_1_$__cuda_sm20_div_rn_f64_full) ;  /* 0x000002d800487944 */ /* 0x020fea0003c00000 */
[----:B------:R-:W-:-:S07]  /*6830*/  IMAD.MOV.U32 R6, RZ, RZ, R8 ;  /* 0x000000ffff067224 */ /* 0x000fce00078e0008 */
.L_x_89:
[----:B------:R-:W-:Y:S05]  /*6840*/  BSYNC.RECONVERGENT B1 ;  /* 0x0000000000017941 */ /* 0x000fea0003800200 */
.L_x_88:
[----:B------:R-:W-:Y:S01]  /*6850*/  MOV R32, 0x652b82fe ;  /* 0x652b82fe00207802 */ /* 0x000fe20000000f00 */
[----:B------:R-:W-:Y:S01]  /*6860*/  IMAD.MOV.U32 R33, RZ, RZ, 0x3ff71547 ;  /* 0x3ff71547ff217424 */ /* 0x000fe200078e00ff */
[----:B------:R-:W-:Y:S01]  /*6870*/  UMOV UR6, 0xfefa39ef ;  /* 0xfefa39ef00067882 */ /* 0x000fe20000000000 */
[----:B------:R-:W-:Y:S01]  /*6880*/  UMOV UR7, 0x3fe62e42 ;  /* 0x3fe62e4200077882 */ /* 0x000fe20000000000 */
[----:B------:R-:W0:Y:S01]  /*6890*/  MUFU.RCP64H R19, R17 ;  /* 0x0000001100137308 */ /* 0x000e220000001800 */
[----:B------:R-:W-:Y:S01]  /*68a0*/  VIADD R18, R17, 0x300402 ;  /* 0x0030040211127836 */ /* 0x000fe20000000000 */
[----:B------:R-:W-:Y:S01]  /*68b0*/  FSETP.GEU.AND P0, PT, |R7|, 4.1917929649353027344, PT ;  /* 0x4086232b0700780b */ /* 0x000fe20003f0e200 */
[----:B------:R-:W-:Y:S01]  /*68c0*/  DFMA R32, R6, R32, 6.75539944105574400000e+15 ;  /* 0x433800000620742b */ /* 0x000fe20000000020 */
[----:B------:R-:W-:Y:S02]  /*68d0*/  BSSY.RECONVERGENT B0, `(.L_x_90) ;  /* 0x000003b000007945 */ /* 0x000fe40003800200 */
[----:B------:R-:W-:-:S05]  /*68e0*/  FSETP.GEU.AND P2, PT, |R18|, 5.8789094863358348022e-39, PT ;  /* 0x004004021200780b */ /* 0x000fca0003f4e200 */
[----:B------:R-:W-:Y:S02]  /*68f0*/  DADD R8, R32, -6.75539944105574400000e+15 ;  /* 0xc338000020087429 */ /* 0x000fe40000000000 */
[----:B0-----:R-:W-:-:S06]  /*6900*/  DFMA R30, -R16, R18, 1 ;  /* 0x3ff00000101e742b */ /* 0x001fcc0000000112 */
        /* <DEDUP_REMOVED lines=36> */
[----:B------:R-:W-:Y:S02]  /*6b50*/  DFMA R10, R10, R8, 1 ;  /* 0x3ff000000a0a742b */ /* 0x000fe40000000008 */
[----:B------:R-:W-:-:S08]  /*6b60*/  DFMA R8, -R16, R30, 1 ;  /* 0x3ff000001008742b */ /* 0x000fd0000000011e */
[----:B------:R-:W-:Y:S01]  /*6b70*/  DFMA R30, R30, R8, R30 ;  /* 0x000000081e1e722b */ /* 0x000fe2000000001e */
[----:B------:R-:W-:Y:S01]  /*6b80*/  LEA R19, R32, R11, 0x14 ;  /* 0x0000000b20137211 */ /* 0x000fe200078ea0ff */
[----:B------:R-:W-:Y:S01]  /*6b90*/  IMAD.MOV.U32 R18, RZ, RZ, R10 ;  /* 0x000000ffff127224 */ /* 0x000fe200078e000a */
[----:B------:R-:W-:Y:S08]  /*6ba0*/  @!P0 BRA `(.L_x_91) ;  /* 0x0000000000348947 */ /* 0x000ff00003800000 */
        /* <DEDUP_REMOVED lines=10> */
[----:B------:R-:W-:Y:S02]  /*6c50*/  @!P1 LEA R9, R8, 0x3ff00000, 0x14 ;  /* 0x3ff0000008099811 */ /* 0x000fe400078ea0ff */
[----:B------:R-:W-:-:S06]  /*6c60*/  @!P1 MOV R8, RZ ;  /* 0x000000ff00089202 */ /* 0x000fcc0000000f00 */
[----:B------:R-:W-:-:S11]  /*6c70*/  @!P1 DMUL R18, R6, R8 ;  /* 0x0000000806129228 */ /* 0x000fd60000000000 */
.L_x_91:
[----:B------:R-:W-:Y:S05]  /*6c80*/  BSYNC.RECONVERGENT B0 ;  /* 0x0000000000007941 */ /* 0x000fea0003800200 */
.L_x_90:
[----:B------:R-:W-:Y:S04]  /*6c90*/  BSSY.RECONVERGENT B1, `(.L_x_92) ;  /* 0x000000a000017945 */ /* 0x000fe80003800200 */
[----:B------:R-:W-:Y:S05]  /*6ca0*/  @P2 BRA `(.L_x_93) ;  /* 0x0000000000202947 */ /* 0x000fea0003800000 */
[----:B------:R-:W-:Y:S01]  /*6cb0*/  LOP3.LUT R6, R17, 0x7fffffff, RZ, 0xc0, !PT ;  /* 0x7fffffff11067812 */ /* 0x000fe200078ec0ff */
[----:B------:R-:W-:Y:S01]  /*6cc0*/  IMAD.MOV.U32 R8, RZ, RZ, R16 ;  /* 0x000000ffff087224 */ /* 0x000fe200078e0010 */
[----:B------:R-:W-:Y:S01]  /*6cd0*/  MOV R7, 0x6d10 ;  /* 0x00006d1000077802 */ /* 0x000fe20000000f00 */
[----:B------:R-:W-:Y:S02]  /*6ce0*/  IMAD.MOV.U32 R9, RZ, RZ, R17 ;  /* 0x000000ffff097224 */ /* 0x000fe400078e0011 */
[----:B------:R-:W-:-:S07]  /*6cf0*/  VIADD R6, R6, 0xfff00000 ;  /* 0xfff0000006067836 */ /* 0x000fce0000000000 */
[----:B-----5:R-:W-:Y:S05]  /*6d00*/  CALL.REL.NOINC `($__internal_0_$__cuda_sm20_dblrcp_rn_slowpath_v3) ;  /* 0x000002d0005c7944 */ /* 0x020fea0003c00000 */
[----:B------:R-:W-:Y:S01]  /*6d10*/  IMAD.MOV.U32 R30, RZ, RZ, R8 ;  /* 0x000000ffff1e7224 */ /* 0x000fe200078e0008 */
[----:B------:R-:W-:-:S07]  /*6d20*/  MOV R31, R6 ;  /* 0x00000006001f7202 */ /* 0x000fce0000000f00 */
.L_x_93:
[----:B------:R-:W-:Y:S05]  /*6d30*/  BSYNC.RECONVERGENT B1 ;  /* 0x0000000000017941 */ /* 0x000fea0003800200 */
.L_x_92:
[----:B------:R0:W5:Y:S01]  /*6d40*/  LDG.E.64 R16, desc[UR4][R38.64+0x50] ;  /* 0x0000500426107981 */ /* 0x000162000c1e1b00 */
[----:B------:R-:W1:Y:S01]  /*6d50*/  MUFU.RCP64H R7, R29 ;  /* 0x0000001d00077308 */ /* 0x000e620000001800 */
[----:B------:R-:W-:Y:S01]  /*6d60*/  VIADD R6, R29, 0x300402 ;  /* 0x003004021d067836 */ /* 0x000fe20000000000 */
[----:B-----5:R-:W-:Y:S01]  /*6d70*/  DADD R20, -R20, R30 ;  /* 0x0000000014147229 */ /* 0x020fe2000000011e */
[----:B------:R-:W-:Y:S03]  /*6d80*/  BSSY.RECONVERGENT B1, `(.L_x_94) ;  /* 0x0000011000017945 */ /* 0x000fe60003800200 */
[----:B------:R-:W-:-:S04]  /*6d90*/  FSETP.GEU.AND P0, PT, |R6|, 5.8789094863358348022e-39, PT ;  /* 0x004004020600780b */ /* 0x000fc80003f0e200 */
[----:B------:R-:W-:Y:S02]  /*6da0*/  DFMA R18, -R20, R18, R30 ;  /* 0x000000121412722b */ /* 0x000fe4000000011e */
[----:B-1----:R-:W-:-:S05]  /*6db0*/  DFMA R8, R6, -R28, 1 ;  /* 0x3ff000000608742b */ /* 0x002fca000000081c */
[----:B------:R0:W-:Y:S03]  /*6dc0*/  STG.E.64 desc[UR4][R38.64+0x48], R18 ;  /* 0x0000481226007986 */ /* 0x0001e6000c101b04 */
[----:B------:R-:W-:-:S08]  /*6dd0*/  DFMA R8, R8, R8, R8 ;  /* 0x000000080808722b */ /* 0x000fd00000000008 */
[----:B------:R-:W-:-:S08]  /*6de0*/  DFMA R8, R6, R8, R6 ;  /* 0x000000080608722b */ /* 0x000fd00000000006 */
[----:B------:R-:W-:-:S08]  /*6df0*/  DFMA R10, R8, -R28, 1 ;  /* 0x3ff00000080a742b */ /* 0x000fd0000000081c */
[----:B------:R-:W-:Y:S01]  /*6e00*/  DFMA R8, R8, R10, R8 ;  /* 0x0000000a0808722b */ /* 0x000fe20000000008 */
[----:B0-----:R-:W-:Y:S10]  /*6e10*/  @P0 BRA `(.L_x_95) ;  /* 0x00000000001c0947 */ /* 0x001ff40003800000 */
[----:B------:R-:W-:Y:S01]  /*6e20*/  LOP3.LUT R6, R29, 0x7fffffff, RZ, 0xc0, !PT ;  /* 0x7fffffff1d067812 */ /* 0x000fe200078ec0ff */
[----:B------:R-:W-:Y:S01]  /*6e30*/  IMAD.MOV.U32 R8, RZ, RZ, R28 ;  /* 0x000000ffff087224 */ /* 0x000fe200078e001c */
[----:B------:R-:W-:Y:S01]  /*6e40*/  MOV R7, 0x6e80 ;  /* 0x00006e8000077802 */ /* 0x000fe20000000f00 */
[----:B------:R-:W-:Y:S02]  /*6e50*/  IMAD.MOV.U32 R9, RZ, RZ, R29 ;  /* 0x000000ffff097224 */ /* 0x000fe400078e001d */
[----:B------:R-:W-:-:S07]  /*6e60*/  VIADD R6, R6, 0xfff00000 ;  /* 0xfff0000006067836 */ /* 0x000fce0000000000 */
[----:B------:R-:W-:Y:S05]  /*6e70*/  CALL.REL.NOINC `($__internal_0_$__cuda_sm20_dblrcp_rn_slowpath_v3) ;  /* 0x000002d000007944 */ /* 0x000fea0003c00000 */
[----:B------:R-:W-:-:S07]  /*6e80*/  MOV R9, R6 ;  /* 0x0000000600097202 */ /* 0x000fce0000000f00 */
.L_x_95:
[----:B------:R-:W-:Y:S05]  /*6e90*/  BSYNC.RECONVERGENT B1 ;  /* 0x0000000000017941 */ /* 0x000fea0003800200 */
.L_x_94:
[----:B------:R-:W0:Y:S01]  /*6ea0*/  MUFU.RCP64H R7, R9 ;  /* 0x0000000900077308 */ /* 0x000e220000001800 */
[----:B------:R-:W-:Y:S01]  /*6eb0*/  IMAD.MOV.U32 R6, RZ, RZ, 0x1 ;  /* 0x00000001ff067424 */ /* 0x000fe200078e00ff */
[----:B------:R-:W1:Y:S01]  /*6ec0*/  LDCU.64 UR6, c[0x0][0x388] ;  /* 0x00007100ff0677ac */ /* 0x000e620008000a00 */
[----:B------:R-:W-:Y:S04]  /*6ed0*/  BSSY.RECONVERGENT B1, `(.L_x_96) ;  /* 0x0000012000017945 */ /* 0x000fe80003800200 */
[----:B0-----:R-:W-:-:S08]  /*6ee0*/  DFMA R10, R6, -R8, 1 ;  /* 0x3ff00000060a742b */ /* 0x001fd00000000808 */
[----:B------:R-:W-:-:S08]  /*6ef0*/  DFMA R10, R10, R10, R10 ;  /* 0x0000000a0a0a722b */ /* 0x000fd0000000000a */
[----:B------:R-:W-:-:S08]  /*6f00*/  DFMA R10, R6, R10, R6 ;  /* 0x0000000a060a722b */ /* 0x000fd00000000006 */
[----:B------:R-:W-:-:S08]  /*6f10*/  DFMA R6, R10, -R8, 1 ;  /* 0x3ff000000a06742b */ /* 0x000fd00000000808 */
[----:B------:R-:W-:-:S08]  /*6f20*/  DFMA R6, R10, R6, R10 ;  /* 0x000000060a06722b */ /* 0x000fd0000000000a */
[----:B-1----:R-:W-:-:S08]  /*6f30*/  DMUL R10, R6, -UR6 ;  /* 0x80000006060a7c28 */ /* 0x002fd00008000000 */
[----:B------:R-:W-:-:S08]  /*6f40*/  DFMA R20, R10, -R8, -UR6 ;  /* 0x800000060a147e2b */ /* 0x000fd00008000808 */
[----:B------:R-:W-:Y:S02]  /*6f50*/  DFMA R6, R6, R20, R10 ;  /* 0x000000140606722b */ /* 0x000fe4000000000a */
[----:B------:R-:W-:-:S08]  /*6f60*/  DADD R10, -RZ, -UR6 ;  /* 0x80000006ff0a7e29 */ /* 0x000fd00008000100 */
[----:B------:R-:W-:Y:S02]  /*6f70*/  FFMA R20, RZ, R9, R7 ;  /* 0x00000009ff147223 */ /* 0x000fe40000000007 */
[----:B------:R-:W-:-:S03]  /*6f80*/  FSETP.GEU.AND P1, PT, |R11|, 6.5827683646048100446e-37, PT ;  /* 0x036000000b00780b */ /* 0x000fc60003f2e200 */
[----:B------:R-:W-:-:S13]  /*6f90*/  FSETP.GT.AND P0, PT, |R20|, 1.469367938527859385e-39, PT ;  /* 0x001000001400780b */ /* 0x000fda0003f04200 */
[----:B------:R-:W-:Y:S05]  /*6fa0*/  @P0 BRA P1, `(.L_x_97) ;  /* 0x0000000000100947 */ /* 0x000fea0000800000 */
[----:B------:R-:W-:Y:S01]  /*6fb0*/  IMAD.MOV.U32 R7, RZ, RZ, R11 ;  /* 0x000000ffff077224 */ /* 0x000fe200078e000b */
[----:B------:R-:W-:-:S07]  /*6fc0*/  MOV R6, 0x6fe0 ;  /* 0x00006fe000067802 */ /* 0x000fce0000000f00 */
[----:B------:R-:W-:Y:S05]  /*6fd0*/  CALL.REL.NOINC `($__internal_1_$__cuda_sm20_div_rn_f64_full) ;  /* 0x000002d0005c7944 */ /* 0x000fea0003c00000 */
[----:B------:R-:W-:-:S07]  /*6fe0*/  IMAD.MOV.U32 R6, RZ, RZ, R8 ;  /* 0x000000ffff067224 */ /* 0x000fce00078e0008 */
.L_x_97:
[----:B------:R-:W-:Y:S05]  /*6ff0*/  BSYNC.RECONVERGENT B1 ;  /* 0x0000000000017941 */ /* 0x000fea0003800200 */
.L_x_96:
[----:B------:R0:W5:Y:S01]  /*7000*/  LDG.E.64 R20, desc[UR4][R38.64+0x58] ;  /* 0x0000580426147981 */ /* 0x000162000c1e1b00 */
[----:B------:R-:W-:Y:S01]  /*7010*/  IMAD.MOV.U32 R32, RZ, RZ, 0x652b82fe ;  /* 0x652b82feff207424 */ /* 0x000fe200078e00ff */
[----:B------:R-:W-:Y:S01]  /*7020*/  MOV R33, 0x3ff71547 ;  /* 0x3ff7154700217802 */ /* 0x000fe20000000f00 */
[----:B------:R-:W-:Y:S01]  /*7030*/  UMOV UR6, 0xfefa39ef ;  /* 0xfefa39ef00067882 */ /* 0x000fe20000000000 */
[----:B------:R-:W-:Y:S01]  /*7040*/  UMOV UR7, 0x3fe62e42 ;  /* 0x3fe62e4200077882 */ /* 0x000fe20000000000 */
[----:B------:R-:W1:Y:S01]  /*7050*/  MUFU.RCP64H R29, R23 ;  /* 0x00000017001d7308 */ /* 0x000e620000001800 */
[----:B------:R-:W-:Y:S01]  /*7060*/  VIADD R28, R23, 0x300402 ;  /* 0x00300402171c7836 */ /* 0x000fe20000000000 */
[----:B------:R-:W-:Y:S01]  /*7070*/  FSETP.GEU.AND P0, PT, |R7|, 4.1917929649353027344, PT ;  /* 0x4086232b0700780b */ /* 0x000fe20003f0e200 */
[----:B------:R-:W-:Y:S01]  /*7080*/  DFMA R32, R6, R32, 6.75539944105574400000e+15 ;  /* 0x433800000620742b */ /* 0x000fe20000000020 */
[----:B------:R-:W-:Y:S07]  /*7090*/  BSSY.RECONVERGENT B0, `(.L_x_98) ;  /* 0x0000038000007945 */ /* 0x000fee0003800200 */
        /* <DEDUP_REMOVED lines=36> */
[----:B-1----:R-:W-:Y:S02]  /*72e0*/  DFMA R8, R28, -R22, 1 ;  /* 0x3ff000001c08742b */ /* 0x002fe40000000816 */
[----:B------:R-:W-:-:S06]  /*72f0*/  DADD R10, -R16, R26 ;  /* 0x00000000100a7229 */ /* 0x000fcc000000011a */
[----:B------:R-:W-:Y:S01]  /*7300*/  DFMA R30, R8, R8, R8 ;  /* 0x00000008081e722b */ /* 0x000fe20000000008 */
[----:B------:R-:W-:Y:S01]  /*7310*/  IMAD R17, R32, 0x100000, R37 ;  /* 0x0010000020117824 */ /* 0x000fe200078e0225 */
[----:B------:R-:W-:Y:S01]  /*7320*/  MOV R16, R36 ;  /* 0x0000002400107202 */ /* 0x000fe20000000f00 */
[----:B0-----:R-:W-:Y:S08]  /*7330*/  @!P0 BRA `(.L_x_99) ;  /* 0x0000000000348947 */ /* 0x001ff00003800000 */
        /* <DEDUP_REMOVED lines=13> */
.L_x_99:
[----:B------:R-:W-:Y:S05]  /*7410*/  BSYNC.RECONVERGENT B0 ;  /* 0x0000000000007941 */ /* 0x000fea0003800200 */
.L_x_98:
[----:B------:R-:W-:Y:S01]  /*7420*/  DFMA R16, -R10, R16, R26 ;  /* 0x000000100a10722b */ /* 0x000fe2000000011a */
[----:B------:R-:W-:Y:S01]  /*7430*/  FSETP.GEU.AND P0, PT, |R28|, 5.8789094863358348022e-39, PT ;  /* 0x004004021c00780b */ /* 0x000fe20003f0e200 */
[----:B------:R-:W-:Y:S01]  /*7440*/  DFMA R30, R28, R30, R28 ;  /* 0x0000001e1c1e722b */ /* 0x000fe2000000001c */
[----:B------:R-:W-:Y:S04]  /*7450*/  BSSY.RECONVERGENT B1, `(.L_x_100) ;  /* 0x000000c000017945 */ /* 0x000fe80003800200 */
[----:B------:R0:W-:Y:S03]  /*7460*/  STG.E.64 desc[UR4][R38.64+0x50], R16 ;  /* 0x0000501026007986 */ /* 0x0001e6000c101b04 */
[----:B------:R-:W-:-:S08]  /*7470*/  DFMA R6, R30, -R22, 1 ;  /* 0x3ff000001e06742b */ /* 0x000fd00000000816 */
[----:B------:R-:W-:Y:S01]  /*7480*/  DFMA R8, R30, R6, R30 ;  /* 0x000000061e08722b */ /* 0x000fe2000000001e */
[----:B------:R-:W-:Y:S10]  /*7490*/  @P0 BRA `(.L_x_101) ;  /* 0x00000000001c0947 */ /* 0x000ff40003800000 */
[----:B------:R-:W-:Y:S01]  /*74a0*/  LOP3.LUT R6, R23, 0x7fffffff, RZ, 0xc0, !PT ;  /* 0x7fffffff17067812 */ /* 0x000fe200078ec0ff */
[----:B------:R-:W-:Y:S01]  /*74b0*/  IMAD.MOV.U32 R9, RZ, RZ, R23 ;  /* 0x000000ffff097224 */ /* 0x000fe200078e0017 */
[----:B------:R-:W-:Y:S02]  /*74c0*/  MOV R8, R22 ;  /* 0x0000001600087202 */ /* 0x000fe40000000f00 */
[----:B------:R-:W-:Y:S01]  /*74d0*/  MOV R7, 0x7500 ;  /* 0x0000750000077802 */ /* 0x000fe20000000f00 */
[----:B------:R-:W-:-:S07]  /*74e0*/  VIADD R6, R6, 0xfff00000 ;  /* 0xfff0000006067836 */ /* 0x000fce0000000000 */
[----:B0----5:R-:W-:Y:S05]  /*74f0*/  CALL.REL.NOINC `($__internal_0_$__cuda_sm20_dblrcp_rn_slowpath_v3) ;  /* 0x000002c800607944 */ /* 0x021fea0003c00000 */
[----:B------:R-:W-:-:S07]  /*7500*/  IMAD.MOV.U32 R9, RZ, RZ, R6 ;  /* 0x000000ffff097224 */ /* 0x000fce00078e0006 */
.L_x_101:
[----:B------:R-:W-:Y:S05]  /*7510*/  BSYNC.RECONVERGENT B1 ;  /* 0x0000000000017941 */ /* 0x000fea0003800200 */
.L_x_100:
[----:B------:R-:W1:Y:S01]  /*7520*/  MUFU.RCP64H R7, R9 ;  /* 0x0000000900077308 */ /* 0x000e620000001800 */
[----:B------:R-:W-:Y:S01]  /*7530*/  IMAD.MOV.U32 R6, RZ, RZ, 0x1 ;  /* 0x00000001ff067424 */ /* 0x000fe200078e00ff */
[----:B------:R-:W2:Y:S01]  /*7540*/  LDCU.64 UR6, c[0x0][0x388] ;  /* 0x00007100ff0677ac */ /* 0x000ea20008000a00 */
[----:B------:R-:W-:Y:S04]  /*7550*/  BSSY.RECONVERGENT B1, `(.L_x_102) ;  /* 0x0000012000017945 */ /* 0x000fe80003800200 */
[----:B-1----:R-:W-:-:S08]  /*7560*/  DFMA R10, R6, -R8, 1 ;  /* 0x3ff00000060a742b */ /* 0x002fd00000000808 */
[----:B------:R-:W-:-:S08]  /*7570*/  DFMA R10, R10, R10, R10 ;  /* 0x0000000a0a0a722b */ /* 0x000fd0000000000a */
[----:B------:R-:W-:-:S08]  /*7580*/  DFMA R10, R6, R10, R6 ;  /* 0x0000000a060a722b */ /* 0x000fd00000000006 */
[----:B------:R-:W-:-:S08]  /*7590*/  DFMA R6, R10, -R8, 1 ;  /* 0x3ff000000a06742b */ /* 0x000fd00000000808 */
[----:B------:R-:W-:-:S08]  /*75a0*/  DFMA R6, R10, R6, R10 ;  /* 0x000000060a06722b */ /* 0x000fd0000000000a */
[----:B--2---:R-:W-:-:S08]  /*75b0*/  DMUL R10, R6, -UR6 ;  /* 0x80000006060a7c28 */ /* 0x004fd00008000000 */
[----:B------:R-:W-:-:S08]  /*75c0*/  DFMA R22, R10, -R8, -UR6 ;  /* 0x800000060a167e2b */ /* 0x000fd00008000808 */
[----:B------:R-:W-:Y:S02]  /*75d0*/  DFMA R6, R6, R22, R10 ;  /* 0x000000160606722b */ /* 0x000fe4000000000a */
[----:B------:R-:W-:-:S08]  /*75e0*/  DADD R10, -RZ, -UR6 ;  /* 0x80000006ff0a7e29 */ /* 0x000fd00008000100 */
[----:B------:R-:W-:Y:S02]  /*75f0*/  FFMA R22, RZ, R9, R7 ;  /* 0x00000009ff167223 */ /* 0x000fe40000000007 */
[----:B------:R-:W-:-:S03]  /*7600*/  FSETP.GEU.AND P1, PT, |R11|, 6.5827683646048100446e-37, PT ;  /* 0x036000000b00780b */ /* 0x000fc60003f2e200 */
[----:B------:R-:W-:-:S13]  /*7610*/  FSETP.GT.AND P0, PT, |R22|, 1.469367938527859385e-39, PT ;  /* 0x001000001600780b */ /* 0x000fda0003f04200 */
[----:B------:R-:W-:Y:S05]  /*7620*/  @P0 BRA P1, `(.L_x_103) ;  /* 0x0000000000100947 */ /* 0x000fea0000800000 */
[----:B------:R-:W-:Y:S02]  /*7630*/  MOV R7, R11 ;  /* 0x0000000b00077202 */ /* 0x000fe40000000f00 */
[----:B------:R-:W-:-:S07]  /*7640*/  MOV R6, 0x7660 ;  /* 0x0000766000067802 */ /* 0x000fce0000000f00 */
[----:B0----5:R-:W-:Y:S05]  /*7650*/  CALL.REL.NOINC `($__internal_1_$__cuda_sm20_div_rn_f64_full) ;  /* 0x000002c800bc7944 */ /* 0x021fea0003c00000 */
[----:B------:R-:W-:-:S07]  /*7660*/  IMAD.MOV.U32 R6, RZ, RZ, R8 ;  /* 0x000000ffff067224 */ /* 0x000fce00078e0008 */
.L_x_103:
[----:B------:R-:W-:Y:S05]  /*7670*/  BSYNC.RECONVERGENT B1 ;  /* 0x0000000000017941 */ /* 0x000fea0003800200 */
.L_x_102:
[----:B------:R-:W-:Y:S01]  /*7680*/  IMAD.MOV.U32 R32, RZ, RZ, 0x652b82fe ;  /* 0x652b82feff207424 */ /* 0x000fe200078e00ff */
[----:B------:R-:W-:Y:S01]  /*7690*/  UMOV UR6, 0xfefa39ef ;  /* 0xfefa39ef00067882 */ /* 0x000fe20000000000 */
[----:B------:R-:W-:Y:S01]  /*76a0*/  IMAD.MOV.U32 R33, RZ, RZ, 0x3ff71547 ;  /* 0x3ff71547ff217424 */ /* 0x000fe200078e00ff */
[----:B------:R-:W-:Y:S01]  /*76b0*/  UMOV UR7, 0x3fe62e42 ;  /* 0x3fe62e4200077882 */ /* 0x000fe20000000000 */
[----:B------:R-:W1:Y:S01]  /*76c0*/  MUFU.RCP64H R23, -5.26399993896484375 ;  /* 0xc0150e5600177908 */ /* 0x000e620000001800 */
[----:B------:R-:W-:Y:S01]  /*76d0*/  IMAD.MOV.U32 R30, RZ, RZ, 0x4189375 ;  /* 0x04189375ff1e7424 */ /* 0x000fe200078e00ff */
[----:B------:R-:W-:Y:S01]  /*76e0*/  FSETP.GEU.AND P0, PT, |R7|, 4.1917929649353027344, PT ;  /* 0x4086232b0700780b */ /* 0x000fe20003f0e200 */
[----:B------:R-:W-:Y:S01]  /*76f0*/  IMAD.MOV.U32 R31, RZ, RZ, 0x40150e56 ;  /* 0x40150e56ff1f7424 */ /* 0x000fe200078e00ff */
[----:B------:R-:W-:Y:S01]  /*7700*/  DFMA R32, R6, R32, 6.75539944105574400000e+15 ;  /* 0x433800000620742b */ /* 0x000fe20000000020 */
[----:B------:R-:W-:Y:S01]  /*7710*/  IMAD.MOV.U32 R22, RZ, RZ, 0x1 ;  /* 0x00000001ff167424 */ /* 0x000fe200078e00ff */
[----:B------:R-:W-:Y:S06]  /*7720*/  BSSY.RECONVERGENT B0, `(.L_x_104) ;  /* 0x000003a000007945 */ /* 0x000fec0003800200 */
[----:B------:R-:W-:-:S02]  /*7730*/  DADD R8, R32, -6.75539944105574400000e+15 ;  /* 0xc338000020087429 */ /* 0x000fc40000000000 */
[----:B-1----:R-:W-:-:S06]  /*7740*/  DFMA R28, R22, R30, 1 ;  /* 0x3ff00000161c742b */ /* 0x002fcc000000001e */
        /* <DEDUP_REMOVED lines=37> */
[----:B------:R-:W-:-:S08]  /*79a0*/  DFMA R8, R28, R30, 1 ;  /* 0x3ff000001c08742b */ /* 0x000fd0000000001e */
[----:B------:R-:W-:Y:S01]  /*79b0*/  DFMA R28, R28, R8, R28 ;  /* 0x000000081c1c722b */ /* 0x000fe2000000001c */
[----:B------:R-:W-:Y:S01]  /*79c0*/  IMAD R9, R32, 0x100000, R11 ;  /* 0x0010000020097824 */ /* 0x000fe200078e020b */
[----:B------:R-:W-:Y:S01]  /*79d0*/  MOV R8, R10 ;  /* 0x0000000a00087202 */ /* 0x000fe20000000f00 */
[----:B------:R-:W-:Y:S08]  /*79e0*/  @!P0 BRA `(.L_x_105) ;  /* 0x0000000000348947 */ /* 0x000ff00003800000 */
        /* <DEDUP_REMOVED lines=13> */
.L_x_105:
[----:B------:R-:W-:Y:S05]  /*7ac0*/  BSYNC.RECONVERGENT B0 ;  /* 0x0000000000007941 */ /* 0x000fea0003800200 */
.L_x_104:
[----:B------:R-:W-:Y:S01]  /*7ad0*/  UMOV UR6, 0xcccccccd ;  /* 0xcccccccd00067882 */ /* 0x000fe20000000000 */
[----:B------:R-:W-:Y:S01]  /*7ae0*/  UMOV UR7, 0x40456ccc ;  /* 0x40456ccc00077882 */ /* 0x000fe20000000000 */
[--C-:B-----5:R-:W-:Y:S01]  /*7af0*/  DADD R20, -R20, R26.reuse ;  /* 0x0000000014147229 */ /* 0x120fe2000000011a */
[----:B------:R-:W-:Y:S01]  /*7b00*/  BSSY.RECONVERGENT B1, `(.L_x_106) ;  /* 0x000001b000017945 */ /* 0x000fe20003800200 */
[----:B------:R-:W-:Y:S01]  /*7b10*/  DADD R10, R40, UR6 ;  /* 0x00000006280a7e29 */ /* 0x000fe20008000000 */
[----:B------:R-:W-:Y:S01]  /*7b20*/  UMOV UR6, 0x56041893 ;  /* 0x5604189300067882 */ /* 0x000fe20000000000 */
[----:B------:R-:W-:Y:S02]  /*7b30*/  UMOV UR7, 0x402dad0e ;  /* 0x402dad0e00077882 */ /* 0x000fe40000000000 */
[----:B------:R-:W-:Y:S01]  /*7b40*/  DMUL R6, R18, UR6 ;  /* 0x0000000612067c28 */ /* 0x000fe20008000000 */
[----:B------:R-:W-:Y:S01]  /*7b50*/  UMOV UR6, 0xd453ca3f ;  /* 0xd453ca3f00067882 */ /* 0x000fe20000000000 */
[----:B------:R-:W-:Y:S01]  /*7b60*/  DFMA R20, -R20, R8, R26 ;  /* 0x000000081414722b */ /* 0x000fe2000000011a */
[----:B------:R-:W-:Y:S01]  /*7b70*/  UMOV UR7, 0x403ab65b ;  /* 0x403ab65b00077882 */ /* 0x000fe20000000000 */
[----:B------:R-:W-:-:S02]  /*7b80*/  DMUL R22, R10, R28 ;  /* 0x0000001c0a167228 */ /* 0x000fc40000000000 */
[----:B------:R-:W-:Y:S01]  /*7b90*/  FSETP.GEU.AND P1, PT, |R11|, 6.5827683646048100446e-37, PT ;  /* 0x036000000b00780b */ /* 0x000fe20003f2e200 */
[----:B------:R-:W-:Y:S02]  /*7ba0*/  DFMA R34, R34, -UR6, R40 ;  /* 0x8000000622227c2b */ /* 0x000fe40008000028 */
[----:B------:R-:W-:Y:S01]  /*7bb0*/  DMUL R6, R18, R6 ;  /* 0x0000000612067228 */ /* 0x000fe20000000000 */
[----:B------:R1:W-:Y:S02]  /*7bc0*/  STG.E.64 desc[UR4][R38.64+0x58], R20 ;  /* 0x0000581426007986 */ /* 0x0003e4000c101b04 */
[----:B------:R-:W-:-:S05]  /*7bd0*/  DFMA R30, R22, R30, R10 ;  /* 0x0000001e161e722b */ /* 0x000fca000000000a */
[----:B------:R-:W-:-:S03]  /*7be0*/  DMUL R18, R18, R6 ;  /* 0x0000000612127228 */ /* 0x000fc60000000000 */
[----:B------:R-:W-:-:S05]  /*7bf0*/  DFMA R6, R28, R30, R22 ;  /* 0x0000001e1c06722b */ /* 0x000fca0000000016 */
[----:B------:R-:W-:-:S05]  /*7c00*/  DMUL R18, R16, R18 ;  /* 0x0000001210127228 */ /* 0x000fca0000000000 */
[----:B------:R-:W-:-:S03]  /*7c10*/  FFMA R8, RZ, -2.3289999961853027344, R7 ;  /* 0xc0150e56ff087823 */ /* 0x000fc60000000007 */
[----:B------:R-:W-:Y:S02]  /*7c20*/  DMUL R36, R20, R18 ;  /* 0x0000001214247228 */ /* 0x000fe40000000000 */
[----:B------:R-:W-:-:S13]  /*7c30*/  FSETP.GT.AND P0, PT, |R8|, 1.469367938527859385e-39, PT ;  /* 0x001000000800780b */ /* 0x000fda0003f04200 */
[----:B-1----:R-:W-:Y:S05]  /*7c40*/  @P0 BRA P1, `(.L_x_107) ;  /* 0x0000000000180947 */ /* 0x002fea0000800000 */
[----:B------:R-:W-:Y:S01]  /*7c50*/  MOV R7, R11 ;  /* 0x0000000b00077202 */ /* 0x000fe20000000f00 */
[----:B------:R-:W-:Y:S01]  /*7c60*/  IMAD.MOV.U32 R8, RZ, RZ, 0x4189375 ;  /* 0x04189375ff087424 */ /* 0x000fe200078e00ff */
[----:B------:R-:W-:Y:S01]  /*7c70*/  MOV R6, 0x7ca0 ;  /* 0x00007ca000067802 */ /* 0x000fe20000000f00 */
[----:B------:R-:W-:-:S07]  /*7c80*/  IMAD.MOV.U32 R9, RZ, RZ, -0x3feaf1aa ;  /* 0xc0150e56ff097424 */ /* 0x000fce00078e00ff */
[----:B0-----:R-:W-:Y:S05]  /*7c90*/  CALL.REL.NOINC `($__internal_1_$__cuda_sm20_div_rn_f64_full) ;  /* 0x000002c4002c7944 */ /* 0x001fea0003c00000 */
[----:B------:R-:W-:-:S07]  /*7ca0*/  IMAD.MOV.U32 R6, RZ, RZ, R8 ;  /* 0x000000ffff067224 */ /* 0x000fce00078e0008 */
.L_x_107:
[----:B------:R-:W-:Y:S05]  /*7cb0*/  BSYNC.RECONVERGENT B1 ;  /* 0x0000000000017941 */ /* 0x000fea0003800200 */
.L_x_106:
[----:B------:R-:W-:Y:S01]  /*7cc0*/  IMAD.MOV.U32 R22, RZ, RZ, 0x652b82fe ;  /* 0x652b82feff167424 */ /* 0x000fe200078e00ff */
[----:B------:R-:W-:Y:S01]  /*7cd0*/  MOV R23, 0x3ff71547 ;  /* 0x3ff7154700177802 */ /* 0x000fe20000000f00 */
[----:B------:R-:W-:Y:S01]  /*7ce0*/  UMOV UR6, 0xfefa39ef ;  /* 0xfefa39ef00067882 */ /* 0x000fe20000000000 */
[----:B------:R-:W-:Y:S01]  /*7cf0*/  UMOV UR7, 0x3fe62e42 ;  /* 0x3fe62e4200077882 */ /* 0x000fe20000000000 */
[----:B0-----:R-:W0:Y:S01]  /*7d00*/  MUFU.RCP64H R17, 34.769989013671875 ;  /* 0x4041628f00117908 */ /* 0x001e220000001800 */
[----:B------:R-:W-:Y:S01]  /*7d10*/  IMAD.MOV.U32 R20, RZ, RZ, 0x5c28f5c3 ;  /* 0x5c28f5c3ff147424 */ /* 0x000fe200078e00ff */
[----:B------:R-:W-:Y:S01]  /*7d20*/  MOV R16, 0x1 ;  /* 0x0000000100107802 */ /* 0x000fe20000000f00 */
        /* <DEDUP_REMOVED lines=43> */
[----:B------:R-:W-:-:S08]  /*7fe0*/  DFMA R8, R18, -R20, 1 ;  /* 0x3ff000001208742b */ /* 0x000fd00000000814 */
[----:B------:R-:W-:Y:S01]  /*7ff0*/  DFMA R18, R18, R8, R18 ;  /* 0x000000081212722b */ /* 0x000fe20000000012 */
[----:B------:R-:W-:Y:S02]  /*8000*/  IMAD R17, R22, 0x100000, R11 ;  /* 0x0010000016117824 */ /* 0x000fe400078e020b */
[----:B------:R-:W-:Y:S01]  /*8010*/  IMAD.MOV.U32 R16, RZ, RZ, R10 ;  /* 0x000000ffff107224 */ /* 0x000fe200078e000a */
[----:B------:R-:W-:Y:S07]  /*8020*/  @!P0 BRA `(.L_x_109) ;  /* 0x0000000000348947 */ /* 0x000fee0003800000 */
[----:B------:R-:W-:Y:S01]  /*8030*/  FSETP.GEU.AND P1, PT, |R7|, 4.2275390625, PT ;  /* 0x408748000700780b */ /* 0x000fe20003f2e200 */
[C---:B------:R-:W-:Y:S02]  /*8040*/  DADD R16, R6.reuse, +INF ;  /* 0x7ff0000006107429 */ /* 0x040fe40000000000 */
[----:B------:R-:W-:-:S08]  /*8050*/  DSETP.GEU.AND P0, PT, R6, RZ, PT ;  /* 0x000000ff0600722a */ /* 0x000fd00003f0e000 */
[----:B------:R-:W-:Y:S02]  /*8060*/  FSEL R16, R16, RZ, P0 ;  /* 0x000000ff10107208 */ /* 0x000fe40000000000 */
[----:B------:R-:W-:Y:S02]  /*8070*/  @!P1 LEA.HI R8, R22, R22, RZ, 0x1 ;  /* 0x0000001616089211 */ /* 0x000fe400078f08ff */
[----:B------:R-:W-:Y:S02]  /*8080*/  @!P1 MOV R6, R10 ;  /* 0x0000000a00069202 */ /* 0x000fe40000000f00 */
[----:B------:R-:W-:Y:S02]  /*8090*/  @!P1 SHF.R.S32.HI R7, RZ, 0x1, R8 ;  /* 0x00000001ff079819 */ /* 0x000fe40000011408 */
[----:B------:R-:W-:-:S03]  /*80a0*/  FSEL R17, R17, RZ, P0 ;  /* 0x000000ff11117208 */ /* 0x000fc60000000000 */
[----:B------:R-:W-:Y:S02]  /*80b0*/  @!P1 IMAD.IADD R8, R22, 0x1, -R7 ;  /* 0x0000000116089824 */ /* 0x000fe400078e0a07 */
[----:B------:R-:W-:-:S03]  /*80c0*/  @!P1 IMAD R7, R7, 0x100000, R11 ;  /* 0x0010000007079824 */ /* 0x000fc600078e020b */
[----:B------:R-:W-:Y:S01]  /*80d0*/  @!P1 LEA R9, R8, 0x3ff00000, 0x14 ;  /* 0x3ff0000008099811 */ /* 0x000fe200078ea0ff */
[----:B------:R-:W-:-:S06]  /*80e0*/  @!P1 IMAD.MOV.U32 R8, RZ, RZ, RZ ;  /* 0x000000ffff089224 */ /* 0x000fcc00078e00ff */
[----:B------:R-:W-:-:S11]  /*80f0*/  @!P1 DMUL R16, R6, R8 ;  /* 0x0000000806109228 */ /* 0x000fd60000000000 */
.L_x_109:
[----:B------:R-:W-:Y:S05]  /*8100*/  BSYNC.RECONVERGENT B0 ;  /* 0x0000000000007941 */ /* 0x000fea0003800200 */
.L_x_108:
[----:B------:R-:W-:Y:S01]  /*8110*/  UMOV UR6, 0x147ae148 ;  /* 0x147ae14800067882 */ /* 0x000fe20000000000 */
[----:B------:R-:W-:Y:S01]  /*8120*/  UMOV UR7, 0x402747ae ;  /* 0x402747ae00077882 */ /* 0x000fe20000000000 */
[----:B------:R-:W-:Y:S01]  /*8130*/  BSSY.RECONVERGENT B1, `(.L_x_110) ;  /* 0x0000010000017945 */ /* 0x000fe20003800200 */
[----:B------:R-:W-:Y:S02]  /*8140*/  DADD R10, R40, UR6 ;  /* 0x00000006280a7e29 */ /* 0x000fe40008000000 */
[----:B------:R-:W-:-:S06]  /*8150*/  DADD R16, R16, 1 ;  /* 0x3ff0000010107429 */ /* 0x000fcc0000000000 */
[----:B------:R-:W-:Y:S02]  /*8160*/  DMUL R6, R10, R18 ;  /* 0x000000120a067228 */ /* 0x000fe40000000000 */
[----:B------:R-:W-:-:S06]  /*8170*/  FSETP.GEU.AND P1, PT, |R11|, 6.5827683646048100446e-37, PT ;  /* 0x036000000b00780b */ /* 0x000fcc0003f2e200 */
[----:B------:R-:W-:-:S08]  /*8180*/  DFMA R8, R6, -R20, R10 ;  /* 0x800000140608722b */ /* 0x000fd0000000000a */
[----:B------:R-:W-:-:S10]  /*8190*/  DFMA R6, R18, R8, R6 ;  /* 0x000000081206722b */ /* 0x000fd40000000006 */
[----:B------:R-:W-:-:S05]  /*81a0*/  FFMA R8, RZ, 3.0216405391693115234, R7 ;  /* 0x4041628fff087823 */ /* 0x000fca0000000007 */
[----:B------:R-:W-:-:S13]  /*81b0*/  FSETP.GT.AND P0, PT, |R8|, 1.469367938527859385e-39, PT ;  /* 0x001000000800780b */ /* 0x000fda0003f04200 */
[----:B------:R-:W-:Y:S05]  /*81c0*/  @P0 BRA P1, `(.L_x_111) ;  /* 0x0000000000180947 */ /* 0x000fea0000800000 */
[----:B------:R-:W-:Y:S01]  /*81d0*/  IMAD.MOV.U32 R7, RZ, RZ, R11 ;  /* 0x000000ffff077224 */ /* 0x000fe200078e000b */
[----:B------:R-:W-:Y:S01]  /*81e0*/  MOV R6, 0x8220 ;  /* 0x0000822000067802 */ /* 0x000fe20000000f00 */
[----:B------:R-:W-:Y:S02]  /*81f0*/  IMAD.MOV.U32 R8, RZ, RZ, 0x5c28f5c3 ;  /* 0x5c28f5c3ff087424 */ /* 0x000fe400078e00ff */
[----:B------:R-:W-:-:S07]  /*8200*/  IMAD.MOV.U32 R9, RZ, RZ, 0x4041628f ;  /* 0x4041628fff097424 */ /* 0x000fce00078e00ff */
[----:B------:R-:W-:Y:S05]  /*8210*/  CALL.REL.NOINC `($__internal_1_$__cuda_sm20_div_rn_f64_full) ;  /* 0x000002bc00cc7944 */ /* 0x000fea0003c00000 */
[----:B------:R-:W-:-:S07]  /*8220*/  MOV R6, R8 ;  /* 0x0000000800067202 */ /* 0x000fce0000000f00 */
.L_x_111:
[----:B------:R-:W-:Y:S05]  /*8230*/  BSYNC.RECONVERGENT B1 ;  /* 0x0000000000017941 */ /* 0x000fea0003800200 */
.L_x_110:
[----:B------:R-:W-:Y:S01]  /*8240*/  IMAD.MOV.U32 R26, RZ, RZ, 0x652b82fe ;  /* 0x652b82feff1a7424 */ /* 0x000fe200078e00ff */
[----:B------:R-:W-:Y:S01]  /*8250*/  UMOV UR6, 0xfefa39ef ;  /* 0xfefa39ef00067882 */ /* 0x000fe20000000000 */
[----:B------:R-:W-:Y:S01]  /*8260*/  IMAD.MOV.U32 R27, RZ, RZ, 0x3ff71547 ;  /* 0x3ff71547ff1b7424 */ /* 0x000fe200078e00ff */
[----:B------:R-:W-:Y:S01]  /*8270*/  UMOV UR7, 0x3fe62e42 ;  /* 0x3fe62e4200077882 */ /* 0x000fe20000000000 */
[----:B------:R-:W0:Y:S01]  /*8280*/  MUFU.RCP64H R19, -5.954998016357421875 ;  /* 0xc017d1eb00137908 */ /* 0x000e220000001800 */
[----:B------:R-:W-:Y:S01]  /*8290*/  MOV R22, 0x851eb852 ;  /* 0x851eb85200167802 */ /* 0x000fe20000000f00 */
[----:B------:R-:W-:Y:S01]  /*82a0*/  IMAD.MOV.U32 R23, RZ, RZ, 0x4017d1eb ;  /* 0x4017d1ebff177424 */ /* 0x000fe200078e00ff */
[----:B------:R-:W-:Y:S01]  /*82b0*/  FSETP.GEU.AND P0, PT, |R7|, 4.1917929649353027344, PT ;  /* 0x4086232b0700780b */ /* 0x000fe20003f0e200 */
[----:B------:R-:W-:Y:S01]  /*82c0*/  DFMA R26, R6, R26, 6.75539944105574400000e+15 ;  /* 0x43380000061a742b */ /* 0x000fe2000000001a */
[----:B------:R-:W-:Y:S01]  /*82d0*/  IMAD.MOV.U32 R18, RZ, RZ, 0x1 ;  /* 0x00000001ff127424 */ /* 0x000fe200078e00ff */
[----:B------:R-:W-:Y:S06]  /*82e0*/  BSSY.RECONVERGENT B0, `(.L_x_112) ;  /* 0x000003a000007945 */ /* 0x000fec0003800200 */
[----:B------:R-:W-:-:S02]  /*82f0*/  DADD R8, R26, -6.75539944105574400000e+15 ;  /* 0xc33800001a087429 */ /* 0x000fc40000000000 */
[----:B0-----:R-:W-:-:S06]  /*8300*/  DFMA R20, R18, R22, 1 ;  /* 0x3ff000001214742b */ /* 0x001fcc0000000016 */
        /* <DEDUP_REMOVED lines=49> */
[----:B------:R-:W-:-:S04]  /*8620*/  @!P1 SHF.R.S32.HI R7, RZ, 0x1, R8 ;  /* 0x00000001ff079819 */ /* 0x000fc80000011408 */
[----:B------:R-:W-:Y:S01]  /*8630*/  @!P1 IADD3 R8, PT, PT, R26, -R7, RZ ;  /* 0x800000071a089210 */ /* 0x000fe20007ffe0ff */
[----:B------:R-:W-:-:S03]  /*8640*/  @!P1 IMAD R7, R7, 0x100000, R11 ;  /* 0x0010000007079824 */ /* 0x000fc600078e020b */
[----:B------:R-:W-:Y:S01]  /*8650*/  @!P1 LEA R9, R8, 0x3ff00000, 0x14 ;  /* 0x3ff0000008099811 */ /* 0x000fe200078ea0ff */
[----:B------:R-:W-:-:S06]  /*8660*/  @!P1 IMAD.MOV.U32 R8, RZ, RZ, RZ ;  /* 0x000000ffff089224 */ /* 0x000fcc00078e00ff */
[----:B------:R-:W-:-:S11]  /*8670*/  @!P1 DMUL R18, R6, R8 ;  /* 0x0000000806129228 */ /* 0x000fd60000000000 */
.L_x_113:
[----:B------:R-:W-:Y:S05]  /*8680*/  BSYNC.RECONVERGENT B0 ;  /* 0x0000000000007941 */ /* 0x000fea0003800200 */
.L_x_112:
[----:B------:R-:W-:Y:S01]  /*8690*/  UMOV UR6, 0x47ae147b ;  /* 0x47ae147b00067882 */ /* 0x000fe20000000000 */
[----:B------:R-:W-:Y:S01]  /*86a0*/  UMOV UR7, 0x40535ae1 ;  /* 0x40535ae100077882 */ /* 0x000fe20000000000 */
[----:B------:R-:W-:Y:S01]  /*86b0*/  BSSY.RECONVERGENT B1, `(.L_x_114) ;  /* 0x000000f000017945 */ /* 0x000fe20003800200 */
[----:B------:R-:W-:-:S08]  /*86c0*/  DADD R10, R40, UR6 ;  /* 0x00000006280a7e29 */ /* 0x000fd00008000000 */
[----:B------:R-:W-:Y:S02]  /*86d0*/  DMUL R6, R10, R20 ;  /* 0x000000140a067228 */ /* 0x000fe40000000000 */
[----:B------:R-:W-:-:S06]  /*86e0*/  FSETP.GEU.AND P1, PT, |R11|, 6.5827683646048100446e-37, PT ;  /* 0x036000000b00780b */ /* 0x000fcc0003f2e200 */
[----:B------:R-:W-:-:S08]  /*86f0*/  DFMA R8, R6, R22, R10 ;  /* 0x000000160608722b */ /* 0x000fd0000000000a */
[----:B------:R-:W-:-:S10]  /*8700*/  DFMA R6, R20, R8, R6 ;  /* 0x000000081406722b */ /* 0x000fd40000000006 */
[----:B------:R-:W-:-:S05]  /*8710*/  FFMA R8, RZ, -2.3721873760223388672, R7 ;  /* 0xc017d1ebff087823 */ /* 0x000fca0000000007 */
        /* <DEDUP_REMOVED lines=8> */
.L_x_115:
[----:B------:R-:W-:Y:S05]  /*87a0*/  BSYNC.RECONVERGENT B1 ;  /* 0x0000000000017941 */ /* 0x000fea0003800200 */
.L_x_114:
        /* <DEDUP_REMOVED lines=59> */
.L_x_117:
[----:B------:R-:W-:Y:S05]  /*8b60*/  BSYNC.RECONVERGENT B0 ;  /* 0x0000000000007941 */ /* 0x000fea0003800200 */
.L_x_116:
[----:B------:R-:W-:Y:S01]  /*8b70*/  UMOV UR6, 0xbe76c8b4 ;  /* 0xbe76c8b400067882 */ /* 0x000fe20000000000 */
[----:B------:R-:W-:Y:S01]  /*8b80*/  UMOV UR7, 0x40211a9f ;  /* 0x40211a9f00077882 */ /* 0x000fe20000000000 */
[----:B------:R-:W-:Y:S01]  /*8b90*/  BSSY.RECONVERGENT B1, `(.L_x_118) ;  /* 0x0000015000017945 */ /* 0x000fe20003800200 */
[----:B------:R-:W-:Y:S01]  /*8ba0*/  DMUL R8, R8, UR6 ;  /* 0x0000000608087c28 */ /* 0x000fe20008000000 */
[----:B------:R-:W-:Y:S01]  /*8bb0*/  UMOV UR6, 0x28f5c28f ;  /* 0x28f5c28f00067882 */ /* 0x000fe20000000000 */
[----:B------:R-:W-:-:S06]  /*8bc0*/  UMOV UR7, 0x401b0f5c ;  /* 0x401b0f5c00077882 */ /* 0x000fcc0000000000 */
[----:B------:R-:W-:-:S06]  /*8bd0*/  DFMA R18, R18, UR6, R8 ;  /* 0x0000000612127c2b */ /* 0x000fcc0008000008 */
        /* <DEDUP_REMOVED lines=11> */
[----:B------:R-:W-:Y:S02]  /*8c90*/  MOV R9, R19 ;  /* 0x0000001300097202 */ /* 0x000fe40000000f00 */
[----:B------:R-:W-:Y:S01]  /*8ca0*/  MOV R7, 0x8cd0 ;  /* 0x00008cd000077802 */ /* 0x000fe20000000f00 */
[----:B------:R-:W-:-:S07]  /*8cb0*/  VIADD R6, R6, 0xfff00000 ;  /* 0xfff0000006067836 */ /* 0x000fce0000000000 */
[----:B------:R-:W-:Y:S05]  /*8cc0*/  CALL.REL.NOINC `($__internal_0_$__cuda_sm20_dblrcp_rn_slowpath_v3) ;  /* 0x000002b0006c7944 */ /* 0x000fea0003c00000 */
[----:B------:R-:W-:-:S07]  /*8cd0*/  IMAD.MOV.U32 R9, RZ, RZ, R6 ;  /* 0x000000ffff097224 */ /* 0x000fce00078e0006 */
.L_x_119:
[----:B------:R-:W-:Y:S05]  /*8ce0*/  BSYNC.RECONVERGENT B1 ;  /* 0x0000000000017941 */ /* 0x000fea0003800200 */
.L_x_118:
[----:B------:R0:W5:Y:S01]  /*8cf0*/  LDG.E.64 R18, desc[UR4][R38.64+0x78] ;  /* 0x0000780426127981 */ /* 0x000162000c1e1b00 */
        /* <DEDUP_REMOVED lines=16> */
[----:B0-----:R-:W-:Y:S05]  /*8e00*/  @P0 BRA P1, `(.L_x_121) ;  /* 0x0000000000100947 */ /* 0x001fea0000800000 */
[----:B------:R-:W-:Y:S01]  /*8e10*/  IMAD.MOV.U32 R7, RZ, RZ, R11 ;  /* 0x000000ffff077224 */ /* 0x000fe200078e000b */
[----:B------:R-:W-:-:S07]  /*8e20*/  MOV R6, 0x8e40 ;  /* 0x00008e4000067802 */ /* 0x000fce0000000f00 */
[----:B-----5:R-:W-:Y:S05]  /*8e30*/  CALL.REL.NOINC `($__internal_1_$__cuda_sm20_div_rn_f64_full) ;  /* 0x000002b000c47944 */ /* 0x020fea0003c00000 */
[----:B------:R-:W-:-:S07]  /*8e40*/  MOV R6, R8 ;  /* 0x0000000800067202 */ /* 0x000fce0000000f00 */
.L_x_121:
[----:B------:R-:W-:Y:S05]  /*8e50*/  BSYNC.RECONVERGENT B1 ;  /* 0x0000000000017941 */ /* 0x000fea0003800200 */
.L_x_120:
[----:B------:R-:W-:Y:S01]  /*8e60*/  IMAD.MOV.U32 R26, RZ, RZ, 0x652b82fe ;  /* 0x652b82feff1a7424 */ /* 0x000fe200078e00ff */
[----:B------:R-:W-:Y:S01]  /*8e70*/  UMOV UR6, 0xfefa39ef ;  /* 0xfefa39ef00067882 */ /* 0x000fe20000000000 */
[----:B------:R-:W-:Y:S01]  /*8e80*/  IMAD.MOV.U32 R27, RZ, RZ, 0x3ff71547 ;  /* 0x3ff71547ff1b7424 */ /* 0x000fe200078e00ff */
[----:B------:R-:W-:Y:S01]  /*8e90*/  UMOV UR7, 0x3fe62e42 ;  /* 0x3fe62e4200077882 */ /* 0x000fe20000000000 */
[----:B------:R-:W0:Y:S01]  /*8ea0*/  MUFU.RCP64H R21, R17 ;  /* 0x0000001100157308 */ /* 0x000e220000001800 */
[----:B------:R-:W-:Y:S01]  /*8eb0*/  IADD3 R20, PT, PT, R17, 0x300402, RZ ;  /* 0x0030040211147810 */ /* 0x000fe20007ffe0ff */
[----:B------:R-:W-:Y:S01]  /*8ec0*/  BSSY.RECONVERGENT B0, `(.L_x_122) ;  /* 0x000003d000007945 */ /* 0x000fe20003800200 */
[----:B------:R-:W-:Y:S01]  /*8ed0*/  FSETP.GEU.AND P0, PT, |R7|, 4.1917929649353027344, PT ;  /* 0x4086232b0700780b */ /* 0x000fe20003f0e200 */
[----:B------:R-:W-:Y:S01]  /*8ee0*/  DFMA R26, R6, R26, 6.75539944105574400000e+15 ;  /* 0x43380000061a742b */ /* 0x000fe2000000001a */
[----:B------:R-:W-:-:S07]  /*8ef0*/  FSETP.GEU.AND P2, PT, |R20|, 5.8789094863358348022e-39, PT ;  /* 0x004004021400780b */ /* 0x000fce0003f4e200 */
        /* <DEDUP_REMOVED lines=57> */
.L_x_123:
[----:B------:R-:W-:Y:S05]  /*9290*/  BSYNC.RECONVERGENT B0 ;  /* 0x0000000000007941 */ /* 0x000fea0003800200 */
.L_x_122:
        /* <DEDUP_REMOVED lines=8> */
[----:B------:R-:W-:Y:S01]  /*9320*/  MOV R22, R8 ;  /* 0x0000000800167202 */ /* 0x000fe20000000f00 */
[----:B------:R-:W-:-:S07]  /*9330*/  IMAD.MOV.U32 R23, RZ, RZ, R6 ;  /* 0x000000ffff177224 */ /* 0x000fce00078e0006 */
.L_x_125:
[----:B------:R-:W-:Y:S05]  /*9340*/  BSYNC.RECONVERGENT B1 ;  /* 0x0000000000017941 */ /* 0x000fea0003800200 */
.L_x_124:
[----:B------:R-:W0:Y:S01]  /*9350*/  MUFU.RCP64H R7, 7.48799896240234375 ;  /* 0x401df3b600077908 */ /* 0x000e220000001800 */
[----:B------:R-:W-:Y:S01]  /*9360*/  IMAD.MOV.U32 R16, RZ, RZ, 0x45a1cac1 ;  /* 0x45a1cac1ff107424 */ /* 0x000fe200078e00ff */
[----:B------:R-:W-:Y:S01]  /*9370*/  UMOV UR6, 0x3d70a3d7 ;  /* 0x3d70a3d700067882 */ /* 0x000fe20000000000 */
[----:B------:R-:W-:Y:S01]  /*9380*/  IMAD.MOV.U32 R17, RZ, RZ, 0x401df3b6 ;  /* 0x401df3b6ff117424 */ /* 0x000fe200078e00ff */
[----:B------:R-:W-:Y:S01]  /*9390*/  UMOV UR7, 0x4055e70a ;  /* 0x4055e70a00077882 */ /* 0x000fe20000000000 */
[----:B------:R-:W-:Y:S01]  /*93a0*/  IMAD.MOV.U32 R6, RZ, RZ, 0x1 ;  /* 0x00000001ff067424 */ /* 0x000fe200078e00ff */
[--C-:B-----5:R-:W-:Y:S01]  /*93b0*/  DADD R18, -R18, R22.reuse ;  /* 0x0000000012127229 */ /* 0x120fe20000000116 */
[----:B------:R-:W-:Y:S07]  /*93c0*/  BSSY.RECONVERGENT B1, `(.L_x_126) ;  /* 0x0000016000017945 */ /* 0x000fee0003800200 */
[----:B------:R-:W-:-:S02]  /*93d0*/  DFMA R18, -R18, R20, R22 ;  /* 0x000000141212722b */ /* 0x000fc40000000116 */
[----:B0-----:R-:W-:-:S05]  /*93e0*/  DFMA R8, R6, -R16, 1 ;  /* 0x3ff000000608742b */ /* 0x001fca0000000810 */
[----:B------:R0:W-:Y:S03]  /*93f0*/  STG.E.64 desc[UR4][R38.64+0x78], R18 ;  /* 0x0000781226007986 */ /* 0x0001e6000c101b04 */
[----:B------:R-:W-:-:S08]  /*9400*/  DFMA R8, R8, R8, R8 ;  /* 0x000000080808722b */ /* 0x000fd00000000008 */
[----:B------:R-:W-:Y:S02]  /*9410*/  DFMA R8, R6, R8, R6 ;  /* 0x000000080608722b */ /* 0x000fe40000000006 */
[----:B------:R-:W-:-:S06]  /*9420*/  DADD R6, R40, UR6 ;  /* 0x0000000628067e29 */ /* 0x000fcc0008000000 */
[----:B------:R-:W-:-:S04]  /*9430*/  DFMA R10, R8, -R16, 1 ;  /* 0x3ff00000080a742b */ /* 0x000fc80000000810 */
[----:B------:R-:W-:-:S04]  /*9440*/  FSETP.GEU.AND P1, PT, |R7|, 6.5827683646048100446e-37, PT ;  /* 0x036000000700780b */ /* 0x000fc80003f2e200 */
[----:B------:R-:W-:-:S08]  /*9450*/  DFMA R8, R8, R10, R8 ;  /* 0x0000000a0808722b */ /* 0x000fd00000000008 */
[----:B------:R-:W-:-:S08]  /*9460*/  DMUL R10, R6, R8 ;  /* 0x00000008060a7228 */ /* 0x000fd00000000000 */
[----:B------:R-:W-:-:S08]  /*9470*/  DFMA R16, R10, -R16, R6 ;  /* 0x800000100a10722b */ /* 0x000fd00000000006 */
[----:B------:R-:W-:-:S10]  /*9480*/  DFMA R8, R8, R16, R10 ;  /* 0x000000100808722b */ /* 0x000fd4000000000a */
[----:B------:R-:W-:-:S05]  /*9490*/  FFMA R10, RZ, 2.4679999351501464844, R9 ;  /* 0x401df3b6ff0a7823 */ /* 0x000fca0000000009 */
[----:B------:R-:W-:-:S13]  /*94a0*/  FSETP.GT.AND P0, PT, |R10|, 1.469367938527859385e-39, PT ;  /* 0x001000000a00780b */ /* 0x000fda0003f04200 */
[----:B0-----:R-:W-:Y:S05]  /*94b0*/  @P0 BRA P1, `(.L_x_127) ;  /* 0x0000000000180947 */ /* 0x001fea0000800000 */
[----:B------:R-:W-:Y:S01]  /*94c0*/  MOV R10, R6 ;  /* 0x00000006000a7202 */ /* 0x000fe20000000f00 */
[----:B------:R-:W-:Y:S01]  /*94d0*/  IMAD.MOV.U32 R8, RZ, RZ, 0x45a1cac1 ;  /* 0x45a1cac1ff087424 */ /* 0x000fe200078e00ff */
[----:B------:R-:W-:Y:S01]  /*94e0*/  MOV R6, 0x9510 ;  /* 0x0000951000067802 */ /* 0x000fe20000000f00 */
[----:B------:R-:W-:-:S07]  /*94f0*/  IMAD.MOV.U32 R9, RZ, RZ, 0x401df3b6 ;  /* 0x401df3b6ff097424 */ /* 0x000fce00078e00ff */
[----:B------:R-:W-:Y:S05]  /*9500*/  CALL.REL.NOINC `($__internal_1_$__cuda_sm20_div_rn_f64_full) ;  /* 0x000002ac00107944 */ /* 0x000fea0003c00000 */
[----:B------:R-:W-:-:S07]  /*9510*/  IMAD.MOV.U32 R9, RZ, RZ, R7 ;  /* 0x000000ffff097224 */ /* 0x000fce00078e0007 */
.L_x_127:
[----:B------:R-:W-:Y:S05]  /*9520*/  BSYNC.RECONVERGENT B1 ;  /* 0x0000000000017941 */ /* 0x000fea0003800200 */
.L_x_126:
[----:B------:R0:W5:Y:S01]  /*9530*/  LDG.E.64 R16, desc[UR4][R38.64+0x80] ;  /* 0x0000800426107981 */ /* 0x000162000c1e1b00 */
[----:B------:R-:W-:Y:S01]  /*9540*/  IMAD.MOV.U32 R10, RZ, RZ, 0x652b82fe ;  /* 0x652b82feff0a7424 */ /* 0x000fe200078e00ff */
[----:B------:R-:W-:Y:S01]  /*9550*/  MOV R11, 0x3ff71547 ;  /* 0x3ff71547000b7802 */ /* 0x000fe20000000f00 */
[----:B------:R-:W-:Y:S01]  /*9560*/  UMOV UR6, 0xfefa39ef ;  /* 0xfefa39ef00067882 */ /* 0x000fe20000000000 */
[----:B------:R-:W-:Y:S01]  /*9570*/  UMOV UR7, 0x3fe62e42 ;  /* 0x3fe62e4200077882 */ /* 0x000fe20000000000 */
[----:B------:R-:W1:Y:S01]  /*9580*/  MUFU.RCP64H R23, -200 ;  /* 0xc069000000177908 */ /* 0x000e620000001800 */
[----:B------:R-:W-:Y:S01]  /*9590*/  IMAD.MOV.U32 R28, RZ, RZ, 0x0 ;  /* 0x00000000ff1c7424 */ /* 0x000fe200078e00ff */
[----:B------:R-:W-:Y:S01]  /*95a0*/  MOV R22, 0x1 ;  /* 0x0000000100167802 */ /* 0x000fe20000000f00 */
[----:B------:R-:W-:Y:S01]  /*95b0*/  DFMA R10, R8, R10, 6.75539944105574400000e+15 ;  /* 0x43380000080a742b */ /* 0x000fe2000000000a */
[----:B------:R-:W-:Y:S01]  /*95c0*/  IMAD.MOV.U32 R29, RZ, RZ, 0x40690000 ;  /* 0x40690000ff1d7424 */ /* 0x000fe200078e00ff */
[----:B------:R-:W2:Y:S01]  /*95d0*/  LDC.64 R30, c[0x0][0x388] ;  /* 0x0000e200ff1e7b82 */ /* 0x000ea20000000a00 */
[----:B------:R-:W-:Y:S01]  /*95e0*/  FSETP.GEU.AND P0, PT, |R9|, 4.1917929649353027344, PT ;  /* 0x4086232b0900780b */ /* 0x000fe20003f0e200 */
[----:B------:R-:W-:Y:S04]  /*95f0*/  BSSY.RECONVERGENT B0, `(.L_x_128) ;  /* 0x0000041000007945 */ /* 0x000fe80003800200 */
[----:B------:R-:W-:-:S02]  /*9600*/  DADD R6, R10, -6.75539944105574400000e+15 ;  /* 0xc33800000a067429 */ /* 0x000fc40000000000 */
[----:B------:R-:W3:Y:S01]  /*9610*/  LDC R32, c[0x0][0x38c] ;  /* 0x0000e300ff207b82 */ /* 0x000ee20000000800 */
[----:B-1----:R-:W-:-:S05]  /*9620*/  DFMA R26, R22, R28, 1 ;  /* 0x3ff00000161a742b */ /* 0x002fca000000001c */
        /* <DEDUP_REMOVED lines=13> */
[----:B---3--:R-:W-:Y:S01]  /*9700*/  FSETP.GEU.AND P3, PT, |R32|, 6.5827683646048100446e-37, PT ;  /* 0x036000002000780b */ /* 0x008fe20003f6e200 */
[----:B------:R-:W-:-:S04]  /*9710*/  DFMA R22, R26, R28, 1 ;  /* 0x3ff000001a16742b */ /* 0x000fc8000000001c */
[----:B------:R-:W-:Y:S01]  /*9720*/  DFMA R6, R20, R6, UR6 ;  /* 0x0000000614067e2b */ /* 0x000fe20008000006 */
[----:B------:R-:W-:Y:S01]  /*9730*/  UMOV UR6, 0x7c89eb71 ;  /* 0x7c89eb7100067882 */ /* 0x000fe20000000000 */
[----:B------:R-:W-:Y:S02]  /*9740*/  UMOV UR7, 0x3efa0199 ;  /* 0x3efa019900077882 */ /* 0x000fe40000000000 */
[----:B------:R-:W-:-:S04]  /*9750*/  DFMA R26, R26, R22, R26 ;  /* 0x000000161a1a722b */ /* 0x000fc8000000001a */
[----:B------:R-:W-:Y:S01]  /*9760*/  DFMA R6, R20, R6, UR6 ;  /* 0x0000000614067e2b */ /* 0x000fe20008000006 */
[----:B------:R-:W-:Y:S01]  /*9770*/  UMOV UR6, 0x14761f65 ;  /* 0x14761f6500067882 */ /* 0x000fe20000000000 */
[----:B------:R-:W-:Y:S02]  /*9780*/  UMOV UR7, 0x3f2a01a0 ;  /* 0x3f2a01a000077882 */ /* 0x000fe40000000000 */
[----:B--2---:R-:W-:-:S04]  /*9790*/  DMUL R28, R26, R30 ;  /* 0x0000001e1a1c7228 */ /* 0x004fc80000000000 */
[----:B------:R-:W-:Y:S01]  /*97a0*/  DFMA R6, R20, R6, UR6 ;  /* 0x0000000614067e2b */ /* 0x000fe20008000006 */
[----:B------:R-:W-:Y:S01]  /*97b0*/  UMOV UR6, 0x1852b7af ;  /* 0x1852b7af00067882 */ /* 0x000fe20000000000 */
[----:B------:R-:W-:Y:S02]  /*97c0*/  UMOV UR7, 0x3f56c16c ;  /* 0x3f56c16c00077882 */ /* 0x000fe40000000000 */
[----:B------:R-:W-:-:S04]  /*97d0*/  DFMA R30, R28, 200, R30 ;  /* 0x406900001c1e782b */ /* 0x000fc8000000001e */
        /* <DEDUP_REMOVED lines=16> */
[----:B------:R-:W-:-:S05]  /*98e0*/  FFMA R20, RZ, -3.640625, R7 ;  /* 0xc0690000ff147823 */ /* 0x000fca0000000007 */
[----:B------:R-:W-:-:S04]  /*98f0*/  FSETP.GT.AND P2, PT, |R20|, 1.469367938527859385e-39, PT ;  /* 0x001000001400780b */ /* 0x000fc80003f44200 */
[----:B------:R-:W-:Y:S02]  /*9900*/  IMAD R21, R10, 0x100000, R23 ;  /* 0x001000000a157824 */ /* 0x000fe400078e0217 */
[----:B------:R-:W-:Y:S01]  /*9910*/  IMAD.MOV.U32 R20, RZ, RZ, R22 ;  /* 0x000000ffff147224 */ /* 0x000fe200078e0016 */
[----:B0-----:R-:W-:Y:S06]  /*9920*/  @!P0 BRA `(.L_x_129) ;  /* 0x0000000000348947 */ /* 0x001fec0003800000 */
        /* <DEDUP_REMOVED lines=13> */
.L_x_129:
[----:B------:R-:W-:Y:S05]  /*9a00*/  BSYNC.RECONVERGENT B0 ;  /* 0x0000000000007941 */ /* 0x000fea0003800200 */
.L_x_128:
[----:B------:R-:W-:Y:S01]  /*9a10*/  DADD R20, R20, 1 ;  /* 0x3ff0000014147429 */ /* 0x000fe20000000000 */
[----:B------:R-:W-:Y:S10]  /*9a20*/  @P2 BRA P3, `(.L_x_130) ;  /* 0x0000000000202947 */ /* 0x000ff40001800000 */
[----:B------:R-:W0:Y:S01]  /*9a30*/  LDCU.64 UR6, c[0x0][0x388] ;  /* 0x00007100ff0677ac */ /* 0x000e220008000a00 */
[----:B------:R-:W-:Y:S01]  /*9a40*/  IMAD.MOV.U32 R8, RZ, RZ, RZ ;  /* 0x000000ffff087224 */ /* 0x000fe200078e00ff */
[----:B------:R-:W-:Y:S02]  /*9a50*/  MOV R9, 0xc0690000 ;  /* 0xc069000000097802 */ /* 0x000fe40000000f00 */
[----:B------:R-:W-:Y:S01]  /*9a60*/  MOV R6, 0x9aa0 ;  /* 0x00009aa000067802 */ /* 0x000fe20000000f00 */
[----:B0-----:R-:W-:Y:S02]  /*9a70*/  IMAD.U32 R10, RZ, RZ, UR6 ;  /* 0x00000006ff0a7e24 */ /* 0x001fe4000f8e00ff */
[----:B------:R-:W-:-:S07]  /*9a80*/  IMAD.U32 R7, RZ, RZ, UR7 ;  /* 0x00000007ff077e24 */ /* 0x000fce000f8e00ff */
[----:B-----5:R-:W-:Y:S05]  /*9a90*/  CALL.REL.NOINC `($__internal_1_$__cuda_sm20_div_rn_f64_full) ;  /* 0x000002a400ac7944 */ /* 0x020fea0003c00000 */
[----:B------:R-:W-:-:S07]  /*9aa0*/  IMAD.MOV.U32 R6, RZ, RZ, R8 ;  /* 0x000000ffff067224 */ /* 0x000fce00078e0008 */
.L_x_130:
[----:B------:R-:W-:Y:S01]  /*9ab0*/  IMAD.MOV.U32 R28, RZ, RZ, 0x652b82fe ;  /* 0x652b82feff1c7424 */ /* 0x000fe200078e00ff */
[----:B------:R-:W-:Y:S01]  /*9ac0*/  UMOV UR6, 0xfefa39ef ;  /* 0xfefa39ef00067882 */ /* 0x000fe20000000000 */
[----:B------:R-:W-:Y:S01]  /*9ad0*/  IMAD.MOV.U32 R29, RZ, RZ, 0x3ff71547 ;  /* 0x3ff71547ff1d7424 */ /* 0x000fe200078e00ff */
[----:B------:R-:W-:Y:S01]  /*9ae0*/  UMOV UR7, 0x3fe62e42 ;  /* 0x3fe62e4200077882 */ /* 0x000fe20000000000 */
[----:B------:R-:W0:Y:S01]  /*9af0*/  MUFU.RCP64H R23, R21 ;  /* 0x0000001500177308 */ /* 0x000e220000001800 */
[----:B------:R-:W-:Y:S01]  /*9b00*/  VIADD R22, R21, 0x300402 ;  /* 0x0030040215167836 */ /* 0x000fe20000000000 */
[----:B------:R-:W-:Y:S01]  /*9b10*/  FSETP.GEU.AND P0, PT, |R7|, 4.1917929649353027344, PT ;  /* 0x4086232b0700780b */ /* 0x000fe20003f0e200 */
[----:B------:R-:W-:Y:S01]  /*9b20*/  BSSY.RECONVERGENT B0, `(.L_x_131) ;  /* 0x000003c000007945 */ /* 0x000fe20003800200 */
[----:B------:R-:W-:Y:S02]  /*9b30*/  DFMA R28, R6, R28, 6.75539944105574400000e+15 ;  /* 0x43380000061c742b */ /* 0x000fe4000000001c */
[----:B------:R-:W-:-:S06]  /*9b40*/  FSETP.GEU.AND P2, PT, |R22|, 5.8789094863358348022e-39, PT ;  /* 0x004004021600780b */ /* 0x000fcc0003f4e200 */
        /* <DEDUP_REMOVED lines=52> */
[----:B------:R-:W-:Y:S01]  /*9e90*/  @!P1 IMAD.IADD R8, R28, 0x1, -R7 ;  /* 0x000000011c089824 */ /* 0x000fe200078e0a07 */
[----:B------:R-:W-:-:S04]  /*9ea0*/  @!P1 LEA R7, R7, R11, 0x14 ;  /* 0x0000000b07079211 */ /* 0x000fc800078ea0ff */
[----:B------:R-:W-:Y:S01]  /*9eb0*/  @!P1 LEA R9, R8, 0x3ff00000, 0x14 ;  /* 0x3ff0000008099811 */ /* 0x000fe200078ea0ff */
[----:B------:R-:W-:-:S06]  /*9ec0*/  @!P1 IMAD.MOV.U32 R8, RZ, RZ, RZ ;  /* 0x000000ffff089224 */ /* 0x000fcc00078e00ff */
[----:B------:R-:W-:-:S11]  /*9ed0*/  @!P1 DMUL R22, R6, R8 ;  /* 0x0000000806169228 */ /* 0x000fd60000000000 */
.L_x_132:
[----:B------:R-:W-:Y:S05]  /*9ee0*/  BSYNC.RECONVERGENT B0 ;  /* 0x0000000000007941 */ /* 0x000fea0003800200 */
.L_x_131:
[----:B------:R-:W-:Y:S04]  /*9ef0*/  BSSY.RECONVERGENT B1, `(.L_x_133) ;  /* 0x000000a000017945 */ /* 0x000fe80003800200 */
[----:B------:R-:W-:Y:S05]  /*9f00*/  @P2 BRA `(.L_x_134) ;  /* 0x0000000000202947 */ /* 0x000fea0003800000 */
[----:B------:R-:W-:Y:S01]  /*9f10*/  LOP3.LUT R6, R21, 0x7fffffff, RZ, 0xc0, !PT ;  /* 0x7fffffff15067812 */ /* 0x000fe200078ec0ff */
[----:B------:R-:W-:Y:S01]  /*9f20*/  IMAD.MOV.U32 R8, RZ, RZ, R20 ;  /* 0x000000ffff087224 */ /* 0x000fe200078e0014 */
[----:B------:R-:W-:Y:S01]  /*9f30*/  MOV R7, 0x9f70 ;  /* 0x00009f7000077802 */ /* 0x000fe20000000f00 */
[----:B------:R-:W-:Y:S01]  /*9f40*/  IMAD.MOV.U32 R9, RZ, RZ, R21 ;  /* 0x000000ffff097224 */ /* 0x000fe200078e0015 */
[----:B------:R-:W-:-:S07]  /*9f50*/  IADD3 R6, PT, PT, R6, -0x100000, RZ ;  /* 0xfff0000006067810 */ /* 0x000fce0007ffe0ff */
[----:B-----5:R-:W-:Y:S05]  /*9f60*/  CALL.REL.NOINC `($__internal_0_$__cuda_sm20_dblrcp_rn_slowpath_v3) ;  /* 0x0000029c00c47944 */ /* 0x020fea0003c00000 */
[----:B------:R-:W-:Y:S02]  /*9f70*/  IMAD.MOV.U32 R26, RZ, RZ, R8 ;  /* 0x000000ffff1a7224 */ /* 0x000fe400078e0008 */
[----:B------:R-:W-:-:S07]  /*9f80*/  IMAD.MOV.U32 R27, RZ, RZ, R6 ;  /* 0x000000ffff1b7224 */ /* 0x000fce00078e0006 */
.L_x_134:
[----:B------:R-:W-:Y:S05]  /*9f90*/  BSYNC.RECONVERGENT B1 ;  /* 0x0000000000017941 */ /* 0x000fea0003800200 */
.L_x_133:
[----:B------:R-:W0:Y:S01]  /*9fa0*/  MUFU.RCP64H R7, 7.48799896240234375 ;  /* 0x401df3b600077908 */ /* 0x000e220000001800 */
[----:B------:R-:W-:Y:S01]  /*9fb0*/  IMAD.MOV.U32 R10, RZ, RZ, 0x45a1cac1 ;  /* 0x45a1cac1ff0a7424 */ /* 0x000fe200078e00ff */
[----:B------:R-:W-:Y:S01]  /*9fc0*/  MOV R6, 0x1 ;  /* 0x0000000100067802 */ /* 0x000fe20000000f00 */
[----:B------:R-:W-:Y:S01]  /*9fd0*/  IMAD.MOV.U32 R11, RZ, RZ, 0x401df3b6 ;  /* 0x401df3b6ff0b7424 */ /* 0x000fe200078e00ff */
[----:B------:R-:W-:Y:S01]  /*9fe0*/  UMOV UR6, 0xa3d70a4 ;  /* 0x0a3d70a400067882 */ /* 0x000fe20000000000 */
[----:B------:R-:W-:Y:S01]  /*9ff0*/  UMOV UR7, 0x405773d7 ;  /* 0x405773d700077882 */ /* 0x000fe20000000000 */
        /* <DEDUP_REMOVED lines=17> */
[----:B------:R-:W-:Y:S01]  /*a110*/  IMAD.MOV.U32 R10, RZ, RZ, R6 ;  /* 0x000000ffff0a7224 */ /* 0x000fe200078e0006 */
[----:B------:R-:W-:Y:S01]  /*a120*/  MOV R6, 0xa160 ;  /* 0x0000a16000067802 */ /* 0x000fe20000000f00 */
[----:B------:R-:W-:Y:S02]  /*a130*/  IMAD.MOV.U32 R8, RZ, RZ, 0x45a1cac1 ;  /* 0x45a1cac1ff087424 */ /* 0x000fe400078e00ff */
[----:B------:R-:W-:-:S07]  /*a140*/  IMAD.MOV.U32 R9, RZ, RZ, 0x401df3b6 ;  /* 0x401df3b6ff097424 */ /* 0x000fce00078e00ff */
[----:B------:R-:W-:Y:S05]  /*a150*/  CALL.REL.NOINC `($__internal_1_$__cuda_sm20_div_rn_f64_full) ;  /* 0x0000029c00fc7944 */ /* 0x000fea0003c00000 */
[----:B------:R-:W-:-:S07]  /*a160*/  IMAD.MOV.U32 R9, RZ, RZ, R7 ;  /* 0x000000ffff097224 */ /* 0x000fce00078e0007 */
.L_x_136:
[----:B------:R-:W-:Y:S05]  /*a170*/  BSYNC.RECONVERGENT B1 ;  /* 0x0000000000017941 */ /* 0x000fea0003800200 */
.L_x_135:
[----:B------:R0:W5:Y:S01]  /*a180*/  LDG.E.64 R20, desc[UR4][R38.64+0x88] ;  /* 0x0000880426147981 */ /* 0x000162000c1e1b00 */
[----:B------:R-:W-:Y:S01]  /*a190*/  MOV R10, 0x652b82fe ;  /* 0x652b82fe000a7802 */ /* 0x000fe20000000f00 */
[----:B------:R-:W-:Y:S01]  /*a1a0*/  IMAD.MOV.U32 R11, RZ, RZ, 0x3ff71547 ;  /* 0x3ff71547ff0b7424 */ /* 0x000fe200078e00ff */
[----:B------:R-:W-:Y:S01]  /*a1b0*/  UMOV UR6, 0xfefa39ef ;  /* 0xfefa39ef00067882 */ /* 0x000fe20000000000 */
[----:B------:R-:W-:Y:S01]  /*a1c0*/  UMOV UR7, 0x3fe62e42 ;  /* 0x3fe62e4200077882 */ /* 0x000fe20000000000 */
[----:B------:R-:W1:Y:S01]  /*a1d0*/  MUFU.RCP64H R27, -600 ;  /* 0xc082c000001b7908 */ /* 0x000e620000001800 */
[----:B------:R-:W-:Y:S02]  /*a1e0*/  HFMA2 R31, -RZ, RZ, 2.25390625, -2 ;  /* 0x4082c000ff1f7431 */ /* 0x000fe400000001ff */
[----:B------:R-:W-:Y:S01]  /*a1f0*/  IMAD.MOV.U32 R30, RZ, RZ, 0x0 ;  /* 0x00000000ff1e7424 */ /* 0x000fe200078e00ff */
        /* <DEDUP_REMOVED lines=51> */
[----:B------:R-:W-:-:S05]  /*a530*/  FFMA R22, RZ, -4.0859375, R7 ;  /* 0xc082c000ff167823 */ /* 0x000fca0000000007 */
        /* <DEDUP_REMOVED lines=12> */
[----:B------:R-:W-:Y:S01]  /*a600*/  @!P1 LEA R9, R11, R27, 0x14 ;  /* 0x0000001b0b099211 */ /* 0x000fe200078ea0ff */
[----:B------:R-:W-:-:S05]  /*a610*/  @!P1 IMAD.IADD R10, R10, 0x1, -R11 ;  /* 0x000000010a0a9824 */ /* 0x000fca00078e0a0b */
[----:B------:R-:W-:Y:S01]  /*a620*/  @!P1 LEA R11, R10, 0x3ff00000, 0x14 ;  /* 0x3ff000000a0b9811 */ /* 0x000fe200078ea0ff */
[----:B------:R-:W-:-:S06]  /*a630*/  @!P1 IMAD.MOV.U32 R10, RZ, RZ, RZ ;  /* 0x000000ffff0a9224 */ /* 0x000fcc00078e00ff */
[----:B------:R-:W-:-:S11]  /*a640*/  @!P1 DMUL R22, R8, R10 ;  /* 0x0000000a08169228 */ /* 0x000fd60000000000 */
.L_x_138:
[----:B------:R-:W-:Y:S05]  /*a650*/  BSYNC.RECONVERGENT B0 ;  /* 0x0000000000007941 */ /* 0x000fea0003800200 */
.L_x_137:
[----:B------:R-:W-:Y:S01]  /*a660*/  DADD R22, R22, 1 ;  /* 0x3ff0000016167429 */ /* 0x000fe20000000000 */
[----:B------:R-:W-:Y:S10]  /*a670*/  @P2 BRA P3, `(.L_x_139) ;  /* 0x0000000000202947 */ /* 0x000ff40001800000 */
[----:B------:R-:W0:Y:S01]  /*a680*/  LDCU.64 UR6, c[0x0][0x388] ;  /* 0x00007100ff0677ac */ /* 0x000e220008000a00 */
[----:B------:R-:W-:Y:S01]  /*a690*/  IMAD.MOV.U32 R8, RZ, RZ, RZ ;  /* 0x000000ffff087224 */ /* 0x000fe200078e00ff */
[----:B------:R-:W-:Y:S01]  /*a6a0*/  MOV R6, 0xa6f0 ;  /* 0x0000a6f000067802 */ /* 0x000fe20000000f00 */
[----:B------:R-:W-:Y:S02]  /*a6b0*/  IMAD.MOV.U32 R9, RZ, RZ, -0x3f7d4000 ;  /* 0xc082c000ff097424 */ /* 0x000fe400078e00ff */
[----:B0-----:R-:W-:Y:S01]  /*a6c0*/  IMAD.U32 R10, RZ, RZ, UR6 ;  /* 0x00000006ff0a7e24 */ /* 0x001fe2000f8e00ff */
[----:B------:R-:W-:-:S07]  /*a6d0*/  MOV R7, UR7 ;  /* 0x0000000700077c02 */ /* 0x000fce0008000f00 */
[----:B-----5:R-:W-:Y:S05]  /*a6e0*/  CALL.REL.NOINC `($__internal_1_$__cuda_sm20_div_rn_f64_full) ;  /* 0x0000029800987944 */ /* 0x020fea0003c00000 */
[----:B------:R-:W-:-:S07]  /*a6f0*/  IMAD.MOV.U32 R6, RZ, RZ, R8 ;  /* 0x000000ffff067224 */ /* 0x000fce00078e0008 */
.L_x_139:
        /* <DEDUP_REMOVED lines=18> */
[----:B------:R-:W-:Y:S01]  /*a820*/  MOV R8, 0xfca213ea ;  /* 0xfca213ea00087802 */ /* 0x000fe20000000f00 */
[----:B------:R-:W-:Y:S01]  /*a830*/  IMAD.MOV.U32 R9, RZ, RZ, 0x3e928af3 ;  /* 0x3e928af3ff097424 */ /* 0x000fe200078e00ff */
        /* <DEDUP_REMOVED lines=47> */
.L_x_141:
[----:B------:R-:W-:Y:S05]  /*ab30*/  BSYNC.RECONVERGENT B0 ;  /* 0x0000000000007941 */ /* 0x000fea0003800200 */
.L_x_140:
[----:B------:R-:W-:Y:S04]  /*ab40*/  BSSY.RECONVERGENT B1, `(.L_x_142) ;  /* 0x000000a000017945 */ /* 0x000fe80003800200 */
[----:B------:R-:W-:Y:S05]  /*ab50*/  @P2 BRA `(.L_x_143) ;  /* 0x0000000000202947 */ /* 0x000fea0003800000 */
[----:B------:R-:W-:Y:S01]  /*ab60*/  LOP3.LUT R6, R23, 0x7fffffff, RZ, 0xc0, !PT ;  /* 0x7fffffff17067812 */ /* 0x000fe200078ec0ff */
[----:B------:R-:W-:Y:S01]  /*ab70*/  IMAD.MOV.U32 R8, RZ, RZ, R22 ;  /* 0x000000ffff087224 */ /* 0x000fe200078e0016 */
[----:B------:R-:W-:Y:S02]  /*ab80*/  MOV R9, R23 ;  /* 0x0000001700097202 */ /* 0x000fe40000000f00 */
[----:B------:R-:W-:Y:S01]  /*ab90*/  MOV R7, 0xabc0 ;  /* 0x0000abc000077802 */ /* 0x000fe20000000f00 */
[----:B------:R-:W-:-:S07]  /*aba0*/  VIADD R6, R6, 0xfff00000 ;  /* 0xfff0000006067836 */ /* 0x000fce0000000000 */
[----:B-----5:R-:W-:Y:S05]  /*abb0*/  CALL.REL.NOINC `($__internal_0_$__cuda_sm20_dblrcp_rn_slowpath_v3) ;  /* 0x0000029000b07944 */ /* 0x020fea0003c00000 */
[----:B------:R-:W-:Y:S02]  /*abc0*/  IMAD.MOV.U32 R28, RZ, RZ, R8 ;  /* 0x000000ffff1c7224 */ /* 0x000fe400078e0008 */
[----:B------:R-:W-:-:S07]  /*abd0*/  IMAD.MOV.U32 R29, RZ, RZ, R6 ;  /* 0x000000ffff1d7224 */ /* 0x000fce00078e0006 */
.L_x_143:
[----:B------:R-:W-:Y:S05]  /*abe0*/  BSYNC.RECONVERGENT B1 ;  /* 0x0000000000017941 */ /* 0x000fea0003800200 */
.L_x_142:
[----:B------:R-:W0:Y:S01]  /*abf0*/  MUFU.RCP64H R7, R45 ;  /* 0x0000002d00077308 */ /* 0x000e220000001800 */
[----:B------:R-:W-:Y:S01]  /*ac00*/  IMAD.MOV.U32 R6, RZ, RZ, 0x1 ;  /* 0x00000001ff067424 */ /* 0x000fe200078e00ff */
[----:B------:R-:W-:Y:S01]  /*ac10*/  UMOV UR6, 0xbc6a7efa ;  /* 0xbc6a7efa00067882 */ /* 0x000fe20000000000 */
[----:B------:R-:W-:Y:S01]  /*ac20*/  UMOV UR7, 0x3f589374 ;  /* 0x3f58937400077882 */ /* 0x000fe20000000000 */
[----:B-----5:R-:W-:Y:S01]  /*ac30*/  DADD R20, -R20, R28 ;  /* 0x0000000014147229 */ /* 0x020fe2000000011c */
[----:B------:R-:W-:Y:S01]  /*ac40*/  BSSY.RECONVERGENT B1, `(.L_x_144) ;  /* 0x0000021000017945 */ /* 0x000fe20003800200 */
[----:B------:R-:W-:Y:S02]  /*ac50*/  IMAD.MOV.U32 R22, RZ, RZ, -0x72b020c5 ;  /* 0x8d4fdf3bff167424 */ /* 0x000fe400078e00ff */
[----:B------:R-:W-:-:S04]  /*ac60*/  IMAD.MOV.U32 R23, RZ, RZ, 0x3f726e97 ;  /* 0x3f726e97ff177424 */ /* 0x000fc800078e00ff */
[----:B------:R-:W-:Y:S02]  /*ac70*/  DFMA R20, -R20, R26, R28 ;  /* 0x0000001a1414722b */ /* 0x000fe4000000011c */
[----:B0-----:R-:W-:-:S05]  /*ac80*/  DFMA R8, -R44, R6, 1 ;  /* 0x3ff000002c08742b */ /* 0x001fca0000000106 */
[----:B------:R0:W-:Y:S03]  /*ac90*/  STG.E.64 desc[UR4][R38.64+0x88], R20 ;  /* 0x0000881426007986 */ /* 0x0001e6000c101b04 */
[----:B------:R-:W-:-:S08]  /*aca0*/  DFMA R8, R8, R8, R8 ;  /* 0x000000080808722b */ /* 0x000fd00000000008 */
[----:B------:R-:W-:-:S08]  /*acb0*/  DFMA R8, R6, R8, R6 ;  /* 0x000000080608722b */ /* 0x000fd00000000006 */
[----:B------:R-:W-:-:S08]  /*acc0*/  DFMA R6, -R44, R8, 1 ;  /* 0x3ff000002c06742b */ /* 0x000fd00000000108 */
[----:B------:R-:W-:Y:S01]  /*acd0*/  DFMA R6, R8, R6, R8 ;  /* 0x000000060806722b */ /* 0x000fe20000000008 */
[----:B------:R-:W-:-:S04]  /*ace0*/  MOV R9, 0x1 ;  /* 0x0000000100097802 */ /* 0x000fc80000000f00 */
[----:B------:R-:W-:-:S03]  /*acf0*/  SHF.L.U32 R10, R9, R0, RZ ;  /* 0x00000000090a7219 */ /* 0x000fc600000006ff */
[----:B------:R-:W-:Y:S01]  /*ad00*/  DMUL R8, R6, UR6 ;  /* 0x0000000606087c28 */ /* 0x000fe20008000000 */
[----:B------:R-:W-:-:S04]  /*ad10*/  LOP3.LUT P0, RZ, R10, 0xe0780, RZ, 0xc0, !PT ;  /* 0x000e07800aff7812 */ /* 0x000fc8000780c0ff */
[----:B------:R-:W-:-:S03]  /*ad20*/  ISETP.LE.U32.AND P0, PT, R0, 0x13, P0 ;  /* 0x000000130000780c */ /* 0x000fc60000703070 */
[----:B------:R-:W-:-:S08]  /*ad30*/  DFMA R10, -R44, R8, UR6 ;  /* 0x000000062c0a7e2b */ /* 0x000fd00008000108 */
[----:B------:R-:W-:Y:S02]  /*ad40*/  DFMA R6, R6, R10, R8 ;  /* 0x0000000a0606722b */ /* 0x000fe40000000008 */
[----:B------:R-:W-:Y:S01]  /*ad50*/  @!P0 PRMT R9, R0, 0x9910, RZ ;  /* 0x0000991000098816 */ /* 0x000fe200000000ff */
[----:B------:R-:W-:-:S03]  /*ad60*/  @!P0 IMAD.MOV.U32 R10, RZ, RZ, 0x3f726e97 ;  /* 0x3f726e97ff0a8424 */ /* 0x000fc600078e00ff */
[----:B------:R-:W-:Y:S01]  /*ad70*/  @!P0 ISETP.NE.AND P1, PT, R9, 0x14, PT ;  /* 0x000000140900880c */ /* 0x000fe20003f25270 */
[----:B------:R-:W-:-:S03]  /*ad80*/  @!P0 IMAD.MOV.U32 R9, RZ, RZ, 0xd4fdf3b ;  /* 0x0d4fdf3bff098424 */ /* 0x000fc600078e00ff */
[----:B------:R-:W-:Y:S01]  /*ad90*/  FFMA R8, RZ, R45, R7 ;  /* 0x0000002dff087223 */ /* 0x000fe20000000007 */
[----:B------:R-:W-:Y:S02]  /*ada0*/  @!P0 FSEL R23, R10, 0.99499994516372680664, !P1 ;  /* 0x3f7eb8510a178808 */ /* 0x000fe40004800000 */
[----:B------:R-:W-:Y:S02]  /*adb0*/  @!P0 FSEL R22, -R9, -3.21864398408282664300e+26, !P1 ;  /* 0xeb851eb809168808 */ /* 0x000fe40004800100 */
[----:B------:R-:W-:-:S13]  /*adc0*/  FSETP.GT.AND P2, PT, |R8|, 1.469367938527859385e-39, PT ;  /* 0x001000000800780b */ /* 0x000fda0003f44200 */
[----:B0-----:R-:W-:Y:S05]  /*add0*/  @P2 BRA `(.L_x_145) ;  /* 0x00000000001c2947 */ /* 0x001fea0003800000 */
[----:B------:R-:W-:Y:S01]  /*ade0*/  MOV R10, 0xbc6a7efa ;  /* 0xbc6a7efa000a7802 */ /* 0x000fe20000000f00 */
[----:B------:R-:W-:Y:S01]  /*adf0*/  IMAD.MOV.U32 R7, RZ, RZ, 0x3f589374 ;  /* 0x3f589374ff077424 */ /* 0x000fe200078e00ff */
[----:B------:R-:W-:Y:S01]  /*ae00*/  MOV R6, 0xae40 ;  /* 0x0000ae4000067802 */ /* 0x000fe20000000f00 */
[----:B------:R-:W-:Y:S02]  /*ae10*/  IMAD.MOV.U32 R8, RZ, RZ, R44 ;  /* 0x000000ffff087224 */ /* 0x000fe400078e002c */
[----:B------:R-:W-:-:S07]  /*ae20*/  IMAD.MOV.U32 R9, RZ, RZ, R45 ;  /* 0x000000ffff097224 */ /* 0x000fce00078e002d */
[----:B------:R-:W-:Y:S05]  /*ae30*/  CALL.REL.NOINC `($__internal_1_$__cuda_sm20_div_rn_f64_full) ;  /* 0x0000029000c47944 */ /* 0x000fea0003c00000 */
[----:B------:R-:W-:-:S07]  /*ae40*/  IMAD.MOV.U32 R6, RZ, RZ, R8 ;  /* 0x000000ffff067224 */ /* 0x000fce00078e0008 */
.L_x_145:
[----:B------:R-:W-:Y:S05]  /*ae50*/  BSYNC.RECONVERGENT B1 ;  /* 0x0000000000017941 */ /* 0x000fea0003800200 */
.L_x_144:
[----:B------:R-:W-:Y:S01]  /*ae60*/  DADD R28, R6, 1 ;  /* 0x3ff00000061c7429 */ /* 0x000fe20000000000 */
[----:B------:R-:W-:Y:S01]  /*ae70*/  UMOV UR6, 0x9999999a ;  /* 0x9999999a00067882 */ /* 0x000fe20000000000 */
[----:B------:R-:W-:Y:S01]  /*ae80*/  MOV R6, 0x1 ;  /* 0x0000000100067802 */ /* 0x000fe20000000f00 */
[----:B------:R-:W-:Y:S01]  /*ae90*/  UMOV UR7, 0x3fa99999 ;  /* 0x3fa9999900077882 */ /* 0x000fe20000000000 */
[----:B------:R-:W-:Y:S02]  /*aea0*/  BSSY.RECONVERGENT B1, `(.L_x_146) ;  /* 0x0000016000017945 */ /* 0x000fe40003800200 */
[----:B------:R-:W0:Y:S02]  /*aeb0*/  MUFU.RCP64H R7, R29 ;  /* 0x0000001d00077308 */ /* 0x000e240000001800 */
[----:B0-----:R-:W-:-:S08]  /*aec0*/  DFMA R8, -R28, R6, 1 ;  /* 0x3ff000001c08742b */ /* 0x001fd00000000106 */
[----:B------:R-:W-:-:S08]  /*aed0*/  DFMA R8, R8, R8, R8 ;  /* 0x000000080808722b */ /* 0x000fd00000000008 */
[----:B------:R-:W-:Y:S02]  /*aee0*/  DFMA R8, R6, R8, R6 ;  /* 0x000000080608722b */ /* 0x000fe40000000006 */
[----:B------:R-:W-:-:S06]  /*aef0*/  DADD R6, -R24, 1 ;  /* 0x3ff0000018067429 */ /* 0x000fcc0000000100 */
[----:B------:R-:W-:Y:S02]  /*af00*/  DFMA R26, -R28, R8, 1 ;  /* 0x3ff000001c1a742b */ /* 0x000fe40000000108 */
[----:B------:R-:W-:-:S06]  /*af10*/  DMUL R10, R6, UR6 ;  /* 0x00000006060a7c28 */ /* 0x000fcc0008000000 */
        /* <DEDUP_REMOVED lines=9> */
[----:B------:R-:W-:Y:S01]  /*afb0*/  MOV R6, 0xaff0 ;  /* 0x0000aff000067802 */ /* 0x000fe20000000f00 */
[----:B------:R-:W-:Y:S02]  /*afc0*/  IMAD.MOV.U32 R8, RZ, RZ, R28 ;  /* 0x000000ffff087224 */ /* 0x000fe400078e001c */
[----:B------:R-:W-:-:S07]  /*afd0*/  IMAD.MOV.U32 R9, RZ, RZ, R29 ;  /* 0x000000ffff097224 */ /* 0x000fce00078e001d */
[----:B------:R-:W-:Y:S05]  /*afe0*/  CALL.REL.NOINC `($__internal_1_$__cuda_sm20_div_rn_f64_full) ;  /* 0x0000029000587944 */ /* 0x000fea0003c00000 */
[----:B------:R-:W-:-:S07]  /*aff0*/  IMAD.MOV.U32 R6, RZ, RZ, R8 ;  /* 0x000000ffff067224 */ /* 0x000fce00078e0008 */
.L_x_147:
[----:B------:R-:W-:Y:S05]  /*b000*/  BSYNC.RECONVERGENT B1 ;  /* 0x0000000000017941 */ /* 0x000fea0003800200 */
.L_x_146:
[----:B------:R-:W-:Y:S01]  /*b010*/  DADD R24, R24, R6 ;  /* 0x0000000018187229 */ /* 0x000fe20000000006 */
[----:B------:R-:W-:Y:S01]  /*b020*/  UMOV UR6, 0x33333333 ;  /* 0x3333333300067882 */ /* 0x000fe20000000000 */
[----:B------:R-:W-:Y:S01]  /*b030*/  MOV R6, 0x1 ;  /* 0x0000000100067802 */ /* 0x000fe20000000f00 */
        /* <DEDUP_REMOVED lines=21> */
.L_x_149:
[----:B------:R-:W-:Y:S05]  /*b190*/  BSYNC.RECONVERGENT B1 ;  /* 0x0000000000017941 */ /* 0x000fea0003800200 */
.L_x_148:
[----:B------:R-:W-:Y:S01]  /*b1a0*/  DADD R10, R6, 1 ;  /* 0x3ff00000060a7429 */ /* 0x000fe20000000000 */
[----:B------:R-:W-:Y:S05]  /*b1b0*/  BSSY.RECONVERGENT B1, `(.L_x_150) ;  /* 0x0000012000017945 */ /* 0x000fea0003800200 */
        /* <DEDUP_REMOVED lines=15> */
[----:B------:R-:W-:Y:S01]  /*b2b0*/  MOV R56, R8 ;  /* 0x0000000800387202 */ /* 0x000fe20000000f00 */
[----:B------:R-:W-:-:S07]  /*b2c0*/  IMAD.MOV.U32 R57, RZ, RZ, R6 ;  /* 0x000000ffff397224 */ /* 0x000fce00078e0006 */
.L_x_151:
[----:B------:R-:W-:Y:S05]  /*b2d0*/  BSYNC.RECONVERGENT B1 ;  /* 0x0000000000017941 */ /* 0x000fea0003800200 */
.L_x_150:
[----:B------:R-:W0:Y:S01]  /*b2e0*/  MUFU.RCP64H R7, -14.81999969482421875 ;  /* 0xc02da3d700077908 */ /* 0x000e220000001800 */
[----:B------:R-:W-:Y:S01]  /*b2f0*/  IMAD.MOV.U32 R24, RZ, RZ, 0xa3d70a4 ;  /* 0x0a3d70a4ff187424 */ /* 0x000fe200078e00ff */
[----:B------:R-:W-:Y:S01]  /*b300*/  UMOV UR6, 0x7ae147ae ;  /* 0x7ae147ae00067882 */ /* 0x000fe20000000000 */
[----:B------:R-:W-:Y:S01]  /*b310*/  IMAD.MOV.U32 R25, RZ, RZ, 0x402da3d7 ;  /* 0x402da3d7ff197424 */ /* 0x000fe200078e00ff */
[----:B------:R-:W-:Y:S01]  /*b320*/  UMOV UR7, 0x402cae14 ;  /* 0x402cae1400077882 */ /* 0x000fe20000000000 */
[----:B------:R-:W-:Y:S01]  /*b330*/  IMAD.MOV.U32 R6, RZ, RZ, 0x1 ;  /* 0x00000001ff067424 */ /* 0x000fe200078e00ff */
[----:B------:R-:W-:Y:S01]  /*b340*/  DADD R10, R40, -UR6 ;  /* 0x80000006280a7e29 */ /* 0x000fe20008000000 */
[----:B------:R-:W-:Y:S01]  /*b350*/  BSSY.RECONVERGENT B1, `(.L_x_152) ;  /* 0x0000019000017945 */ /* 0x000fe20003800200 */
[----:B------:R-:W-:Y:S02]  /*b360*/  DMUL R22, R34, R22 ;  /* 0x0000001622167228 */ /* 0x000fe40000000000 */
[----:B------:R-:W-:-:S02]  /*b370*/  DMUL R20, R20, R56 ;  /* 0x0000003814147228 */ /* 0x000fc40000000000 */
[----:B------:R-:W-:-:S04]  /*b380*/  DADD R54, -R56, 1 ;  /* 0x3ff0000038367429 */ /* 0x000fc80000000100 */
[----:B------:R-:W-:Y:S01]  /*b390*/  FSETP.GEU.AND P1, PT, |R11|, 6.5827683646048100446e-37, PT ;  /* 0x036000000b00780b */ /* 0x000fe20003f2e200 */
[----:B0-----:R-:W-:Y:S02]  /*b3a0*/  DFMA R8, R6, R24, 1 ;  /* 0x3ff000000608742b */ /* 0x001fe40000000018 */
[----:B------:R-:W-:Y:S02]  /*b3b0*/  DMUL R22, R18, R22 ;  /* 0x0000001612167228 */ /* 0x000fe40000000000 */
[----:B------:R-:W-:-:S04]  /*b3c0*/  DFMA R20, R16, R54, R20 ;  /* 0x000000361014722b */ /* 0x000fc80000000014 */
[----:B------:R-:W-:-:S04]  /*b3d0*/  DFMA R8, R8, R8, R8 ;  /* 0x000000080808722b */ /* 0x000fc80000000008 */
[----:B------:R-:W-:-:S04]  /*b3e0*/  DMUL R32, R22, R20 ;  /* 0x0000001416207228 */ /* 0x000fc80000000000 */
[----:B------:R-:W-:-:S08]  /*b3f0*/  DFMA R8, R6, R8, R6 ;  /* 0x000000080608722b */ /* 0x000fd00000000006 */
[----:B------:R-:W-:-:S08]  /*b400*/  DFMA R6, R8, R24, 1 ;  /* 0x3ff000000806742b */ /* 0x000fd00000000018 */
[----:B------:R-:W-:-:S08]  /*b410*/  DFMA R6, R8, R6, R8 ;  /* 0x000000060806722b */ /* 0x000fd00000000008 */
[----:B------:R-:W-:-:S08]  /*b420*/  DMUL R8, R10, R6 ;  /* 0x000000060a087228 */ /* 0x000fd00000000000 */
[----:B------:R-:W-:-:S08]  /*b430*/  DFMA R24, R8, R24, R10 ;  /* 0x000000180818722b */ /* 0x000fd0000000000a */
[----:B------:R-:W-:-:S10]  /*b440*/  DFMA R6, R6, R24, R8 ;  /* 0x000000180606722b */ /* 0x000fd40000000008 */
[----:B------:R-:W-:-:S05]  /*b450*/  FFMA R8, RZ, -2.7131249904632568359, R7 ;  /* 0xc02da3d7ff087823 */ /* 0x000fca0000000007 */
[----:B------:R-:W-:-:S13]  /*b460*/  FSETP.GT.AND P0, PT, |R8|, 1.469367938527859385e-39, PT ;  /* 0x001000000800780b */ /* 0x000fda0003f04200 */
[----:B------:R-:W-:Y:S05]  /*b470*/  @P0 BRA P1, `(.L_x_153) ;  /* 0x0000000000180947 */ /* 0x000fea0000800000 */
[----:B------:R-:W-:Y:S01]  /*b480*/  MOV R7, R11 ;  /* 0x0000000b00077202 */ /* 0x000fe20000000f00 */
[----:B------:R-:W-:Y:S01]  /*b490*/  IMAD.MOV.U32 R8, RZ, RZ, 0xa3d70a4 ;  /* 0x0a3d70a4ff087424 */ /* 0x000fe200078e00ff */
[----:B------:R-:W-:Y:S01]  /*b4a0*/  MOV R6, 0xb4d0 ;  /* 0x0000b4d000067802 */ /* 0x000fe20000000f00 */
[----:B------:R-:W-:-:S07]  /*b4b0*/  IMAD.MOV.U32 R9, RZ, RZ, -0x3fd25c29 ;  /* 0xc02da3d7ff097424 */ /* 0x000fce00078e00ff */
[----:B------:R-:W-:Y:S05]  /*b4c0*/  CALL.REL.NOINC `($__internal_1_$__cuda_sm20_div_rn_f64_full) ;  /* 0x0000028c00207944 */ /* 0x000fea0003c00000 */
[----:B------:R-:W-:-:S07]  /*b4d0*/  IMAD.MOV.U32 R6, RZ, RZ, R8 ;  /* 0x000000ffff067224 */ /* 0x000fce00078e0008 */
.L_x_153:
[----:B------:R-:W-:Y:S05]  /*b4e0*/  BSYNC.RECONVERGENT B1 ;  /* 0x0000000000017941 */ /* 0x000fea0003800200 */
.L_x_152:
[----:B------:R-:W-:Y:S01]  /*b4f0*/  IMAD.MOV.U32 R22, RZ, RZ, 0x652b82fe ;  /* 0x652b82feff167424 */ /* 0x000fe200078e00ff */
[----:B------:R-:W-:Y:S01]  /*b500*/  MOV R23, 0x3ff71547 ;  /* 0x3ff7154700177802 */ /* 0x000fe20000000f00 */
[----:B------:R-:W-:Y:S01]  /*b510*/  UMOV UR6, 0xfefa39ef ;  /* 0xfefa39ef00067882 */ /* 0x000fe20000000000 */
[----:B------:R-:W-:Y:S01]  /*b520*/  UMOV UR7, 0x3fe62e42 ;  /* 0x3fe62e4200077882 */ /* 0x000fe20000000000 */
[----:B------:R-:W0:Y:S01]  /*b530*/  MUFU.RCP64H R17, -29.3813934326171875 ;  /* 0xc03d61a300117908 */ /* 0x000e220000001800 */
[----:B------:R-:W-:Y:S01]  /*b540*/  IMAD.MOV.U32 R20, RZ, RZ, 0x6e2eb1c4 ;  /* 0x6e2eb1c4ff147424 */ /* 0x000fe200078e00ff */
[----:B------:R-:W-:Y:S01]  /*b550*/  MOV R16, 0x1 ;  /* 0x0000000100107802 */ /* 0x000fe20000000f00 */
[----:B------:R-:W-:Y:S01]  /*b560*/  DFMA R22, R6, R22, 6.75539944105574400000e+15 ;  /* 0x433800000616742b */ /* 0x000fe20000000016 */
[----:B------:R-:W-:Y:S01]  /*b570*/  IMAD.MOV.U32 R21, RZ, RZ, 0x403d61a3 ;  /* 0x403d61a3ff157424 */ /* 0x000fe200078e00ff */
[----:B------:R-:W-:Y:S01]  /*b580*/  FSETP.GEU.AND P0, PT, |R7|, 4.1917929649353027344, PT ;  /* 0x4086232b0700780b */ /* 0x000fe20003f0e200 */
[----:B------:R-:W-:Y:S05]  /*b590*/  BSSY.RECONVERGENT B0, `(.L_x_154) ;  /* 0x000003a000007945 */ /* 0x000fea0003800200 */
        /* <DEDUP_REMOVED lines=57> */
.L_x_155:
[----:B------:R-:W-:Y:S05]  /*b930*/  BSYNC.RECONVERGENT B0 ;  /* 0x0000000000007941 */ /* 0x000fea0003800200 */
.L_x_154:
[----:B------:R-:W-:Y:S01]  /*b940*/  UMOV UR6, 0x34d6a162 ;  /* 0x34d6a16200067882 */ /* 0x000fe20000000000 */
[----:B------:R-:W-:Y:S01]  /*b950*/  UMOV UR7, 0x403268ef ;  /* 0x403268ef00077882 */ /* 0x000fe20000000000 */
[----:B------:R-:W-:Y:S01]  /*b960*/  BSSY.RECONVERGENT B1, `(.L_x_156) ;  /* 0x0000010000017945 */ /* 0x000fe20003800200 */
[----:B------:R-:W-:Y:S02]  /*b970*/  DADD R10, R40, -UR6 ;  /* 0x80000006280a7e29 */ /* 0x000fe40008000000 */
[----:B------:R-:W-:-:S06]  /*b980*/  DADD R18, R18, 1 ;  /* 0x3ff0000012127429 */ /* 0x000fcc0000000000 */
[----:B------:R-:W-:Y:S02]  /*b990*/  DMUL R6, R10, R16 ;  /* 0x000000100a067228 */ /* 0x000fe40000000000 */
[----:B------:R-:W-:-:S06]  /*b9a0*/  FSETP.GEU.AND P1, PT, |R11|, 6.5827683646048100446e-37, PT ;  /* 0x036000000b00780b */ /* 0x000fcc0003f2e200 */
[----:B------:R-:W-:-:S08]  /*b9b0*/  DFMA R8, R6, R20, R10 ;  /* 0x000000140608722b */ /* 0x000fd0000000000a */
[----:B------:R-:W-:-:S10]  /*b9c0*/  DFMA R6, R16, R8, R6 ;  /* 0x000000081006722b */ /* 0x000fd40000000006 */
[----:B------:R-:W-:-:S05]  /*b9d0*/  FFMA R8, RZ, -2.9590842723846435547, R7 ;  /* 0xc03d61a3ff087823 */ /* 0x000fca0000000007 */
[----:B------:R-:W-:-:S13]  /*b9e0*/  FSETP.GT.AND P0, PT, |R8|, 1.469367938527859385e-39, PT ;  /* 0x001000000800780b */ /* 0x000fda0003f04200 */
[----:B------:R-:W-:Y:S05]  /*b9f0*/  @P0 BRA P1, `(.L_x_157) ;  /* 0x0000000000180947 */ /* 0x000fea0000800000 */
[----:B------:R-:W-:Y:S01]  /*ba00*/  IMAD.MOV.U32 R7, RZ, RZ, R11 ;  /* 0x000000ffff077224 */ /* 0x000fe200078e000b */
[----:B------:R-:W-:Y:S01]  /*ba10*/  MOV R6, 0xba50 ;  /* 0x0000ba5000067802 */ /* 0x000fe20000000f00 */
[----:B------:R-:W-:Y:S02]  /*ba20*/  IMAD.MOV.U32 R8, RZ, RZ, 0x6e2eb1c4 ;  /* 0x6e2eb1c4ff087424 */ /* 0x000fe400078e00ff */
[----:B------:R-:W-:-:S07]  /*ba30*/  IMAD.MOV.U32 R9, RZ, RZ, -0x3fc29e5d ;  /* 0xc03d61a3ff097424 */ /* 0x000fce00078e00ff */
[----:B------:R-:W-:Y:S05]  /*ba40*/  CALL.REL.NOINC `($__internal_1_$__cuda_sm20_div_rn_f64_full) ;  /* 0x0000028400c07944 */ /* 0x000fea0003c00000 */
[----:B------:R-:W-:-:S07]  /*ba50*/  MOV R6, R8 ;  /* 0x0000000800067202 */ /* 0x000fce0000000f00 */
.L_x_157:
[----:B------:R-:W-:Y:S05]  /*ba60*/  BSYNC.RECONVERGENT B1 ;  /* 0x0000000000017941 */ /* 0x000fea0003800200 */
.L_x_156:
[----:B------:R-:W-:Y:S01]  /*ba70*/  IMAD.MOV.U32 R10, RZ, RZ, 0x652b82fe ;  /* 0x652b82feff0a7424 */ /* 0x000fe200078e00ff */
[----:B------:R-:W-:Y:S01]  /*ba80*/  UMOV UR6, 0xfefa39ef ;  /* 0xfefa39ef00067882 */ /* 0x000fe20000000000 */
[----:B------:R-:W-:Y:S01]  /*ba90*/  IMAD.MOV.U32 R11, RZ, RZ, 0x3ff71547 ;  /* 0x3ff71547ff0b7424 */ /* 0x000fe200078e00ff */
[----:B------:R-:W-:Y:S01]  /*baa0*/  UMOV UR7, 0x3fe62e42 ;  /* 0x3fe62e4200077882 */ /* 0x000fe20000000000 */
[----:B------:R-:W0:Y:S01]  /*bab0*/  MUFU.RCP64H R21, 29.3813934326171875 ;  /* 0x403d61a300157908 */ /* 0x000e220000001800 */
[----:B------:R-:W-:Y:S02]  /*bac0*/  HFMA2 R26, -RZ, RZ, 6328, -0.18017578125 ;  /* 0x6e2eb1c4ff1a7431 */ /* 0x000fe400000001ff */
[----:B------:R-:W-:Y:S01]  /*bad0*/  IMAD.MOV.U32 R27, RZ, RZ, 0x403d61a3 ;  /* 0x403d61a3ff1b7424 */ /* 0x000fe200078e00ff */
[----:B------:R-:W-:Y:S01]  /*bae0*/  FSETP.GEU.AND P0, PT, |R7|, 4.1917929649353027344, PT ;  /* 0x4086232b0700780b */ /* 0x000fe20003f0e200 */
        /* <DEDUP_REMOVED lines=22> */
[----:B------:R-:W-:-:S05]  /*bc50*/  DFMA R24, R22, R24, R22 ;  /* 0x000000181618722b */ /* 0x000fca0000000016 */
        /* <DEDUP_REMOVED lines=17> */
[----:B------:R-:W-:Y:S01]  /*bd70*/  DADD R16, R40, 100 ;  /* 0x4059000028107429 */ /* 0x000fe20000000000 */
[----:B------:R-:W-:-:S05]  /*bd80*/  UMOV UR7, 0x3fe00000 ;  /* 0x3fe0000000077882 */ /* 0x000fca0000000000 */
[----:B------:R-:W-:Y:S02]  /*bd90*/  DFMA R20, R8, R20, UR6 ;  /* 0x0000000608147e2b */ /* 0x000fe40008000014 */
[----:B------:R-:W-:-:S06]  /*bda0*/  DMUL R22, R16, R24 ;  /* 0x0000001810167228 */ /* 0x000fcc0000000000 */
[----:B------:R-:W-:Y:S02]  /*bdb0*/  DFMA R20, R8, R20, 1 ;  /* 0x3ff000000814742b */ /* 0x000fe40000000014 */
[----:B------:R-:W-:-:S06]  /*bdc0*/  DFMA R26, R22, -R26, R16 ;  /* 0x8000001a161a722b */ /* 0x000fcc0000000010 */
[----:B------:R-:W-:Y:S02]  /*bdd0*/  DFMA R28, R8, R20, 1 ;  /* 0x3ff00000081c742b */ /* 0x000fe40000000014 */
[----:B------:R-:W-:-:S08]  /*bde0*/  DFMA R8, R24, R26, R22 ;  /* 0x0000001a1808722b */ /* 0x000fd00000000016 */
[----:B------:R-:W-:Y:S02]  /*bdf0*/  IMAD R21, R10, 0x100000, R29 ;  /* 0x001000000a157824 */ /* 0x000fe400078e021d */
[----:B------:R-:W-:Y:S01]  /*be00*/  FFMA R22, RZ, 2.9590842723846435547, R9 ;  /* 0x403d61a3ff167823 */ /* 0x000fe20000000009 */
[----:B------:R-:W-:Y:S01]  /*be10*/  IMAD.MOV.U32 R20, RZ, RZ, R28 ;  /* 0x000000ffff147224 */ /* 0x000fe200078e001c */
[----:B------:R-:W-:Y:S06]  /*be20*/  @!P0 BRA `(.L_x_159) ;  /* 0x0000000000348947 */ /* 0x000fec0003800000 */
        /* <DEDUP_REMOVED lines=13> */
.L_x_159:
[----:B------:R-:W-:Y:S05]  /*bf00*/  BSYNC.RECONVERGENT B0 ;  /* 0x0000000000007941 */ /* 0x000fea0003800200 */
.L_x_158:
[----:B------:R-:W-:Y:S01]  /*bf10*/  FSETP.GEU.AND P1, PT, |R17|, 6.5827683646048100446e-37, PT ;  /* 0x036000001100780b */ /* 0x000fe20003f2e200 */
[----:B------:R-:W-:Y:S01]  /*bf20*/  DADD R20, R20, 1 ;  /* 0x3ff0000014147429 */ /* 0x000fe20000000000 */
[----:B------:R-:W-:Y:S01]  /*bf30*/  FSETP.GT.AND P0, PT, |R22|, 1.469367938527859385e-39, PT ;  /* 0x001000001600780b */ /* 0x000fe20003f04200 */
[----:B------:R-:W-:Y:S01]  /*bf40*/  UMOV UR6, 0x86c22681 ;  /* 0x86c2268100067882 */ /* 0x000fe20000000000 */
[----:B------:R-:W-:Y:S01]  /*bf50*/  UMOV UR7, 0x3ff357a7 ;  /* 0x3ff357a700077882 */ /* 0x000fe20000000000 */
[----:B------:R-:W-:Y:S04]  /*bf60*/  BSSY.RECONVERGENT B1, `(.L_x_160) ;  /* 0x000000a000017945 */ /* 0x000fe80003800200 */
[----:B------:R-:W-:-:S06]  /*bf70*/  DMUL R20, R20, UR6 ;  /* 0x0000000614147c28 */ /* 0x000fcc0008000000 */
[----:B------:R-:W-:Y:S05]  /*bf80*/  @P0 BRA P1, `(.L_x_161) ;  /* 0x00000000001c0947 */ /* 0x000fea0000800000 */
[----:B------:R-:W-:Y:S01]  /*bf90*/  IMAD.MOV.U32 R10, RZ, RZ, R16 ;  /* 0x000000ffff0a7224 */ /* 0x000fe200078e0010 */
[----:B------:R-:W-:Y:S01]  /*bfa0*/  MOV R7, R17 ;  /* 0x0000001100077202 */ /* 0x000fe20000000f00 */
[----:B------:R-:W-:Y:S01]  /*bfb0*/  IMAD.MOV.U32 R8, RZ, RZ, 0x6e2eb1c4 ;  /* 0x6e2eb1c4ff087424 */ /* 0x000fe200078e00ff */
[----:B------:R-:W-:Y:S01]  /*bfc0*/  MOV R6, 0xbff0 ;  /* 0x0000bff000067802 */ /* 0x000fe20000000f00 */
[----:B------:R-:W-:-:S07]  /*bfd0*/  IMAD.MOV.U32 R9, RZ, RZ, 0x403d61a3 ;  /* 0x403d61a3ff097424 */ /* 0x000fce00078e00ff */
[----:B------:R-:W-:Y:S05]  /*bfe0*/  CALL.REL.NOINC `($__internal_1_$__cuda_sm20_div_rn_f64_full) ;  /* 0x0000028000587944 */ /* 0x000fea0003c00000 */
[----:B------:R-:W-:-:S07]  /*bff0*/  IMAD.MOV.U32 R9, RZ, RZ, R7 ;  /* 0x000000ffff097224 */ /* 0x000fce00078e0007 */
.L_x_161:
[----:B------:R-:W-:Y:S05]  /*c000*/  BSYNC.RECONVERGENT B1 ;  /* 0x0000000000017941 */ /* 0x000fea0003800200 */
.L_x_160:
[----:B------:R-:W-:Y:S01]  /*c010*/  IMAD.MOV.U32 R22, RZ, RZ, 0x652b82fe ;  /* 0x652b82feff167424 */ /* 0x000fe200078e00ff */
[----:B------:R-:W-:Y:S01]  /*c020*/  MOV R23, 0x3ff71547 ;  /* 0x3ff7154700177802 */ /* 0x000fe20000000f00 */
        /* <DEDUP_REMOVED lines=52> */
[----:B------:R-:W-:Y:S02]  /*c370*/  FSEL R6, R24, RZ, P0 ;  /* 0x000000ff18067208 */ /* 0x000fe40000000000 */
[----:B------:R-:W-:Y:S01]  /*c380*/  @!P1 IADD3 R22, PT, PT, R22, -R9, RZ ;  /* 0x8000000916169210 */ /* 0x000fe20007ffe0ff */
[----:B------:R-:W-:-:S03]  /*c390*/  @!P1 IMAD R9, R9, 0x100000, R11 ;  /* 0x0010000009099824 */ /* 0x000fc600078e020b */
[----:B------:R-:W-:-:S06]  /*c3a0*/  @!P1 LEA R11, R22, 0x3ff00000, 0x14 ;  /* 0x3ff00000160b9811 */ /* 0x000fcc00078ea0ff */
[----:B------:R-:W-:-:S11]  /*c3b0*/  @!P1 DMUL R6, R8, R10 ;  /* 0x0000000a08069228 */ /* 0x000fd60000000000 */
.L_x_163:
[----:B------:R-:W-:Y:S05]  /*c3c0*/  BSYNC.RECONVERGENT B0 ;  /* 0x0000000000007941 */ /* 0x000fea0003800200 */
.L_x_162:
[----:B------:R-:W-:Y:S01]  /*c3d0*/  DADD R10, R6, 1 ;  /* 0x3ff00000060a7429 */ /* 0x000fe20000000000 */
[----:B------:R-:W-:Y:S01]  /*c3e0*/  BSSY.RECONVERGENT B1, `(.L_x_164) ;  /* 0x0000016000017945 */ /* 0x000fe20003800200 */
[----:B------:R-:W-:-:S04]  /*c3f0*/  IMAD.MOV.U32 R6, RZ, RZ, 0x1 ;  /* 0x00000001ff067424 */ /* 0x000fc800078e00ff */
[----:B------:R-:W0:Y:S02]  /*c400*/  MUFU.RCP64H R7, R11 ;  /* 0x0000000b00077308 */ /* 0x000e240000001800 */
[----:B0-----:R-:W-:-:S08]  /*c410*/  DFMA R8, -R10, R6, 1 ;  /* 0x3ff000000a08742b */ /* 0x001fd00000000106 */
[----:B------:R-:W-:-:S08]  /*c420*/  DFMA R8, R8, R8, R8 ;  /* 0x000000080808722b */ /* 0x000fd00000000008 */
[----:B------:R-:W-:-:S08]  /*c430*/  DFMA R8, R6, R8, R6 ;  /* 0x000000080608722b */ /* 0x000fd00000000006 */
[----:B------:R-:W-:-:S08]  /*c440*/  DFMA R6, -R10, R8, 1 ;  /* 0x3ff000000a06742b */ /* 0x000fd00000000108 */
[----:B------:R-:W-:-:S08]  /*c450*/  DFMA R6, R8, R6, R8 ;  /* 0x000000060806722b */ /* 0x000fd00000000008 */
[----:B------:R-:W-:-:S08]  /*c460*/  DMUL R22, R6, 3.5 ;  /* 0x400c000006167828 */ /* 0x000fd00000000000 */
[----:B------:R-:W-:-:S08]  /*c470*/  DFMA R8, -R10, R22, 3.5 ;  /* 0x400c00000a08742b */ /* 0x000fd00000000116 */
[----:B------:R-:W-:-:S10]  /*c480*/  DFMA R22, R6, R8, R22 ;  /* 0x000000080616722b */ /* 0x000fd40000000016 */
[----:B------:R-:W-:-:S05]  /*c490*/  FFMA R6, RZ, R11, R23 ;  /* 0x0000000bff067223 */ /* 0x000fca0000000017 */
[----:B------:R-:W-:-:S13]  /*c4a0*/  FSETP.GT.AND P0, PT, |R6|, 1.469367938527859385e-39, PT ;  /* 0x001000000600780b */ /* 0x000fda0003f04200 */
[----:B------:R-:W-:Y:S05]  /*c4b0*/  @P0 BRA `(.L_x_165) ;  /* 0x0000000000200947 */ /* 0x000fea0003800000 */
[----:B------:R-:W-:Y:S01]  /*c4c0*/  MOV R8, R10 ;  /* 0x0000000a00087202 */ /* 0x000fe20000000f00 */
[----:B------:R-:W-:Y:S01]  /*c4d0*/  IMAD.MOV.U32 R9, RZ, RZ, R11 ;  /* 0x000000ffff097224 */ /* 0x000fe200078e000b */
[----:B------:R-:W-:Y:S01]  /*c4e0*/  MOV R6, 0xc520 ;  /* 0x0000c52000067802 */ /* 0x000fe20000000f00 */
[----:B------:R-:W-:Y:S02]  /*c4f0*/  IMAD.MOV.U32 R10, RZ, RZ, RZ ;  /* 0x000000ffff0a7224 */ /* 0x000fe400078e00ff */
[----:B------:R-:W-:-:S07]  /*c500*/  IMAD.MOV.U32 R7, RZ, RZ, 0x400c0000 ;  /* 0x400c0000ff077424 */ /* 0x000fce00078e00ff */
[----:B------:R-:W-:Y:S05]  /*c510*/  CALL.REL.NOINC `($__internal_1_$__cuda_sm20_div_rn_f64_full) ;  /* 0x0000027c000c7944 */ /* 0x000fea0003c00000 */
[----:B------:R-:W-:Y:S01]  /*c520*/  IMAD.MOV.U32 R22, RZ, RZ, R8 ;  /* 0x000000ffff167224 */ /* 0x000fe200078e0008 */
[----:B------:R-:W-:-:S07]  /*c530*/  MOV R23, R7 ;  /* 0x0000000700177202 */ /* 0x000fce0000000f00 */
.L_x_165:
[----:B------:R-:W-:Y:S05]  /*c540*/  BSYNC.RECONVERGENT B1 ;  /* 0x0000000000017941 */ /* 0x000fea0003800200 */
.L_x_164:
[----:B------:R-:W0:Y:S01]  /*c550*/  MUFU.RCP64H R7, R21 ;  /* 0x0000001500077308 */ /* 0x000e220000001800 */
[----:B------:R-:W-:Y:S01]  /*c560*/  VIADD R6, R21, 0x300402 ;  /* 0x0030040215067836 */ /* 0x000fe20000000000 */
[----:B------:R-:W-:Y:S04]  /*c570*/  BSSY.RECONVERGENT B1, `(.L_x_166) ;  /* 0x000000f000017945 */ /* 0x000fe80003800200 */
        /* <DEDUP_REMOVED lines=14> */
.L_x_167:
[----:B------:R-:W-:Y:S05]  /*c660*/  BSYNC.RECONVERGENT B1 ;  /* 0x0000000000017941 */ /* 0x000fea0003800200 */
.L_x_166:
[----:B------:R-:W-:Y:S01]  /*c670*/  DADD R22, R8, R22 ;  /* 0x0000000008167229 */ /* 0x000fe20000000016 */
[----:B------:R-:W-:Y:S01]  /*c680*/  IMAD.MOV.U32 R6, RZ, RZ, 0x1 ;  /* 0x00000001ff067424 */ /* 0x000fe200078e00ff */
[----:B------:R-:W-:Y:S01]  /*c690*/  UMOV UR6, 0xa9fbe76d ;  /* 0xa9fbe76d00067882 */ /* 0x000fe20000000000 */
        /* <DEDUP_REMOVED lines=16> */
[----:B------:R-:W-:Y:S01]  /*c7a0*/  IMAD.MOV.U32 R9, RZ, RZ, R23 ;  /* 0x000000ffff097224 */ /* 0x000fe200078e0017 */
[----:B------:R-:W-:Y:S01]  /*c7b0*/  MOV R6, 0xc7e0 ;  /* 0x0000c7e000067802 */ /* 0x000fe20000000f00 */
[----:B------:R-:W-:-:S07]  /*c7c0*/  IMAD.MOV.U32 R10, RZ, RZ, -0x56041893 ;  /* 0xa9fbe76dff0a7424 */ /* 0x000fce00078e00ff */
[----:B------:R-:W-:Y:S05]  /*c7d0*/  CALL.REL.NOINC `($__internal_1_$__cuda_sm20_div_rn_f64_full) ;  /* 0x00000278005c7944 */ /* 0x000fea0003c00000 */
[----:B------:R-:W-:-:S07]  /*c7e0*/  IMAD.MOV.U32 R9, RZ, RZ, R7 ;  /* 0x000000ffff097224 */ /* 0x000fce00078e0007 */
.L_x_169:
[----:B------:R-:W-:Y:S05]  /*c7f0*/  BSYNC.RECONVERGENT B1 ;  /* 0x0000000000017941 */ /* 0x000fea0003800200 */
.L_x_168:
        /* <DEDUP_REMOVED lines=21> */
[----:B------:R-:W-:-:S07]  /*c950*/  IMAD.MOV.U32 R6, RZ, RZ, R8 ;  /* 0x000000ffff067224 */ /* 0x000fce00078e0008 */
.L_x_171:
[----:B------:R-:W-:Y:S05]  /*c960*/  BSYNC.RECONVERGENT B1 ;  /* 0x0000000000017941 */ /* 0x000fea0003800200 */
.L_x_170:
        /* <DEDUP_REMOVED lines=67> */
.L_x_173:
[----:B------:R-:W-:Y:S05]  /*cda0*/  BSYNC.RECONVERGENT B0 ;  /* 0x0000000000007941 */ /* 0x000fea0003800200 */
.L_x_172:
        /* <DEDUP_REMOVED lines=10> */
.L_x_175:
[----:B------:R-:W-:Y:S05]  /*ce50*/  BSYNC.RECONVERGENT B1 ;  /* 0x0000000000017941 */ /* 0x000fea0003800200 */
.L_x_174:
[----:B------:R-:W0:Y:S01]  /*ce60*/  MUFU.RCP64H R7, 5.71099853515625 ;  /* 0x4016d81000077908 */ /* 0x000e220000001800 */
[----:B------:R-:W-:Y:S01]  /*ce70*/  IMAD.MOV.U32 R18, RZ, RZ, 0x624dd2f2 ;  /* 0x624dd2f2ff127424 */ /* 0x000fe200078e00ff */
[----:B------:R-:W-:Y:S01]  /*ce80*/  UMOV UR6, 0xeb851eb8 ;  /* 0xeb851eb800067882 */ /* 0x000fe20000000000 */
[----:B------:R-:W-:Y:S01]  /*ce90*/  IMAD.MOV.U32 R19, RZ, RZ, 0x4016d810 ;  /* 0x4016d810ff137424 */ /* 0x000fe200078e00ff */
[----:B------:R-:W-:Y:S01]  /*cea0*/  UMOV UR7, 0x4045f851 ;  /* 0x4045f85100077882 */ /* 0x000fe20000000000 */
[----:B------:R-:W-:Y:S01]  /*ceb0*/  IMAD.MOV.U32 R6, RZ, RZ, 0x1 ;  /* 0x00000001ff067424 */ /* 0x000fe200078e00ff */
[----:B------:R-:W-:Y:S01]  /*cec0*/  DADD R10, R40, UR6 ;  /* 0x00000006280a7e29 */ /* 0x000fe20008000000 */
[----:B------:R-:W-:Y:S01]  /*ced0*/  BSSY.RECONVERGENT B1, `(.L_x_176) ;  /* 0x0000016000017945 */ /* 0x000fe20003800200 */
[----:B-----5:R-:W-:-:S08]  /*cee0*/  DADD R20, -R20, R24 ;  /* 0x0000000014147229 */ /* 0x020fd00000000118 */
[----:B------:R-:W-:Y:S01]  /*cef0*/  DFMA R24, -R20, R30, R24 ;  /* 0x0000001e1418722b */ /* 0x000fe20000000118 */
[----:B------:R-:W-:Y:S01]  /*cf00*/  FSETP.GEU.AND P1, PT, |R11|, 6.5827683646048100446e-37, PT ;  /* 0x036000000b00780b */ /* 0x000fe20003f2e200 */
[----:B0-----:R-:W-:-:S05]  /*cf10*/  DFMA R8, R6, -R18, 1 ;  /* 0x3ff000000608742b */ /* 0x001fca0000000812 */
[----:B------:R0:W-:Y:S03]  /*cf20*/  STG.E.64 desc[UR4][R38.64+0x90], R24 ;  /* 0x0000901826007986 */ /* 0x0001e6000c101b04 */
[----:B------:R-:W-:-:S08]  /*cf30*/  DFMA R8, R8, R8, R8 ;  /* 0x000000080808722b */ /* 0x000fd00000000008 */
[----:B------:R-:W-:-:S08]  /*cf40*/  DFMA R8, R6, R8, R6 ;  /* 0x000000080608722b */ /* 0x000fd00000000006 */
[----:B------:R-:W-:-:S08]  /*cf50*/  DFMA R6, R8, -R18, 1 ;  /* 0x3ff000000806742b */ /* 0x000fd00000000812 */
[----:B------:R-:W-:-:S08]  /*cf60*/  DFMA R6, R8, R6, R8 ;  /* 0x000000060806722b */ /* 0x000fd00000000008 */
[----:B------:R-:W-:-:S08]  /*cf70*/  DMUL R8, R10, R6 ;  /* 0x000000060a087228 */ /* 0x000fd00000000000 */
[----:B------:R-:W-:-:S08]  /*cf80*/  DFMA R18, R8, -R18, R10 ;  /* 0x800000120812722b */ /* 0x000fd0000000000a */
[----:B------:R-:W-:-:S10]  /*cf90*/  DFMA R6, R6, R18, R8 ;  /* 0x000000120606722b */ /* 0x000fd40000000008 */
[----:B------:R-:W-:-:S05]  /*cfa0*/  FFMA R8, RZ, 2.356937408447265625, R7 ;  /* 0x4016d810ff087823 */ /* 0x000fca0000000007 */
[----:B------:R-:W-:-:S13]  /*cfb0*/  FSETP.GT.AND P0, PT, |R8|, 1.469367938527859385e-39, PT ;  /* 0x001000000800780b */ /* 0x000fda0003f04200 */
[----:B0-----:R-:W-:Y:S05]  /*cfc0*/  @P0 BRA P1, `(.L_x_177) ;  /* 0x0000000000180947 */ /* 0x001fea0000800000 */
[----:B------:R-:W-:Y:S01]  /*cfd0*/  IMAD.MOV.U32 R7, RZ, RZ, R11 ;  /* 0x000000ffff077224 */ /* 0x000fe200078e000b */
[----:B------:R-:W-:Y:S01]  /*cfe0*/  MOV R8, 0x624dd2f2 ;  /* 0x624dd2f200087802 */ /* 0x000fe20000000f00 */
[----:B------:R-:W-:Y:S01]  /*cff0*/  IMAD.MOV.U32 R9, RZ, RZ, 0x4016d810 ;  /* 0x4016d810ff097424 */ /* 0x000fe200078e00ff */
[----:B------:R-:W-:-:S07]  /*d000*/  MOV R6, 0xd020 ;  /* 0x0000d02000067802 */ /* 0x000fce0000000f00 */
[----:B------:R-:W-:Y:S05]  /*d010*/  CALL.REL.NOINC `($__internal_1_$__cuda_sm20_div_rn_f64_full) ;  /* 0x00000270004c7944 */ /* 0x000fea0003c00000 */
[----:B------:R-:W-:-:S07]  /*d020*/  IMAD.MOV.U32 R6, RZ, RZ, R8 ;  /* 0x000000ffff067224 */ /* 0x000fce00078e0008 */
.L_x_177:
[----:B------:R-:W-:Y:S05]  /*d030*/  BSYNC.RECONVERGENT B1 ;  /* 0x0000000000017941 */ /* 0x000fea0003800200 */
.L_x_176:
        /* <DEDUP_REMOVED lines=59> */
.L_x_179:
[----:B------:R-:W-:Y:S05]  /*d3f0*/  BSYNC.RECONVERGENT B0 ;  /* 0x0000000000007941 */ /* 0x000fea0003800200 */
.L_x_178:
        /* <DEDUP_REMOVED lines=17> */
[----:B------:R-:W-:Y:S02]  /*d510*/  IMAD.MOV.U32 R28, RZ, RZ, R8 ;  /* 0x000000ffff1c7224 */ /* 0x000fe400078e0008 */
[----:B------:R-:W-:-:S07]  /*d520*/  IMAD.MOV.U32 R29, RZ, RZ, R6 ;  /* 0x000000ffff1d7224 */ /* 0x000fce00078e0006 */
.L_x_181:
[----:B------:R-:W-:Y:S05]  /*d530*/  BSYNC.RECONVERGENT B1 ;  /* 0x0000000000017941 */ /* 0x000fea0003800200 */
.L_x_180:
[----:B------:R-:W-:Y:S01]  /*d540*/  IMAD.MOV.U32 R7, RZ, RZ, 0x1 ;  /* 0x00000001ff077424 */ /* 0x000fe200078e00ff */
[----:B------:R-:W-:Y:S01]  /*d550*/  BSSY.RECONVERGENT B1, `(.L_x_182) ;  /* 0x0000076000017945 */ /* 0x000fe20003800200 */
[----:B------:R-:W-:Y:S01]  /*d560*/  MOV R20, 0x0 ;  /* 0x0000000000147802 */ /* 0x000fe20000000f00 */
[----:B------:R-:W-:Y:S02]  /*d570*/  IMAD.MOV.U32 R21, RZ, RZ, 0x3ff00000 ;  /* 0x3ff00000ff157424 */ /* 0x000fe400078e00ff */
[----:B------:R-:W-:-:S04]  /*d580*/  SHF.L.U32 R7, R7, R0, RZ ;  /* 0x0000000007077219 */ /* 0x000fc800000006ff */
[----:B------:R-:W-:-:S04]  /*d590*/  LOP3.LUT P0, RZ, R7, 0x1e0780, RZ, 0xc0, !PT ;  /* 0x001e078007ff7812 */ /* 0x000fc8000780c0ff */
[----:B------:R-:W-:-:S13]  /*d5a0*/  ISETP.GT.U32.OR P0, PT, R0, 0x14, !P0 ;  /* 0x000000140000780c */ /* 0x000fda0004704470 */
[----:B------:R-:W-:Y:S05]  /*d5b0*/  @P0 BRA `(.L_x_183) ;  /* 0x0000000400bc0947 */ /* 0x000fea0003800000 */
[----:B------:R-:W0:Y:S01]  /*d5c0*/  MUFU.RCP64H R11, 5 ;  /* 0x40140000000b7908 */ /* 0x000e220000001800 */
[----:B------:R-:W-:Y:S01]  /*d5d0*/  IMAD.MOV.U32 R8, RZ, RZ, 0x0 ;  /* 0x00000000ff087424 */ /* 0x000fe200078e00ff */
[----:B------:R-:W-:Y:S01]  /*d5e0*/  BSSY.RECONVERGENT B2, `(.L_x_184) ;  /* 0x0000016000027945 */ /* 0x000fe20003800200 */
[----:B------:R-:W-:Y:S02]  /*d5f0*/  IMAD.MOV.U32 R9, RZ, RZ, 0x3ff00000 ;  /* 0x3ff00000ff097424 */ /* 0x000fe400078e00ff */
[----:B------:R-:W-:-:S06]  /*d600*/  IMAD.MOV.U32 R10, RZ, RZ, 0x1 ;  /* 0x00000001ff0a7424 */ /* 0x000fcc00078e00ff */
[----:B0-----:R-:W-:-:S08]  /*d610*/  DFMA R6, R10, -5, R8 ;  /* 0xc01400000a06782b */ /* 0x001fd00000000008 */
[----:B------:R-:W-:-:S08]  /*d620*/  DFMA R6, R6, R6, R6 ;  /* 0x000000060606722b */ /* 0x000fd00000000006 */
[----:B------:R-:W-:Y:S02]  /*d630*/  DFMA R6, R10, R6, R10 ;  /* 0x000000060a06722b */ /* 0x000fe4000000000a */
[----:B------:R-:W-:-:S06]  /*d640*/  DADD R10, R40, 70 ;  /* 0x40518000280a7429 */ /* 0x000fcc0000000000 */
[----:B------:R-:W-:-:S04]  /*d650*/  DFMA R8, R6, -5, R8 ;  /* 0xc01400000608782b */ /* 0x000fc80000000008 */
        /* <DEDUP_REMOVED lines=8> */
[----:B------:R-:W-:Y:S01]  /*d6e0*/  MOV R7, R11 ;  /* 0x0000000b00077202 */ /* 0x000fe20000000f00 */
[----:B------:R-:W-:Y:S01]  /*d6f0*/  IMAD.MOV.U32 R8, RZ, RZ, RZ ;  /* 0x000000ffff087224 */ /* 0x000fe200078e00ff */
[----:B------:R-:W-:Y:S01]  /*d700*/  MOV R6, 0xd730 ;  /* 0x0000d73000067802 */ /* 0x000fe20000000f00 */
[----:B------:R-:W-:-:S07]  /*d710*/  IMAD.MOV.U32 R9, RZ, RZ, 0x40140000 ;  /* 0x40140000ff097424 */ /* 0x000fce00078e00ff */
[----:B------:R-:W-:Y:S05]  /*d720*/  CALL.REL.NOINC `($__internal_1_$__cuda_sm20_div_rn_f64_full) ;  /* 0x0000026800887944 */ /* 0x000fea0003c00000 */
[----:B------:R-:W-:-:S07]  /*d730*/  IMAD.MOV.U32 R6, RZ, RZ, R8 ;  /* 0x000000ffff067224 */ /* 0x000fce00078e0008 */
.L_x_185:
[----:B------:R-:W-:Y:S05]  /*d740*/  BSYNC.RECONVERGENT B2 ;  /* 0x0000000000027941 */ /* 0x000fea0003800200 */
.L_x_184:
        /* <DEDUP_REMOVED lines=59> */
.L_x_187:
[----:B------:R-:W-:Y:S05]  /*db00*/  BSYNC.RECONVERGENT B0 ;  /* 0x0000000000007941 */ /* 0x000fea0003800200 */
.L_x_186:
[----:B------:R-:W-:Y:S01]  /*db10*/  DADD R18, R8, 1 ;  /* 0x3ff0000008127429 */ /* 0x000fe20000000000 */
        /* <DEDUP_REMOVED lines=10> */
[----:B------:R-:W-:-:S08]  /*dbc0*/  DMUL R8, R6, -UR6 ;  /* 0x8000000606087c28 */ /* 0x000fd00008000000 */
[----:B------:R-:W-:-:S08]  /*dbd0*/  DFMA R10, -R18, R8, -UR6 ;  /* 0x80000006120a7e2b */ /* 0x000fd00008000108 */
[----:B------:R-:W-:-:S10]  /*dbe0*/  DFMA R6, R6, R10, R8 ;  /* 0x0000000a0606722b */ /* 0x000fd40000000008 */
[----:B------:R-:W-:-:S05]  /*dbf0*/  FFMA R8, RZ, R19, R7 ;  /* 0x00000013ff087223 */ /* 0x000fca0000000007 */
[----:B------:R-:W-:-:S13]  /*dc00*/  FSETP.GT.AND P0, PT, |R8|, 1.469367938527859385e-39, PT ;  /* 0x001000000800780b */ /* 0x000fda0003f04200 */
[----:B------:R-:W-:Y:S05]  /*dc10*/  @P0 BRA `(.L_x_189) ;  /* 0x00000000001c0947 */ /* 0x000fea0003800000 */
[----:B------:R-:W-:Y:S01]  /*dc20*/  MOV R8, R18 ;  /* 0x0000001200087202 */ /* 0x000fe20000000f00 */
[----:B------:R-:W-:Y:S01]  /*dc30*/  IMAD.MOV.U32 R9, RZ, RZ, R19 ;  /* 0x000000ffff097224 */ /* 0x000fe200078e0013 */
[----:B------:R-:W-:Y:S01]  /*dc40*/  MOV R6, 0xdc80 ;  /* 0x0000dc8000067802 */ /* 0x000fe20000000f00 */
[----:B------:R-:W-:Y:S02]  /*dc50*/  IMAD.MOV.U32 R10, RZ, RZ, 0x66666666 ;  /* 0x66666666ff0a7424 */ /* 0x000fe400078e00ff */
[----:B------:R-:W-:-:S07]  /*dc60*/  IMAD.MOV.U32 R7, RZ, RZ, -0x4011999a ;  /* 0xbfee6666ff077424 */ /* 0x000fce00078e00ff */
[----:B------:R-:W-:Y:S05]  /*dc70*/  CALL.REL.NOINC `($__internal_1_$__cuda_sm20_div_rn_f64_full) ;  /* 0x0000026400347944 */ /* 0x000fea0003c00000 */
[----:B------:R-:W-:-:S07]  /*dc80*/  IMAD.MOV.U32 R6, RZ, RZ, R8 ;  /* 0x000000ffff067224 */ /* 0x000fce00078e0008 */
.L_x_189:
[----:B------:R-:W-:Y:S05]  /*dc90*/  BSYNC.RECONVERGENT B2 ;  /* 0x0000000000027941 */ /* 0x000fea0003800200 */
.L_x_188:
[----:B------:R-:W-:-:S11]  /*dca0*/  DADD R20, R6, 1 ;  /* 0x3ff0000006147429 */ /* 0x000fd60000000000 */
.L_x_183:
[----:B------:R-:W-:Y:S05]  /*dcb0*/  BSYNC.RECONVERGENT B1 ;  /* 0x0000000000017941 */ /* 0x000fea0003800200 */
.L_x_182:
[----:B------:R-:W0:Y:S01]  /*dcc0*/  MUFU.RCP64H R7, -100 ;  /* 0xc059000000077908 */ /* 0x000e220000001800 */
[----:B------:R-:W-:Y:S01]  /*dcd0*/  MOV R10, 0x0 ;  /* 0x00000000000a7802 */ /* 0x000fe20000000f00 */
[----:B------:R-:W-:Y:S01]  /*dce0*/  IMAD.MOV.U32 R11, RZ, RZ, 0x40590000 ;  /* 0x40590000ff0b7424 */ /* 0x000fe200078e00ff */
[----:B------:R-:W-:Y:S01]  /*dcf0*/  FSETP.GEU.AND P1, PT, |R17|, 6.5827683646048100446e-37, PT ;  /* 0x036000001100780b */ /* 0x000fe20003f2e200 */
[----:B------:R-:W-:Y:S01]  /*dd00*/  IMAD.MOV.U32 R6, RZ, RZ, 0x1 ;  /* 0x00000001ff067424 */ /* 0x000fe200078e00ff */
[----:B------:R-:W-:Y:S05]  /*dd10*/  BSSY.RECONVERGENT B1, `(.L_x_190) ;  /* 0x0000013000017945 */ /* 0x000fea0003800200 */
[----:B0-----:R-:W-:-:S08]  /*dd20*/  DFMA R8, R6, R10, 1 ;  /* 0x3ff000000608742b */ /* 0x001fd0000000000a */
[----:B------:R-:W-:-:S08]  /*dd30*/  DFMA R8, R8, R8, R8 ;  /* 0x000000080808722b */ /* 0x000fd00000000008 */
[----:B------:R-:W-:-:S08]  /*dd40*/  DFMA R8, R6, R8, R6 ;  /* 0x000000080608722b */ /* 0x000fd00000000006 */
[----:B------:R-:W-:-:S08]  /*dd50*/  DFMA R6, R8, R10, 1 ;  /* 0x3ff000000806742b */ /* 0x000fd0000000000a */
[----:B------:R-:W-:-:S08]  /*dd60*/  DFMA R6, R8, R6, R8 ;  /* 0x000000060806722b */ /* 0x000fd00000000008 */
[----:B------:R-:W-:-:S08]  /*dd70*/  DMUL R8, R16, R6 ;  /* 0x0000000610087228 */ /* 0x000fd00000000000 */
[----:B------:R-:W-:-:S08]  /*dd80*/  DFMA R10, R8, 100, R16 ;  /* 0x40590000080a782b */ /* 0x000fd00000000010 */
[----:B------:R-:W-:-:S10]  /*dd90*/  DFMA R6, R6, R10, R8 ;  /* 0x0000000a0606722b */ /* 0x000fd40000000008 */
[----:B------:R-:W-:-:S05]  /*dda0*/  FFMA R8, RZ, -3.390625, R7 ;  /* 0xc0590000ff087823 */ /* 0x000fca0000000007 */
[----:B------:R-:W-:-:S13]  /*ddb0*/  FSETP.GT.AND P0, PT, |R8|, 1.469367938527859385e-39, PT ;  /* 0x001000000800780b */ /* 0x000fda0003f04200 */
[----:B------:R-:W-:Y:S05]  /*ddc0*/  @P0 BRA P1, `(.L_x_191) ;  /* 0x00000000001c0947 */ /* 0x000fea0000800000 */
[----:B------:R-:W-:Y:S01]  /*ddd0*/  IMAD.MOV.U32 R10, RZ, RZ, R16 ;  /* 0x000000ffff0a7224 */ /* 0x000fe200078e0010 */
[----:B------:R-:W-:Y:S01]  /*dde0*/  MOV R8, RZ ;  /* 0x000000ff00087202 */ /* 0x000fe20000000f00 */
[----:B------:R-:W-:Y:S01]  /*ddf0*/  IMAD.MOV.U32 R7, RZ, RZ, R17 ;  /* 0x000000ffff077224 */ /* 0x000fe200078e0011 */
[----:B------:R-:W-:Y:S01]  /*de00*/  MOV R6, 0xde30 ;  /* 0x0000de3000067802 */ /* 0x000fe20000000f00 */
[----:B------:R-:W-:-:S07]  /*de10*/  IMAD.MOV.U32 R9, RZ, RZ, -0x3fa70000 ;  /* 0xc0590000ff097424 */ /* 0x000fce00078e00ff */
[----:B------:R-:W-:Y:S05]  /*de20*/  CALL.REL.NOINC `($__internal_1_$__cuda_sm20_div_rn_f64_full) ;  /* 0x0000026000c87944 */ /* 0x000fea0003c00000 */
[----:B------:R-:W-:-:S07]  /*de30*/  IMAD.MOV.U32 R6, RZ, RZ, R8 ;  /* 0x000000ffff067224 */ /* 0x000fce00078e0008 */
.L_x_191:
[----:B------:R-:W-:Y:S05]  /*de40*/  BSYNC.RECONVERGENT B1 ;  /* 0x0000000000017941 */ /* 0x000fea0003800200 */
.L_x_190:
[----:B------:R-:W-:Y:S01]  /*de50*/  IMAD.MOV.U32 R10, RZ, RZ, 0x652b82fe ;  /* 0x652b82feff0a7424 */ /* 0x000fe200078e00ff */
[----:B------:R-:W-:Y:S01]  /*de60*/  UMOV UR6, 0xfefa39ef ;  /* 0xfefa39ef00067882 */ /* 0x000fe20000000000 */
[----:B------:R-:W-:Y:S01]  /*de70*/  IMAD.MOV.U32 R11, RZ, RZ, 0x3ff71547 ;  /* 0x3ff71547ff0b7424 */ /* 0x000fe200078e00ff */
[----:B------:R-:W-:Y:S01]  /*de80*/  UMOV UR7, 0x3fe62e42 ;  /* 0x3fe62e4200077882 */ /* 0x000fe20000000000 */
[----:B------:R-:W0:Y:S01]  /*de90*/  MUFU.RCP64H R19, 16.589996337890625 ;  /* 0x4030970a00137908 */ /* 0x000e220000001800 */
        /* <DEDUP_REMOVED lines=35> */
[----:B------:R-:W-:Y:S02]  /*e0d0*/  DFMA R50, R48, -R50, R22 ;  /* 0x800000323032722b */ /* 0x000fe40000000016 */
        /* <DEDUP_REMOVED lines=16> */
[----:B------:R-:W-:-:S05]  /*e1e0*/  FFMA R16, RZ, 2.7592186927795410156, R9 ;  /* 0x4030970aff107823 */ /* 0x000fca0000000009 */
[----:B------:R-:W-:-:S04]  /*e1f0*/  FSETP.GT.AND P2, PT, |R16|, 1.469367938527859385e-39, PT ;  /* 0x001000001000780b */ /* 0x000fc80003f44200 */
[----:B------:R-:W-:Y:S01]  /*e200*/  LEA R17, R10, R19, 0x14 ;  /* 0x000000130a117211 */ /* 0x000fe200078ea0ff */
        /* <DEDUP_REMOVED lines=15> */
.L_x_193:
[----:B------:R-:W-:Y:S05]  /*e300*/  BSYNC.RECONVERGENT B0 ;  /* 0x0000000000007941 */ /* 0x000fea0003800200 */
.L_x_192:
[----:B------:R-:W-:Y:S04]  /*e310*/  BSSY.RECONVERGENT B1, `(.L_x_194) ;  /* 0x0000009000017945 */ /* 0x000fe80003800200 */
[----:B------:R-:W-:Y:S05]  /*e320*/  @P2 BRA P3, `(.L_x_195) ;  /* 0x00000000001c2947 */ /* 0x000fea0001800000 */
[----:B------:R-:W-:Y:S01]  /*e330*/  IMAD.MOV.U32 R10, RZ, RZ, R22 ;  /* 0x000000ffff0a7224 */ /* 0x000fe200078e0016 */
[----:B------:R-:W-:Y:S01]  /*e340*/  MOV R6, 0xe390 ;  /* 0x0000e39000067802 */ /* 0x000fe20000000f00 */
[----:B------:R-:W-:Y:S02]  /*e350*/  IMAD.MOV.U32 R7, RZ, RZ, R23 ;  /* 0x000000ffff077224 */ /* 0x000fe400078e0017 */
[----:B------:R-:W-:Y:S02]  /*e360*/  IMAD.MOV.U32 R8, RZ, RZ, 0x3d70a3d7 ;  /* 0x3d70a3d7ff087424 */ /* 0x000fe400078e00ff */
[----:B------:R-:W-:-:S07]  /*e370*/  IMAD.MOV.U32 R9, RZ, RZ, 0x4030970a ;  /* 0x4030970aff097424 */ /* 0x000fce00078e00ff */
[----:B------:R-:W-:Y:S05]  /*e380*/  CALL.REL.NOINC `($__internal_1_$__cuda_sm20_div_rn_f64_full) ;  /* 0x0000025c00707944 */ /* 0x000fea0003c00000 */
[----:B------:R-:W-:-:S07]  /*e390*/  MOV R9, R7 ;  /* 0x0000000700097202 */ /* 0x000fce0000000f00 */
.L_x_195:
[----:B------:R-:W-:Y:S05]  /*e3a0*/  BSYNC.RECONVERGENT B1 ;  /* 0x0000000000017941 */ /* 0x000fea0003800200 */
.L_x_194:
        /* <DEDUP_REMOVED lines=52> */
[----:B------:R-:W-:Y:S02]  /*e6f0*/  @!P1 MOV R10, RZ ;  /* 0x000000ff000a9202 */ /* 0x000fe40000000f00 */
[----:B------:R-:W-:Y:S02]  /*e700*/  @!P1 SHF.R.S32.HI R9, RZ, 0x1, R6 ;  /* 0x00000001ff099819 */ /* 0x000fe40000011406 */
[----:B------:R-:W-:-:S03]  /*e710*/  FSEL R6, R22, RZ, P0 ;  /* 0x000000ff16067208 */ /* 0x000fc60000000000 */
[----:B------:R-:W-:Y:S02]  /*e720*/  @!P1 IMAD.IADD R18, R18, 0x1, -R9 ;  /* 0x0000000112129824 */ /* 0x000fe400078e0a09 */
[----:B------:R-:W-:-:S03]  /*e730*/  @!P1 IMAD R9, R9, 0x100000, R11 ;  /* 0x0010000009099824 */ /* 0x000fc600078e020b */
[----:B------:R-:W-:-:S06]  /*e740*/  @!P1 LEA R11, R18, 0x3ff00000, 0x14 ;  /* 0x3ff00000120b9811 */ /* 0x000fcc00078ea0ff */
[----:B------:R-:W-:-:S11]  /*e750*/  @!P1 DMUL R6, R8, R10 ;  /* 0x0000000a08069228 */ /* 0x000fd60000000000 */
.L_x_197:
[----:B------:R-:W-:Y:S05]  /*e760*/  BSYNC.RECONVERGENT B0 ;  /* 0x0000000000007941 */ /* 0x000fea0003800200 */
.L_x_196:
        /* <DEDUP_REMOVED lines=24> */
.L_x_199:
[----:B------:R-:W-:Y:S05]  /*e8f0*/  BSYNC.RECONVERGENT B1 ;  /* 0x0000000000017941 */ /* 0x000fea0003800200 */
.L_x_198:
[----:B------:R-:W0:Y:S01]  /*e900*/  MUFU.RCP64H R7, -59.04998779296875 ;  /* 0xc04d866600077908 */ /* 0x000e220000001800 */
[----:B------:R-:W-:Y:S01]  /*e910*/  IMAD.MOV.U32 R18, RZ, RZ, 0x66666666 ;  /* 0x66666666ff127424 */ /* 0x000fe200078e00ff */
[----:B------:R-:W-:Y:S01]  /*e920*/  UMOV UR6, 0xae147ae1 ;  /* 0xae147ae100067882 */ /* 0x000fe20000000000 */
[----:B------:R-:W-:Y:S01]  /*e930*/  IMAD.MOV.U32 R19, RZ, RZ, 0x404d8666 ;  /* 0x404d8666ff137424 */ /* 0x000fe200078e00ff */
[----:B------:R-:W-:Y:S01]  /*e940*/  UMOV UR7, 0x40582147 ;  /* 0x4058214700077882 */ /* 0x000fe20000000000 */
[----:B------:R-:W-:Y:S01]  /*e950*/  IMAD.MOV.U32 R6, RZ, RZ, 0x1 ;  /* 0x00000001ff067424 */ /* 0x000fe200078e00ff */
[----:B------:R-:W-:Y:S01]  /*e960*/  DADD R10, R40, UR6 ;  /* 0x00000006280a7e29 */ /* 0x000fe20008000000 */
[----:B------:R-:W-:Y:S09]  /*e970*/  BSSY.RECONVERGENT B1, `(.L_x_200) ;  /* 0x0000013000017945 */ /* 0x000ff20003800200 */
        /* <DEDUP_REMOVED lines=9> */
[----:B------:R-:W-:-:S05]  /*ea10*/  FFMA R8, RZ, -3.2113280296325683594, R7 ;  /* 0xc04d8666ff087823 */ /* 0x000fca0000000007 */
        /* <DEDUP_REMOVED lines=8> */
.L_x_201:
[----:B------:R-:W-:Y:S05]  /*eaa0*/  BSYNC.RECONVERGENT B1 ;  /* 0x0000000000017941 */ /* 0x000fea0003800200 */
.L_x_200:
[----:B------:R-:W-:Y:S01]  /*eab0*/  IMAD.MOV.U32 R8, RZ, RZ, 0x652b82fe ;  /* 0x652b82feff087424 */ /* 0x000fe200078e00ff */
[----:B------:R-:W-:Y:S01]  /*eac0*/  MOV R9, 0x3ff71547 ;  /* 0x3ff7154700097802 */ /* 0x000fe20000000f00 */
[----:B------:R-:W-:Y:S01]  /*ead0*/  UMOV UR6, 0xfefa39ef ;  /* 0xfefa39ef00067882 */ /* 0x000fe20000000000 */
[----:B------:R-:W-:Y:S01]  /*eae0*/  UMOV UR7, 0x3fe62e42 ;  /* 0x3fe62e4200077882 */ /* 0x000fe20000000000 */
[----:B------:R-:W0:Y:S01]  /*eaf0*/  MUFU.RCP64H R23, 8.0789947509765625 ;  /* 0x4020287200177908 */ /* 0x000e220000001800 */
[----:B------:R-:W-:Y:S01]  /*eb00*/  IMAD.MOV.U32 R48, RZ, RZ, -0x4fdf3b64 ;  /* 0xb020c49cff307424 */ /* 0x000fe200078e00ff */
        /* <DEDUP_REMOVED lines=62> */
.L_x_203:
[----:B------:R-:W-:Y:S05]  /*eef0*/  BSYNC.RECONVERGENT B0 ;  /* 0x0000000000007941 */ /* 0x000fea0003800200 */
.L_x_202:
[----:B------:R-:W-:Y:S01]  /*ef00*/  UMOV UR6, 0x66666666 ;  /* 0x6666666600067882 */ /* 0x000fe20000000000 */
[----:B------:R-:W-:Y:S01]  /*ef10*/  UMOV UR7, 0x405c8666 ;  /* 0x405c866600077882 */ /* 0x000fe20000000000 */
[----:B------:R-:W-:Y:S01]  /*ef20*/  BSSY.RECONVERGENT B1, `(.L_x_204) ;  /* 0x000000f000017945 */ /* 0x000fe20003800200 */
[----:B------:R-:W-:-:S08]  /*ef30*/  DADD R10, R40, UR6 ;  /* 0x00000006280a7e29 */ /* 0x000fd00008000000 */
[----:B------:R-:W-:Y:S02]  /*ef40*/  DMUL R6, R10, R26 ;  /* 0x0000001a0a067228 */ /* 0x000fe40000000000 */
[----:B------:R-:W-:-:S06]  /*ef50*/  FSETP.GEU.AND P1, PT, |R11|, 6.5827683646048100446e-37, PT ;  /* 0x036000000b00780b */ /* 0x000fcc0003f2e200 */
[----:B------:R-:W-:-:S08]  /*ef60*/  DFMA R8, R6, -R48, R10 ;  /* 0x800000300608722b */ /* 0x000fd0000000000a */
[----:B------:R-:W-:-:S10]  /*ef70*/  DFMA R6, R26, R8, R6 ;  /* 0x000000081a06722b */ /* 0x000fd40000000006 */
[----:B------:R-:W-:-:S05]  /*ef80*/  FFMA R8, RZ, 2.5024685859680175781, R7 ;  /* 0x40202872ff087823 */ /* 0x000fca0000000007 */
[----:B------:R-:W-:-:S13]  /*ef90*/  FSETP.GT.AND P0, PT, |R8|, 1.469367938527859385e-39, PT ;  /* 0x001000000800780b */ /* 0x000fda0003f04200 */
[----:B------:R-:W-:Y:S05]  /*efa0*/  @P0 BRA P1, `(.L_x_205) ;  /* 0x0000000000180947 */ /* 0x000fea0000800000 */
[----:B------:R-:W-:Y:S01]  /*efb0*/  IMAD.MOV.U32 R7, RZ, RZ, R11 ;  /* 0x000000ffff077224 */ /* 0x000fe200078e000b */
[----:B------:R-:W-:Y:S01]  /*efc0*/  MOV R6, 0xf000 ;  /* 0x0000f00000067802 */ /* 0x000fe20000000f00 */
[----:B------:R-:W-:Y:S02]  /*efd0*/  IMAD.MOV.U32 R8, RZ, RZ, -0x4fdf3b64 ;  /* 0xb020c49cff087424 */ /* 0x000fe400078e00ff */
[----:B------:R-:W-:-:S07]  /*efe0*/  IMAD.MOV.U32 R9, RZ, RZ, 0x40202872 ;  /* 0x40202872ff097424 */ /* 0x000fce00078e00ff */
[----:B------:R-:W-:Y:S05]  /*eff0*/  CALL.REL.NOINC `($__internal_1_$__cuda_sm20_div_rn_f64_full) ;  /* 0x0000025000547944 */ /* 0x000fea0003c00000 */
[----:B------:R-:W-:-:S07]  /*f000*/  MOV R6, R8 ;  /* 0x0000000800067202 */ /* 0x000fce0000000f00 */
.L_x_205:
[----:B------:R-:W-:Y:S05]  /*f010*/  BSYNC.RECONVERGENT B1 ;  /* 0x0000000000017941 */ /* 0x000fea0003800200 */
.L_x_204:
        /* <DEDUP_REMOVED lines=59> */
.L_x_207:
[----:B------:R-:W-:Y:S05]  /*f3d0*/  BSYNC.RECONVERGENT B0 ;  /* 0x0000000000007941 */ /* 0x000fea0003800200 */
.L_x_206:
        /* <DEDUP_REMOVED lines=23> */
.L_x_209:
[----:B------:R-:W-:Y:S05]  /*f550*/  BSYNC.RECONVERGENT B1 ;  /* 0x0000000000017941 */ /* 0x000fea0003800200 */
.L_x_208:
[----:B------:R-:W0:Y:S01]  /*f560*/  MUFU.RCP64H R7, 151.199951171875 ;  /* 0x4062e66600077908 */ /* 0x000e220000001800 */
[----:B------:R-:W-:Y:S01]  /*f570*/  IMAD.MOV.U32 R22, RZ, RZ, 0x66666666 ;  /* 0x66666666ff167424 */ /* 0x000fe200078e00ff */
[----:B------:R-:W-:Y:S01]  /*f580*/  UMOV UR6, 0x33333333 ;  /* 0x3333333300067882 */ /* 0x000fe20000000000 */
[----:B------:R-:W-:Y:S01]  /*f590*/  IMAD.MOV.U32 R23, RZ, RZ, 0x4062e666 ;  /* 0x4062e666ff177424 */ /* 0x000fe200078e00ff */
[----:B------:R-:W-:Y:S01]  /*f5a0*/  UMOV UR7, 0x406ab333 ;  /* 0x406ab33300077882 */ /* 0x000fe20000000000 */
[----:B------:R-:W-:Y:S01]  /*f5b0*/  IMAD.MOV.U32 R6, RZ, RZ, 0x1 ;  /* 0x00000001ff067424 */ /* 0x000fe200078e00ff */
[----:B------:R-:W-:Y:S05]  /*f5c0*/  BSSY.RECONVERGENT B1, `(.L_x_210) ;  /* 0x000001c000017945 */ /* 0x000fea0003800200 */
[----:B0-----:R-:W-:-:S08]  /*f5d0*/  DFMA R10, R6, -R22, 1 ;  /* 0x3ff00000060a742b */ /* 0x001fd00000000816 */
[----:B------:R-:W-:-:S08]  /*f5e0*/  DFMA R10, R10, R10, R10 ;  /* 0x0000000a0a0a722b */ /* 0x000fd0000000000a */
[----:B------:R-:W-:Y:S02]  /*f5f0*/  DFMA R6, R6, R10, R6 ;  /* 0x0000000a0606722b */ /* 0x000fe40000000006 */
[----:B------:R-:W-:Y:S01]  /*f600*/  DADD R10, R40, -UR6 ;  /* 0x80000006280a7e29 */ /* 0x000fe20008000000 */
[----:B------:R-:W-:Y:S01]  /*f610*/  UMOV UR6, 0xed916873 ;  /* 0xed91687300067882 */ /* 0x000fe20000000000 */
[----:B------:R-:W-:Y:S02]  /*f620*/  UMOV UR7, 0x40123f7c ;  /* 0x40123f7c00077882 */ /* 0x000fe40000000000 */
[----:B------:R-:W-:Y:S01]  /*f630*/  DADD R16, R16, UR6 ;  /* 0x0000000610107e29 */ /* 0x000fe20008000000 */
[----:B------:R-:W-:Y:S01]  /*f640*/  UMOV UR6, 0x51eb851f ;  /* 0x51eb851f00067882 */ /* 0x000fe20000000000 */
[----:B------:R-:W-:Y:S01]  /*f650*/  DFMA R18, R6, -R22, 1 ;  /* 0x3ff000000612742b */ /* 0x000fe20000000816 */
[----:B------:R-:W-:Y:S02]  /*f660*/  UMOV UR7, 0x40379eb8 ;  /* 0x40379eb800077882 */ /* 0x000fe40000000000 */
[----:B------:R-:W-:Y:S01]  /*f670*/  DADD R8, R8, UR6 ;  /* 0x0000000608087e29 */ /* 0x000fe20008000000 */
[----:B------:R-:W-:-:S04]  /*f680*/  FSETP.GEU.AND P1, PT, |R11|, 6.5827683646048100446e-37, PT ;  /* 0x036000000b00780b */ /* 0x000fc80003f2e200 */
[----:B------:R-:W-:-:S08]  /*f690*/  DFMA R6, R6, R18, R6 ;  /* 0x000000120606722b */ /* 0x000fd00000000006 */
[----:B------:R-:W-:-:S08]  /*f6a0*/  DMUL R18, R10, R6 ;  /* 0x000000060a127228 */ /* 0x000fd00000000000 */
[----:B------:R-:W-:-:S08]  /*f6b0*/  DFMA R22, R18, -R22, R10 ;  /* 0x800000161216722b */ /* 0x000fd0000000000a */
[----:B------:R-:W-:Y:S02]  /*f6c0*/  DFMA R6, R6, R22, R18 ;  /* 0x000000160606722b */ /* 0x000fe40000000012 */
[-C--:B------:R-:W-:Y:S02]  /*f6d0*/  DMUL R22, R16, R20.reuse ;  /* 0x0000001410167228 */ /* 0x080fe40000000000 */
[----:B------:R-:W-:-:S06]  /*f6e0*/  DMUL R20, R8, R20 ;  /* 0x0000001408147228 */ /* 0x000fcc0000000000 */
[----:B------:R-:W-:-:S05]  /*f6f0*/  FFMA R18, RZ, 3.5453124046325683594, R7 ;  /* 0x4062e666ff127823 */ /* 0x000fca0000000007 */
        /* <DEDUP_REMOVED lines=8> */
.L_x_211:
[----:B------:R-:W-:Y:S05]  /*f780*/  BSYNC.RECONVERGENT B1 ;  /* 0x0000000000017941 */ /* 0x000fea0003800200 */
.L_x_210:
        /* <DEDUP_REMOVED lines=59> */
.L_x_213:
[----:B------:R-:W-:Y:S05]  /*fb40*/  BSYNC.RECONVERGENT B0 ;  /* 0x0000000000007941 */ /* 0x000fea0003800200 */
.L_x_212:
        /* <DEDUP_REMOVED lines=19> */
.L_x_215:
[----:B------:R-:W-:Y:S05]  /*fc80*/  BSYNC.RECONVERGENT B1 ;  /* 0x0000000000017941 */ /* 0x000fea0003800200 */
.L_x_214:
[----:B------:R0:W5:Y:S01]  /*fc90*/  LDG.E.64 R16, desc[UR4][R38.64+0x98] ;  /* 0x0000980426107981 */ /* 0x000162000c1e1b00 */
[----:B------:R-:W1:Y:S01]  /*fca0*/  MUFU.RCP64H R7, R23 ;  /* 0x0000001700077308 */ /* 0x000e620000001800 */
[----:B------:R-:W-:Y:S01]  /*fcb0*/  IMAD.MOV.U32 R6, RZ, RZ, 0x1 ;  /* 0x00000001ff067424 */ /* 0x000fe200078e00ff */
[----:B------:R-:W2:Y:S01]  /*fcc0*/  LDCU.64 UR6, c[0x0][0x388] ;  /* 0x00007100ff0677ac */ /* 0x000ea20008000a00 */
[----:B------:R-:W-:Y:S01]  /*fcd0*/  BSSY.RECONVERGENT B1, `(.L_x_216) ;  /* 0x0000015000017945 */ /* 0x000fe20003800200 */
[----:B------:R-:W-:-:S03]  /*fce0*/  DADD R18, -R26, 1 ;  /* 0x3ff000001a127429 */ /* 0x000fc60000000100 */
        /* <DEDUP_REMOVED lines=13> */
[----:B------:R-:W-:Y:S01]  /*fdc0*/  MOV R7, R11 ;  /* 0x0000000b00077202 */ /* 0x000fe20000000f00 */
[----:B------:R-:W-:Y:S01]  /*fdd0*/  IMAD.MOV.U32 R8, RZ, RZ, R22 ;  /* 0x000000ffff087224 */ /* 0x000fe200078e0016 */
[----:B------:R-:W-:Y:S01]  /*fde0*/  MOV R6, 0xfe10 ;  /* 0x0000fe1000067802 */ /* 0x000fe20000000f00 */
[----:B------:R-:W-:-:S07]  /*fdf0*/  IMAD.MOV.U32 R9, RZ, RZ, R23 ;  /* 0x000000ffff097224 */ /* 0x000fce00078e0017 */
[----:B-----5:R-:W-:Y:S05]  /*fe00*/  CALL.REL.NOINC `($__internal_1_$__cuda_sm20_div_rn_f64_full) ;  /* 0x0000024000d07944 */ /* 0x020fea0003c00000 */
[----:B------:R-:W-:-:S07]  /*fe10*/  IMAD.MOV.U32 R6, RZ, RZ, R8 ;  /* 0x000000ffff067224 */ /* 0x000fce00078e0008 */
.L_x_217:
[----:B------:R-:W-:Y:S05]  /*fe20*/  BSYNC.RECONVERGENT B1 ;  /* 0x0000000000017941 */ /* 0x000fea0003800200 */
.L_x_216:
[----:B------:R0:W5:Y:S01]  /*fe30*/  LDG.E.64 R48, desc[UR4][R38.64+0xa0] ;  /* 0x0000a00426307981 */ /* 0x000162000c1e1b00 */
[----:B------:R-:W-:Y:S01]  /*fe40*/  IMAD.MOV.U32 R8, RZ, RZ, 0x652b82fe ;  /* 0x652b82feff087424 */ /* 0x000fe200078e00ff */
[----:B------:R-:W-:Y:S01]  /*fe50*/  MOV R9, 0x3ff71547 ;  /* 0x3ff7154700097802 */ /* 0x000fe20000000f00 */
[----:B------:R-:W-:Y:S01]  /*fe60*/  UMOV UR6, 0xfefa39ef ;  /* 0xfefa39ef00067882 */ /* 0x000fe20000000000 */
[----:B------:R-:W-:Y:S01]  /*fe70*/  UMOV UR7, 0x3fe62e42 ;  /* 0x3fe62e4200077882 */ /* 0x000fe20000000000 */
[----:B------:R-:W1:Y:S01]  /*fe80*/  MUFU.RCP64H R53, R21 ;  /* 0x0000001500357308 */ /* 0x000e620000001800 */
[----:B------:R-:W-:Y:S01]  /*fe90*/  IMAD.MOV.U32 R52, RZ, RZ, 0x1 ;  /* 0x00000001ff347424 */ /* 0x000fe200078e00ff */
[----:B------:R-:W-:Y:S01]  /*fea0*/  FSETP.GEU.AND P0, PT, |R7|, 4.1917929649353027344, PT ;  /* 0x4086232b0700780b */ /* 0x000fe20003f0e200 */
[----:B------:R-:W-:Y:S01]  /*feb0*/  DFMA R8, R6, R8, 6.75539944105574400000e+15 ;  /* 0x433800000608742b */ /* 0x000fe20000000008 */
[----:B------:R-:W-:Y:S07]  /*fec0*/  BSSY.RECONVERGENT B0, `(.L_x_218) ;  /* 0x0000038000007945 */ /* 0x000fee0003800200 */
[----:B------:R-:W-:-:S02]  /*fed0*/  DADD R10, R8, -6.75539944105574400000e+15 ;  /* 0xc3380000080a7429 */ /* 0x000fc40000000000 */
[----:B-1----:R-:W-:-:S06]  /*fee0*/  DFMA R60, -R20, R52, 1 ;  /* 0x3ff00000143c742b */ /* 0x002fcc0000000134 */
        /* <DEDUP_REMOVED lines=53> */
.L_x_219:
[----:B------:R-:W-:Y:S05]  /*10240*/  BSYNC.RECONVERGENT B0 ;  /* 0x0000000000007941 */ /* 0x000fea0003800200 */
.L_x_218:
[----:B------:R-:W0:Y:S01]  /*10250*/  LDCU.64 UR6, c[0x0][0x388] ;  /* 0x00007100ff0677ac */ /* 0x000e220008000a00 */
[----:B------:R-:W-:Y:S01]  /*10260*/  DFMA R6, -R20, R60, 1 ;  /* 0x3ff000001406742b */ /* 0x000fe2000000013c */
[----:B------:R-:W-:Y:S01]  /*10270*/  BSSY.RECONVERGENT B1, `(.L_x_220) ;  /* 0x0000013000017945 */ /* 0x000fe20003800200 */
[----:B-----5:R-:W-:-:S06]  /*10280*/  DADD R16, -R16, R28 ;  /* 0x0000000010107229 */ /* 0x020fcc000000011c */
[----:B------:R-:W-:Y:S02]  /*10290*/  DFMA R6, R60, R6, R60 ;  /* 0x000000063c06722b */ /* 0x000fe4000000003c */
[----:B------:R-:W-:-:S06]  /*102a0*/  DFMA R16, -R16, R10, R28 ;  /* 0x0000000a1010722b */ /* 0x000fcc000000011c */
[----:B0-----:R-:W-:Y:S01]  /*102b0*/  DMUL R8, R6, -UR6 ;  /* 0x8000000606087c28 */ /* 0x001fe20008000000 */
[----:B------:R0:W-:Y:S01]  /*102c0*/  STG.E.64 desc[UR4][R38.64+0x98], R16 ;  /* 0x0000981026007986 */ /* 0x0001e2000c101b04 */
[----:B------:R-:W-:-:S06]  /*102d0*/  DADD R10, -RZ, -UR6 ;  /* 0x80000006ff0a7e29 */ /* 0x000fcc0008000100 */
[----:B------:R-:W-:-:S04]  /*102e0*/  DFMA R50, -R20, R8, -UR6 ;  /* 0x8000000614327e2b */ /* 0x000fc80008000108 */
[----:B------:R-:W-:-:S04]  /*102f0*/  FSETP.GEU.AND P1, PT, |R11|, 6.5827683646048100446e-37, PT ;  /* 0x036000000b00780b */ /* 0x000fc80003f2e200 */
[----:B------:R-:W-:-:S10]  /*10300*/  DFMA R6, R6, R50, R8 ;  /* 0x000000320606722b */ /* 0x000fd40000000008 */
[----:B------:R-:W-:-:S05]  /*10310*/  FFMA R8, RZ, R21, R7 ;  /* 0x00000015ff087223 */ /* 0x000fca0000000007 */
[----:B------:R-:W-:-:S13]  /*10320*/  FSETP.GT.AND P0, PT, |R8|, 1.469367938527859385e-39, PT ;  /* 0x001000000800780b */ /* 0x000fda0003f04200 */
[----:B0-----:R-:W-:Y:S05]  /*10330*/  @P0 BRA P1, `(.L_x_221) ;  /* 0x0000000000180947 */ /* 0x001fea0000800000 */
[----:B------:R-:W-:Y:S01]  /*10340*/  MOV R7, R11 ;  /* 0x0000000b00077202 */ /* 0x000fe20000000f00 */
[----:B------:R-:W-:Y:S01]  /*10350*/  IMAD.MOV.U32 R8, RZ, RZ, R20 ;  /* 0x000000ffff087224 */ /* 0x000fe200078e0014 */
[----:B------:R-:W-:Y:S01]  /*10360*/  MOV R6, 0x10390 ;  /* 0x0001039000067802 */ /* 0x000fe20000000f00 */
[----:B------:R-:W-:-:S07]  /*10370*/  IMAD.MOV.U32 R9, RZ, RZ, R21 ;  /* 0x000000ffff097224 */ /* 0x000fce00078e0015 */
[----:B------:R-:W-:Y:S05]  /*10380*/  CALL.REL.NOINC `($__internal_1_$__cuda_sm20_div_rn_f64_full) ;  /* 0x0000023c00707944 */ /* 0x000fea0003c00000 */
[----:B------:R-:W-:-:S07]  /*10390*/  IMAD.MOV.U32 R6, RZ, RZ, R8 ;  /* 0x000000ffff067224 */ /* 0x000fce00078e0008 */
.L_x_221:
[----:B------:R-:W-:Y:S05]  /*103a0*/  BSYNC.RECONVERGENT B1 ;  /* 0x0000000000017941 */ /* 0x000fea0003800200 */
.L_x_220:
[----:B------:R-:W-:Y:S01]  /*103b0*/  IMAD.MOV.U32 R8, RZ, RZ, 0x652b82fe ;  /* 0x652b82feff087424 */ /* 0x000fe200078e00ff */
[----:B------:R-:W-:Y:S01]  /*103c0*/  MOV R9, 0x3ff71547 ;  /* 0x3ff7154700097802 */ /* 0x000fe20000000f00 */
[----:B------:R-:W-:Y:S01]  /*103d0*/  UMOV UR6, 0xfefa39ef ;  /* 0xfefa39ef00067882 */ /* 0x000fe20000000000 */
[----:B------:R-:W-:Y:S01]  /*103e0*/  UMOV UR7, 0x3fe62e42 ;  /* 0x3fe62e4200077882 */ /* 0x000fe20000000000 */
[----:B------:R-:W0:Y:S01]  /*103f0*/  MUFU.RCP64H R61, -14.81999969482421875 ;  /* 0xc02da3d7003d7908 */ /* 0x000e220000001800 */
[----:B------:R-:W-:Y:S01]  /*10400*/  MOV R60, 0x1 ;  /* 0x00000001003c7802 */ /* 0x000fe20000000f00 */
[----:B------:R-:W-:Y:S01]  /*10410*/  BSSY.RECONVERGENT B0, `(.L_x_222) ;  /* 0x000003e000007945 */ /* 0x000fe20003800200 */
[----:B------:R-:W-:Y:S01]  /*10420*/  DFMA R8, R6, R8, 6.75539944105574400000e+15 ;  /* 0x433800000608742b */ /* 0x000fe20000000008 */
[----:B------:R-:W-:-:S07]  /*10430*/  FSETP.GEU.AND P0, PT, |R7|, 4.1917929649353027344, PT ;  /* 0x4086232b0700780b */ /* 0x000fce0003f0e200 */
        /* <DEDUP_REMOVED lines=29> */
[----:B------:R-:W-:Y:S01]  /*10610*/  IMAD.MOV.U32 R10, RZ, RZ, 0xa3d70a4 ;  /* 0x0a3d70a4ff0a7424 */ /* 0x000fe200078e00ff */
[----:B------:R-:W-:Y:S01]  /*10620*/  UMOV UR7, 0x3fc55555 ;  /* 0x3fc5555500077882 */ /* 0x000fe20000000000 */
[----:B------:R-:W-:-:S04]  /*10630*/  IMAD.MOV.U32 R11, RZ, RZ, 0x402da3d7 ;  /* 0x402da3d7ff0b7424 */ /* 0x000fc800078e00ff */
[----:B------:R-:W-:Y:S01]  /*10640*/  DFMA R52, R50, R52, UR6 ;  /* 0x0000000632347e2b */ /* 0x000fe20008000034 */
[----:B------:R-:W-:Y:S01]  /*10650*/  UMOV UR6, 0xb ;  /* 0x0000000b00067882 */ /* 0x000fe20000000000 */
[----:B0-----:R-:W-:Y:S01]  /*10660*/  DFMA R62, R60, R10, 1 ;  /* 0x3ff000003c3e742b */ /* 0x001fe2000000000a */
[----:B------:R-:W-:-:S05]  /*10670*/  UMOV UR7, 0x3fe00000 ;  /* 0x3fe0000000077882 */ /* 0x000fca0000000000 */
[----:B------:R-:W-:Y:S02]  /*10680*/  DFMA R52, R50, R52, UR6 ;  /* 0x0000000632347e2b */ /* 0x000fe40008000034 */
[----:B------:R-:W-:-:S06]  /*10690*/  DFMA R62, R62, R62, R62 ;  /* 0x0000003e3e3e722b */ /* 0x000fcc000000003e */
[----:B------:R-:W-:Y:S02]  /*106a0*/  DFMA R52, R50, R52, 1 ;  /* 0x3ff000003234742b */ /* 0x000fe40000000034 */
[----:B------:R-:W-:-:S06]  /*106b0*/  DFMA R62, R60, R62, R60 ;  /* 0x0000003e3c3e722b */ /* 0x000fcc000000003c */
        /* <DEDUP_REMOVED lines=19> */
.L_x_223:
[----:B------:R-:W-:Y:S05]  /*107f0*/  BSYNC.RECONVERGENT B0 ;  /* 0x0000000000007941 */ /* 0x000fea0003800200 */
.L_x_222:
[----:B------:R-:W-:Y:S01]  /*10800*/  UMOV UR6, 0x3d70a3d7 ;  /* 0x3d70a3d700067882 */ /* 0x000fe20000000000 */
[----:B------:R-:W-:Y:S01]  /*10810*/  UMOV UR7, 0x4038570a ;  /* 0x4038570a00077882 */ /* 0x000fe20000000000 */
[----:B------:R-:W-:Y:S01]  /*10820*/  DADD R48, -R48, R28 ;  /* 0x0000000030307229 */ /* 0x000fe2000000011c */
[----:B------:R-:W-:Y:S01]  /*10830*/  BSSY.RECONVERGENT B1, `(.L_x_224) ;  /* 0x0000014000017945 */ /* 0x000fe20003800200 */
[----:B------:R-:W-:-:S06]  /*10840*/  DADD R52, R40, -UR6 ;  /* 0x8000000628347e29 */ /* 0x000fcc0008000000 */
[----:B------:R-:W-:Y:S02]  /*10850*/  DFMA R48, -R48, R50, R28 ;  /* 0x000000323030722b */ /* 0x000fe4000000011c */
[----:B------:R-:W-:Y:S02]  /*10860*/  DMUL R6, R62, R52 ;  /* 0x000000343e067228 */ /* 0x000fe40000000000 */
[----:B------:R-:W-:-:S03]  /*10870*/  FSETP.GEU.AND P1, PT, |R53|, 6.5827683646048100446e-37, PT ;  /* 0x036000003500780b */ /* 0x000fc60003f2e200 */
[----:B------:R0:W-:Y:S01]  /*10880*/  STG.E.64 desc[UR4][R38.64+0xa0], R48 ;  /* 0x0000a03026007986 */ /* 0x0001e2000c101b04 */
[----:B------:R-:W-:Y:S02]  /*10890*/  DMUL R8, R18, R48 ;  /* 0x0000003012087228 */ /* 0x000fe40000000000 */
[----:B------:R-:W-:-:S06]  /*108a0*/  DFMA R10, R6, R10, R52 ;  /* 0x0000000a060a722b */ /* 0x000fcc0000000034 */
[----:B------:R-:W-:Y:S02]  /*108b0*/  DFMA R16, R16, R26, R8 ;  /* 0x0000001a1010722b */ /* 0x000fe40000000008 */
[----:B------:R-:W-:-:S10]  /*108c0*/  DFMA R6, R62, R10, R6 ;  /* 0x0000000a3e06722b */ /* 0x000fd40000000006 */
[----:B------:R-:W-:-:S05]  /*108d0*/  FFMA R10, RZ, -2.7131249904632568359, R7 ;  /* 0xc02da3d7ff0a7823 */ /* 0x000fca0000000007 */
[----:B------:R-:W-:-:S13]  /*108e0*/  FSETP.GT.AND P0, PT, |R10|, 1.469367938527859385e-39, PT ;  /* 0x001000000a00780b */ /* 0x000fda0003f04200 */
[----:B0-----:R-:W-:Y:S05]  /*108f0*/  @P0 BRA P1, `(.L_x_225) ;  /* 0x00000000001c0947 */ /* 0x001fea0000800000 */
[----:B------:R-:W-:Y:S01]  /*10900*/  IMAD.MOV.U32 R10, RZ, RZ, R52 ;  /* 0x000000ffff0a7224 */ /* 0x000fe200078e0034 */
[----:B------:R-:W-:Y:S01]  /*10910*/  MOV R9, 0xc02da3d7 ;  /* 0xc02da3d700097802 */ /* 0x000fe20000000f00 */
[----:B------:R-:W-:Y:S01]  /*10920*/  IMAD.MOV.U32 R7, RZ, RZ, R53 ;  /* 0x000000ffff077224 */ /* 0x000fe200078e0035 */
[----:B------:R-:W-:Y:S01]  /*10930*/  MOV R6, 0x10960 ;  /* 0x0001096000067802 */ /* 0x000fe20000000f00 */
[----:B------:R-:W-:-:S07]  /*10940*/  IMAD.MOV.U32 R8, RZ, RZ, 0xa3d70a4 ;  /* 0x0a3d70a4ff087424 */ /* 0x000fce00078e00ff */
[----:B------:R-:W-:Y:S05]  /*10950*/  CALL.REL.NOINC `($__internal_1_$__cuda_sm20_div_rn_f64_full) ;  /* 0x0000023400fc7944 */ /* 0x000fea0003c00000 */
[----:B------:R-:W-:-:S07]  /*10960*/  IMAD.MOV.U32 R6, RZ, RZ, R8 ;  /* 0x000000ffff067224 */ /* 0x000fce00078e0008 */
.L_x_225:
[----:B------:R-:W-:Y:S05]  /*10970*/  BSYNC.RECONVERGENT B1 ;  /* 0x0000000000017941 */ /* 0x000fea0003800200 */
.L_x_224:
        /* <DEDUP_REMOVED lines=59> */
.L_x_227:
[----:B------:R-:W-:Y:S05]  /*10d30*/  BSYNC.RECONVERGENT B0 ;  /* 0x0000000000007941 */ /* 0x000fea0003800200 */
.L_x_226:
        /* <DEDUP_REMOVED lines=18> */
.L_x_229:
[----:B------:R-:W-:Y:S05]  /*10e60*/  BSYNC.RECONVERGENT B1 ;  /* 0x0000000000017941 */ /* 0x000fea0003800200 */
.L_x_228:
[----:B------:R-:W2:Y:S01]  /*10e70*/  LDG.E.64 R6, desc[UR4][R38.64+0xa8] ;  /* 0x0000a80426067981 */ /* 0x000ea2000c1e1b00 */
[----:B------:R-:W0:Y:S01]  /*10e80*/  MUFU.RCP64H R11, 15.8899993896484375 ;  /* 0x402fc7ae000b7908 */ /* 0x000e220000001800 */
[----:B------:R-:W-:Y:S01]  /*10e90*/  IMAD.MOV.U32 R52, RZ, RZ, 0x147ae148 ;  /* 0x147ae148ff347424 */ /* 0x000fe200078e00ff */
[----:B------:R-:W-:Y:S01]  /*10ea0*/  MOV R53, 0x402fc7ae ;  /* 0x402fc7ae00357802 */ /* 0x000fe20000000f00 */
[----:B------:R-:W-:Y:S01]  /*10eb0*/  IMAD.MOV.U32 R10, RZ, RZ, 0x1 ;  /* 0x00000001ff0a7424 */ /* 0x000fe200078e00ff */
[----:B------:R-:W-:Y:S01]  /*10ec0*/  UMOV UR6, 0xcccccccd ;  /* 0xcccccccd00067882 */ /* 0x000fe20000000000 */
[----:B------:R-:W-:Y:S01]  /*10ed0*/  UMOV UR7, 0x4064eccc ;  /* 0x4064eccc00077882 */ /* 0x000fe20000000000 */
[----:B------:R-:W-:Y:S03]  /*10ee0*/  BSSY.RECONVERGENT B1, `(.L_x_230) ;  /* 0x0000017000017945 */ /* 0x000fe60003800200 */
[----:B0-----:R-:W-:-:S08]  /*10ef0*/  DFMA R48, R10, -R52, 1 ;  /* 0x3ff000000a30742b */ /* 0x001fd00000000834 */
[----:B------:R-:W-:-:S08]  /*10f00*/  DFMA R48, R48, R48, R48 ;  /* 0x000000303030722b */ /* 0x000fd00000000030 */
[----:B------:R-:W-:Y:S02]  /*10f10*/  DFMA R48, R10, R48, R10 ;  /* 0x000000300a30722b */ /* 0x000fe4000000000a */
[----:B------:R-:W-:-:S06]  /*10f20*/  DADD R10, R40, -UR6 ;  /* 0x80000006280a7e29 */ /* 0x000fcc0008000000 */
[----:B------:R-:W-:-:S04]  /*10f30*/  DFMA R50, R48, -R52, 1 ;  /* 0x3ff000003032742b */ /* 0x000fc80000000834 */
[----:B------:R-:W-:-:S04]  /*10f40*/  FSETP.GEU.AND P1, PT, |R11|, 6.5827683646048100446e-37, PT ;  /* 0x036000000b00780b */ /* 0x000fc80003f2e200 */
[----:B------:R-:W-:-:S08]  /*10f50*/  DFMA R50, R48, R50, R48 ;  /* 0x000000323032722b */ /* 0x000fd00000000030 */
[----:B------:R-:W-:-:S08]  /*10f60*/  DMUL R48, R10, R50 ;  /* 0x000000320a307228 */ /* 0x000fd00000000000 */
[----:B------:R-:W-:Y:S02]  /*10f70*/  DFMA R52, R48, -R52, R10 ;  /* 0x800000343034722b */ /* 0x000fe4000000000a */
[----:B--2---:R-:W-:-:S08]  /*10f80*/  DADD R6, -R6, R8 ;  /* 0x0000000006067229 */ /* 0x004fd00000000108 */
[----:B------:R-:W-:Y:S02]  /*10f90*/  DFMA R30, R6, -R30, R8 ;  /* 0x8000001e061e722b */ /* 0x000fe40000000008 */
[----:B------:R-:W-:-:S05]  /*10fa0*/  DFMA R6, R50, R52, R48 ;  /* 0x000000343206722b */ /* 0x000fca0000000030 */
[----:B------:R0:W-:Y:S05]  /*10fb0*/  STG.E.64 desc[UR4][R38.64+0xa8], R30 ;  /* 0x0000a81e26007986 */ /* 0x0001ea000c101b04 */
[----:B------:R-:W-:-:S05]  /*10fc0*/  FFMA R8, RZ, 2.7465624809265136719, R7 ;  /* 0x402fc7aeff087823 */ /* 0x000fca0000000007 */
        /* <DEDUP_REMOVED lines=8> */
.L_x_231:
[----:B------:R-:W-:Y:S05]  /*11050*/  BSYNC.RECONVERGENT B1 ;  /* 0x0000000000017941 */ /* 0x000fea0003800200 */
.L_x_230:
[----:B------:R-:W-:Y:S01]  /*11060*/  IMAD.MOV.U32 R8, RZ, RZ, 0x652b82fe ;  /* 0x652b82feff087424 */ /* 0x000fe200078e00ff */
[----:B------:R-:W-:Y:S01]  /*11070*/  UMOV UR6, 0xfefa39ef ;  /* 0xfefa39ef00067882 */ /* 0x000fe20000000000 */
[----:B------:R-:W-:Y:S01]  /*11080*/  IMAD.MOV.U32 R9, RZ, RZ, 0x3ff71547 ;  /* 0x3ff71547ff097424 */ /* 0x000fe200078e00ff */
[----:B------:R-:W-:Y:S01]  /*11090*/  UMOV UR7, 0x3fe62e42 ;  /* 0x3fe62e4200077882 */ /* 0x000fe20000000000 */
[----:B------:R-:W0:Y:S01]  /*110a0*/  MUFU.RCP64H R53, -0.21539998054504394531 ;  /* 0xbfcb923a00357908 */ /* 0x000e220000001800 */
[----:B------:R-:W-:Y:S01]  /*110b0*/  MOV R52, 0x1 ;  /* 0x0000000100347802 */ /* 0x000fe20000000f00 */
[----:B------:R-:W-:Y:S01]  /*110c0*/  BSSY.RECONVERGENT B0, `(.L_x_232) ;  /* 0x000003e000007945 */ /* 0x000fe20003800200 */
[----:B------:R-:W-:Y:S01]  /*110d0*/  FSETP.GEU.AND P0, PT, |R7|, 4.1917929649353027344, PT ;  /* 0x4086232b0700780b */ /* 0x000fe20003f0e200 */
        /* <DEDUP_REMOVED lines=60> */
.L_x_233:
[----:B------:R-:W-:Y:S05]  /*114a0*/  BSYNC.RECONVERGENT B0 ;  /* 0x0000000000007941 */ /* 0x000fea0003800200 */
.L_x_232:
[----:B------:R-:W-:Y:S01]  /*114b0*/  UMOV UR6, 0x8f5c28f6 ;  /* 0x8f5c28f600067882 */ /* 0x000fe20000000000 */
[----:B------:R-:W-:Y:S01]  /*114c0*/  UMOV UR7, 0x402875c2 ;  /* 0x402875c200077882 */ /* 0x000fe20000000000 */
[----:B------:R-:W-:Y:S01]  /*114d0*/  BSSY.RECONVERGENT B1, `(.L_x_234) ;  /* 0x0000010000017945 */ /* 0x000fe20003800200 */
[----:B------:R-:W-:-:S08]  /*114e0*/  DADD R8, R40, -UR6 ;  /* 0x8000000628087e29 */ /* 0x000fd00008000000 */
[----:B------:R-:W-:Y:S02]  /*114f0*/  DMUL R6, R8, R60 ;  /* 0x0000003c08067228 */ /* 0x000fe40000000000 */
[----:B------:R-:W-:-:S06]  /*11500*/  FSETP.GEU.AND P1, PT, |R9|, 6.5827683646048100446e-37, PT ;  /* 0x036000000900780b */ /* 0x000fcc0003f2e200 */
[----:B------:R-:W-:-:S08]  /*11510*/  DFMA R10, R6, R10, R8 ;  /* 0x0000000a060a722b */ /* 0x000fd00000000008 */
[----:B------:R-:W-:-:S10]  /*11520*/  DFMA R6, R60, R10, R6 ;  /* 0x0000000a3c06722b */ /* 0x000fd40000000006 */
[----:B------:R-:W-:-:S05]  /*11530*/  FFMA R10, RZ, -1.5903999805450439453, R7 ;  /* 0xbfcb923aff0a7823 */ /* 0x000fca0000000007 */
[----:B------:R-:W-:-:S13]  /*11540*/  FSETP.GT.AND P0, PT, |R10|, 1.469367938527859385e-39, PT ;  /* 0x001000000a00780b */ /* 0x000fda0003f04200 */
[----:B------:R-:W-:Y:S05]  /*11550*/  @P0 BRA P1, `(.L_x_235) ;  /* 0x00000000001c0947 */ /* 0x000fea0000800000 */
[----:B------:R-:W-:Y:S01]  /*11560*/  IMAD.MOV.U32 R10, RZ, RZ, R8 ;  /* 0x000000ffff0a7224 */ /* 0x000fe200078e0008 */
[----:B------:R-:W-:Y:S01]  /*11570*/  MOV R7, R9 ;  /* 0x0000000900077202 */ /* 0x000fe20000000f00 */
[----:B------:R-:W-:Y:S01]  /*11580*/  IMAD.MOV.U32 R8, RZ, RZ, 0x29c779a7 ;  /* 0x29c779a7ff087424 */ /* 0x000fe200078e00ff */
[----:B------:R-:W-:Y:S01]  /*11590*/  MOV R6, 0x115c0 ;  /* 0x000115c000067802 */ /* 0x000fe20000000f00 */
[----:B------:R-:W-:-:S07]  /*115a0*/  IMAD.MOV.U32 R9, RZ, RZ, -0x40346dc6 ;  /* 0xbfcb923aff097424 */ /* 0x000fce00078e00ff */
[----:B------:R-:W-:Y:S05]  /*115b0*/  CALL.REL.NOINC `($__internal_1_$__cuda_sm20_div_rn_f64_full) ;  /* 0x0000022800e47944 */ /* 0x000fea0003c00000 */
[----:B------:R-:W-:-:S07]  /*115c0*/  IMAD.MOV.U32 R6, RZ, RZ, R8 ;  /* 0x000000ffff067224 */ /* 0x000fce00078e0008 */
.L_x_235:
[----:B------:R-:W-:Y:S05]  /*115d0*/  BSYNC.RECONVERGENT B1 ;  /* 0x0000000000017941 */ /* 0x000fea0003800200 */
.L_x_234:
        /* <DEDUP_REMOVED lines=59> */
.L_x_237:
[----:B------:R-:W-:Y:S05]  /*11990*/  BSYNC.RECONVERGENT B0 ;  /* 0x0000000000007941 */ /* 0x000fea0003800200 */
.L_x_236:
        /* <DEDUP_REMOVED lines=23> */
[----:B------:R-:W-:Y:S01]  /*11b10*/  IMAD.MOV.U32 R50, RZ, RZ, R8 ;  /* 0x000000ffff327224 */ /* 0x000fe200078e0008 */
[----:B------:R-:W-:-:S07]  /*11b20*/  MOV R51, R7 ;  /* 0x0000000700337202 */ /* 0x000fce0000000f00 */
.L_x_239:
[----:B------:R-:W-:Y:S05]  /*11b30*/  BSYNC.RECONVERGENT B1 ;  /* 0x0000000000017941 */ /* 0x000fea0003800200 */
.L_x_238:
[----:B------:R-:W0:Y:S01]  /*11b40*/  MUFU.RCP64H R7, 20 ;  /* 0x4034000000077908 */ /* 0x000e220000001800 */
[----:B------:R-:W-:Y:S01]  /*11b50*/  IMAD.MOV.U32 R10, RZ, RZ, 0x0 ;  /* 0x00000000ff0a7424 */ /* 0x000fe200078e00ff */
[----:B------:R-:W-:Y:S01]  /*11b60*/  DADD R48, R40, 70 ;  /* 0x4051800028307429 */ /* 0x000fe20000000000 */
[----:B------:R-:W-:Y:S01]  /*11b70*/  IMAD.MOV.U32 R11, RZ, RZ, 0x40340000 ;  /* 0x40340000ff0b7424 */ /* 0x000fe200078e00ff */
[----:B------:R-:W-:Y:S01]  /*11b80*/  BSSY.RECONVERGENT B1, `(.L_x_240) ;  /* 0x0000015000017945 */ /* 0x000fe20003800200 */
[----:B------:R-:W-:-:S07]  /*11b90*/  IMAD.MOV.U32 R6, RZ, RZ, 0x1 ;  /* 0x00000001ff067424 */ /* 0x000fce00078e00ff */
[----:B------:R-:W-:Y:S01]  /*11ba0*/  FSETP.GEU.AND P1, PT, |R49|, 6.5827683646048100446e-37, PT ;  /* 0x036000003100780b */ /* 0x000fe20003f2e200 */
        /* <DEDUP_REMOVED lines=8> */
[----:B------:R-:W-:-:S05]  /*11c30*/  FFMA R8, RZ, 2.8125, R7 ;  /* 0x40340000ff087823 */ /* 0x000fca0000000007 */
[----:B------:R-:W-:-:S13]  /*11c40*/  FSETP.GT.AND P0, PT, |R8|, 1.469367938527859385e-39, PT ;  /* 0x001000000800780b */ /* 0x000fda0003f04200 */
[----:B------:R-:W-:Y:S05]  /*11c50*/  @P0 BRA P1, `(.L_x_241) ;  /* 0x00000000001c0947 */ /* 0x000fea0000800000 */
[----:B------:R-:W-:Y:S01]  /*11c60*/  MOV R10, R48 ;  /* 0x00000030000a7202 */ /* 0x000fe20000000f00 */
[----:B------:R-:W-:Y:S01]  /*11c70*/  IMAD.MOV.U32 R7, RZ, RZ, R49 ;  /* 0x000000ffff077224 */ /* 0x000fe200078e0031 */
[----:B------:R-:W-:Y:S01]  /*11c80*/  MOV R6, 0x11cc0 ;  /* 0x00011cc000067802 */ /* 0x000fe20000000f00 */
[----:B------:R-:W-:Y:S02]  /*11c90*/  IMAD.MOV.U32 R8, RZ, RZ, RZ ;  /* 0x000000ffff087224 */ /* 0x000fe400078e00ff */
[----:B------:R-:W-:-:S07]  /*11ca0*/  IMAD.MOV.U32 R9, RZ, RZ, 0x40340000 ;  /* 0x40340000ff097424 */ /* 0x000fce00078e00ff */
[----:B------:R-:W-:Y:S05]  /*11cb0*/  CALL.REL.NOINC `($__internal_1_$__cuda_sm20_div_rn_f64_full) ;  /* 0x0000022400247944 */ /* 0x000fea0003c00000 */
[----:B------:R-:W-:-:S07]  /*11cc0*/  MOV R6, R8 ;  /* 0x0000000800067202 */ /* 0x000fce0000000f00 */
.L_x_241:
[----:B------:R-:W-:Y:S05]  /*11cd0*/  BSYNC.RECONVERGENT B1 ;  /* 0x0000000000017941 */ /* 0x000fea0003800200 */
.L_x_240:
        /* <DEDUP_REMOVED lines=59> */
.L_x_243:
[----:B------:R-:W-:Y:S05]  /*12090*/  BSYNC.RECONVERGENT B0 ;  /* 0x0000000000007941 */ /* 0x000fea0003800200 */
.L_x_242:
[----:B------:R-:W-:Y:S01]  /*120a0*/  DADD R48, R8, 1 ;  /* 0x3ff0000008307429 */ /* 0x000fe20000000000 */
[----:B------:R-:W-:Y:S01]  /*120b0*/  IMAD.MOV.U32 R6, RZ, RZ, 0x1 ;  /* 0x00000001ff067424 */ /* 0x000fe200078e00ff */
[----:B------:R-:W-:Y:S04]  /*120c0*/  BSSY.RECONVERGENT B1, `(.L_x_244) ;  /* 0x0000014000017945 */ /* 0x000fe80003800200 */
[----:B------:R-:W0:Y:S02]  /*120d0*/  MUFU.RCP64H R7, R49 ;  /* 0x0000003100077308 */ /* 0x000e240000001800 */
[----:B0-----:R-:W-:-:S08]  /*120e0*/  DFMA R8, -R48, R6, 1 ;  /* 0x3ff000003008742b */ /* 0x001fd00000000106 */
[----:B------:R-:W-:-:S08]  /*120f0*/  DFMA R8, R8, R8, R8 ;  /* 0x000000080808722b */ /* 0x000fd00000000008 */
[----:B------:R-:W-:-:S08]  /*12100*/  DFMA R8, R6, R8, R6 ;  /* 0x000000080608722b */ /* 0x000fd00000000006 */
[----:B------:R-:W-:-:S08]  /*12110*/  DFMA R6, -R48, R8, 1 ;  /* 0x3ff000003006742b */ /* 0x000fd00000000108 */
[----:B------:R-:W-:-:S08]  /*12120*/  DFMA R6, R8, R6, R8 ;  /* 0x000000060806722b */ /* 0x000fd00000000008 */
[----:B------:R-:W-:-:S08]  /*12130*/  DMUL R8, R6, -0.5 ;  /* 0xbfe0000006087828 */ /* 0x000fd00000000000 */
[----:B------:R-:W-:-:S08]  /*12140*/  DFMA R10, -R48, R8, -0.5 ;  /* 0xbfe00000300a742b */ /* 0x000fd00000000108 */
        /* <DEDUP_REMOVED lines=8> */
[----:B------:R-:W-:-:S07]  /*121d0*/  IMAD.MOV.U32 R7, RZ, RZ, -0x40200000 ;  /* 0xbfe00000ff077424 */ /* 0x000fce00078e00ff */
[----:B------:R-:W-:Y:S05]  /*121e0*/  CALL.REL.NOINC `($__internal_1_$__cuda_sm20_div_rn_f64_full) ;  /* 0x0000021c00d87944 */ /* 0x000fea0003c00000 */
[----:B------:R-:W-:-:S07]  /*121f0*/  MOV R6, R8 ;  /* 0x0000000800067202 */ /* 0x000fce0000000f00 */
.L_x_245:
[----:B------:R-:W-:Y:S05]  /*12200*/  BSYNC.RECONVERGENT B1 ;  /* 0x0000000000017941 */ /* 0x000fea0003800200 */
.L_x_244:
[----:B------:R0:W5:Y:S01]  /*12210*/  LDG.E.64 R48, desc[UR4][R38.64+0xb0] ;  /* 0x0000b00426307981 */ /* 0x000162000c1e1b00 */
[----:B------:R-:W-:Y:S01]  /*12220*/  UMOV UR6, 0xe76c8b44 ;  /* 0xe76c8b4400067882 */ /* 0x000fe20000000000 */
[----:B------:R-:W-:Y:S01]  /*12230*/  UMOV UR7, 0x3ff5a9fb ;  /* 0x3ff5a9fb00077882 */ /* 0x000fe20000000000 */
[----:B------:R-:W-:Y:S01]  /*12240*/  DADD R6, R6, 1 ;  /* 0x3ff0000006067429 */ /* 0x000fe20000000000 */
[----:B------:R-:W-:Y:S01]  /*12250*/  BSSY.RECONVERGENT B1, `(.L_x_246) ;  /* 0x000001b000017945 */ /* 0x000fe20003800200 */
[----:B------:R-:W-:Y:S01]  /*12260*/  DADD R50, R50, UR6 ;  /* 0x0000000632327e29 */ /* 0x000fe20008000000 */
[----:B------:R-:W1:Y:S07]  /*12270*/  LDCU.64 UR6, c[0x0][0x388] ;  /* 0x00007100ff0677ac */ /* 0x000e6e0008000a00 */
[----:B------:R-:W-:Y:S01]  /*12280*/  DMUL R50, R6, R50 ;  /* 0x0000003206327228 */ /* 0x000fe20000000000 */
[----:B------:R-:W-:-:S07]  /*12290*/  IMAD.MOV.U32 R6, RZ, RZ, 0x1 ;  /* 0x00000001ff067424 */ /* 0x000fce00078e00ff */
[-C--:B------:R-:W-:Y:S02]  /*122a0*/  DMUL R22, R22, R50.reuse ;  /* 0x0000003216167228 */ /* 0x080fe40000000000 */
[----:B------:R-:W-:-:S04]  /*122b0*/  DMUL R20, R20, R50 ;  /* 0x0000003214147228 */ /* 0x000fc80000000000 */
[----:B------:R-:W2:Y:S02]  /*122c0*/  MUFU.RCP64H R7, R23 ;  /* 0x0000001700077308 */ /* 0x000ea40000001800 */
[----:B--2---:R-:W-:-:S08]  /*122d0*/  DFMA R8, -R22, R6, 1 ;  /* 0x3ff000001608742b */ /* 0x004fd00000000106 */
[----:B------:R-:W-:-:S08]  /*122e0*/  DFMA R8, R8, R8, R8 ;  /* 0x000000080808722b */ /* 0x000fd00000000008 */
[----:B------:R-:W-:-:S08]  /*122f0*/  DFMA R8, R6, R8, R6 ;  /* 0x000000080608722b */ /* 0x000fd00000000006 */
[----:B------:R-:W-:-:S08]  /*12300*/  DFMA R6, -R22, R8, 1 ;  /* 0x3ff000001606742b */ /* 0x000fd00000000108 */
[----:B------:R-:W-:-:S08]  /*12310*/  DFMA R6, R8, R6, R8 ;  /* 0x000000060806722b */ /* 0x000fd00000000008 */
[----:B-1----:R-:W-:-:S08]  /*12320*/  DMUL R8, R6, -UR6 ;  /* 0x8000000606087c28 */ /* 0x002fd00008000000 */
        /* <DEDUP_REMOVED lines=8> */
[----:B------:R-:W-:Y:S01]  /*123b0*/  MOV R9, R23 ;  /* 0x0000001700097202 */ /* 0x000fe20000000f00 */
[----:B------:R-:W-:Y:S01]  /*123c0*/  IMAD.MOV.U32 R8, RZ, RZ, R22 ;  /* 0x000000ffff087224 */ /* 0x000fe200078e0016 */
[----:B------:R-:W-:-:S07]  /*123d0*/  MOV R6, 0x123f0 ;  /* 0x000123f000067802 */ /* 0x000fce0000000f00 */
[----:B-----5:R-:W-:Y:S05]  /*123e0*/  CALL.REL.NOINC `($__internal_1_$__cuda_sm20_div_rn_f64_full) ;  /* 0x0000021c00587944 */ /* 0x020fea0003c00000 */
[----:B------:R-:W-:-:S07]  /*123f0*/  IMAD.MOV.U32 R6, RZ, RZ, R8 ;  /* 0x000000ffff067224 */ /* 0x000fce00078e0008 */
.L_x_247:
[----:B------:R-:W-:Y:S05]  /*12400*/  BSYNC.RECONVERGENT B1 ;  /* 0x0000000000017941 */ /* 0x000fea0003800200 */
.L_x_246:
[----:B------:R0:W5:Y:S01]  /*12410*/  LDG.E.64 R22, desc[UR4][R38.64+0xb8] ;  /* 0x0000b80426167981 */ /* 0x000162000c1e1b00 */
[----:B------:R-:W-:Y:S01]  /*12420*/  IMAD.MOV.U32 R8, RZ, RZ, 0x652b82fe ;  /* 0x652b82feff087424 */ /* 0x000fe200078e00ff */
[----:B------:R-:W-:Y:S01]  /*12430*/  UMOV UR6, 0xfefa39ef ;  /* 0xfefa39ef00067882 */ /* 0x000fe20000000000 */
[----:B------:R-:W-:Y:S01]  /*12440*/  IMAD.MOV.U32 R9, RZ, RZ, 0x3ff71547 ;  /* 0x3ff71547ff097424 */ /* 0x000fe200078e00ff */
[----:B------:R-:W-:Y:S01]  /*12450*/  UMOV UR7, 0x3fe62e42 ;  /* 0x3fe62e4200077882 */ /* 0x000fe20000000000 */
[----:B------:R-:W1:Y:S01]  /*12460*/  MUFU.RCP64H R53, R21 ;  /* 0x0000001500357308 */ /* 0x000e620000001800 */
[----:B------:R-:W-:Y:S01]  /*12470*/  IMAD.MOV.U32 R52, RZ, RZ, 0x1 ;  /* 0x00000001ff347424 */ /* 0x000fe200078e00ff */
[----:B------:R-:W-:Y:S01]  /*12480*/  FSETP.GEU.AND P0, PT, |R7|, 4.1917929649353027344, PT ;  /* 0x4086232b0700780b */ /* 0x000fe20003f0e200 */
[----:B------:R-:W-:Y:S01]  /*12490*/  BSSY.RECONVERGENT B0, `(.L_x_248) ;  /* 0x0000039000007945 */ /* 0x000fe20003800200 */
[----:B------:R-:W-:-:S08]  /*124a0*/  DFMA R8, R6, R8, 6.75539944105574400000e+15 ;  /* 0x433800000608742b */ /* 0x000fd00000000008 */
[----:B------:R-:W-:Y:S02]  /*124b0*/  DADD R10, R8, -6.75539944105574400000e+15 ;  /* 0xc3380000080a7429 */ /* 0x000fe40000000000 */
[----:B-1----:R-:W-:-:S06]  /*124c0*/  DFMA R60, -R20, R52, 1 ;  /* 0x3ff00000143c742b */ /* 0x002fcc0000000134 */
        /* <DEDUP_REMOVED lines=53> */
.L_x_249:
[----:B------:R-:W-:Y:S05]  /*12820*/  BSYNC.RECONVERGENT B0 ;  /* 0x0000000000007941 */ /* 0x000fea0003800200 */
.L_x_248:
        /* <DEDUP_REMOVED lines=15> */
[----:B------:R-:W-:Y:S01]  /*12920*/  IMAD.MOV.U32 R7, RZ, RZ, R11 ;  /* 0x000000ffff077224 */ /* 0x000fe200078e000b */
[----:B------:R-:W-:Y:S01]  /*12930*/  MOV R6, 0x12970 ;  /* 0x0001297000067802 */ /* 0x000fe20000000f00 */
[----:B------:R-:W-:Y:S02]  /*12940*/  IMAD.MOV.U32 R8, RZ, RZ, R20 ;  /* 0x000000ffff087224 */ /* 0x000fe400078e0014 */
[----:B------:R-:W-:-:S07]  /*12950*/  IMAD.MOV.U32 R9, RZ, RZ, R21 ;  /* 0x000000ffff097224 */ /* 0x000fce00078e0015 */
[----:B------:R-:W-:Y:S05]  /*12960*/  CALL.REL.NOINC `($__internal_1_$__cuda_sm20_div_rn_f64_full) ;  /* 0x0000021400f87944 */ /* 0x000fea0003c00000 */
[----:B------:R-:W-:-:S07]  /*12970*/  MOV R6, R8 ;  /* 0x0000000800067202 */ /* 0x000fce0000000f00 */
.L_x_251:
[----:B------:R-:W-:Y:S05]  /*12980*/  BSYNC.RECONVERGENT B1 ;  /* 0x0000000000017941 */ /* 0x000fea0003800200 */
.L_x_250:
[----:B------:R-:W-:Y:S01]  /*12990*/  IMAD.MOV.U32 R8, RZ, RZ, 0x652b82fe ;  /* 0x652b82feff087424 */ /* 0x000fe200078e00ff */
[----:B------:R-:W-:Y:S01]  /*129a0*/  UMOV UR6, 0xfefa39ef ;  /* 0xfefa39ef00067882 */ /* 0x000fe20000000000 */
[----:B------:R-:W-:Y:S01]  /*129b0*/  IMAD.MOV.U32 R9, RZ, RZ, 0x3ff71547 ;  /* 0x3ff71547ff097424 */ /* 0x000fe200078e00ff */
[----:B------:R-:W-:Y:S01]  /*129c0*/  UMOV UR7, 0x3fe62e42 ;  /* 0x3fe62e4200077882 */ /* 0x000fe20000000000 */
[----:B------:R-:W0:Y:S01]  /*129d0*/  MUFU.RCP64H R53, -4.229999542236328125 ;  /* 0xc010eb8500357908 */ /* 0x000e220000001800 */
[----:B------:R-:W-:Y:S01]  /*129e0*/  IMAD.MOV.U32 R52, RZ, RZ, 0x1 ;  /* 0x00000001ff347424 */ /* 0x000fe200078e00ff */
[----:B------:R-:W-:Y:S01]  /*129f0*/  FSETP.GEU.AND P1, PT, |R7|, 4.1917929649353027344, PT ;  /* 0x4086232b0700780b */ /* 0x000fe20003f2e200 */
[----:B------:R-:W-:Y:S01]  /*12a00*/  BSSY.RECONVERGENT B0, `(.L_x_252) ;  /* 0x000003f000007945 */ /* 0x000fe20003800200 */
[----:B------:R-:W-:Y:S01]  /*12a10*/  DFMA R8, R6, R8, 6.75539944105574400000e+15 ;  /* 0x433800000608742b */ /* 0x000fe20000000008 */
[----:B------:R-:W-:-:S07]  /*12a20*/  MOV R65, 0x1 ;  /* 0x0000000100417802 */ /* 0x000fce0000000f00 */
        /* <DEDUP_REMOVED lines=32> */
[----:B------:R-:W-:Y:S01]  /*12c30*/  UMOV UR7, 0x3fe00000 ;  /* 0x3fe0000000077882 */ /* 0x000fe20000000000 */
[----:B------:R-:W-:Y:S02]  /*12c40*/  IMAD.MOV.U32 R10, RZ, RZ, 0x1eb851ec ;  /* 0x1eb851ecff0a7424 */ /* 0x000fe400078e00ff */
[----:B------:R-:W-:-:S03]  /*12c50*/  IMAD.MOV.U32 R11, RZ, RZ, 0x4010eb85 ;  /* 0x4010eb85ff0b7424 */ /* 0x000fc600078e00ff */
[----:B------:R-:W-:-:S03]  /*12c60*/  DFMA R50, R20, R50, UR6 ;  /* 0x0000000614327e2b */ /* 0x000fc60008000032 */
[----:B0-----:R-:W-:-:S05]  /*12c70*/  DFMA R60, R52, R10, 1 ;  /* 0x3ff00000343c742b */ /* 0x001fca000000000a */
[----:B------:R-:W-:-:S03]  /*12c80*/  DFMA R50, R20, R50, 1 ;  /* 0x3ff000001432742b */ /* 0x000fc60000000032 */
[----:B------:R-:W-:-:S05]  /*12c90*/  DFMA R60, R60, R60, R60 ;  /* 0x0000003c3c3c722b */ /* 0x000fca000000003c */
[----:B------:R-:W-:Y:S01]  /*12ca0*/  DFMA R62, R20, R50, 1 ;  /* 0x3ff00000143e742b */ /* 0x000fe20000000032 */
[----:B------:R-:W-:Y:S02]  /*12cb0*/  SHF.L.U32 R20, R65, R0, RZ ;  /* 0x0000000041147219 */ /* 0x000fe400000006ff */
[----:B------:R-:W-:Y:S02]  /*12cc0*/  DFMA R60, R52, R60, R52 ;  /* 0x0000003c343c722b */ /* 0x000fe40000000034 */
[----:B------:R-:W-:Y:S01]  /*12cd0*/  DADD R50, -R22, R28 ;  /* 0x0000000016327229 */ /* 0x000fe2000000011c */
[----:B------:R-:W-:-:S04]  /*12ce0*/  LOP3.LUT P0, RZ, R20, 0xe0780, RZ, 0xc0, !PT ;  /* 0x000e078014ff7812 */ /* 0x000fc8000780c0ff */
        /* <DEDUP_REMOVED lines=16> */
.L_x_253:
[----:B------:R-:W-:Y:S05]  /*12df0*/  BSYNC.RECONVERGENT B0 ;  /* 0x0000000000007941 */ /* 0x000fea0003800200 */
.L_x_252:
[----:B------:R-:W-:Y:S01]  /*12e00*/  UMOV UR6, 0xb851eb85 ;  /* 0xb851eb8500067882 */ /* 0x000fe20000000000 */
[----:B------:R-:W-:Y:S01]  /*12e10*/  UMOV UR7, 0x400f851e ;  /* 0x400f851e00077882 */ /* 0x000fe20000000000 */
[----:B------:R-:W-:Y:S01]  /*12e20*/  DFMA R6, R60, R10, 1 ;  /* 0x3ff000003c06742b */ /* 0x000fe2000000000a */
[----:B------:R-:W-:Y:S01]  /*12e30*/  ISETP.LE.U32.AND P0, PT, R0, 0x13, P0 ;  /* 0x000000130000780c */ /* 0x000fe20000703070 */
[----:B------:R-:W-:Y:S01]  /*12e40*/  DADD R8, R40, UR6 ;  /* 0x0000000628087e29 */ /* 0x000fe20008000000 */
[----:B------:R-:W-:Y:S01]  /*12e50*/  UMOV UR6, 0xd453ca3f ;  /* 0xd453ca3f00067882 */ /* 0x000fe20000000000 */
[----:B------:R-:W-:Y:S01]  /*12e60*/  DFMA R50, -R50, R22, R28 ;  /* 0x000000163232722b */ /* 0x000fe2000000011c */
[----:B------:R-:W-:Y:S01]  /*12e70*/  UMOV UR7, 0x403ab65b ;  /* 0x403ab65b00077882 */ /* 0x000fe20000000000 */
[----:B------:R-:W-:Y:S01]  /*12e80*/  DMUL R30, R30, R56 ;  /* 0x000000381e1e7228 */ /* 0x000fe20000000000 */
[----:B------:R-:W-:Y:S01]  /*12e90*/  BSSY.RECONVERGENT B1, `(.L_x_254) ;  /* 0x0000026000017945 */ /* 0x000fe20003800200 */
[----:B------:R-:W-:-:S02]  /*12ea0*/  DFMA R6, R60, R6, R60 ;  /* 0x000000063c06722b */ /* 0x000fc4000000003c */
[----:B------:R-:W-:Y:S01]  /*12eb0*/  DADD R8, R8, 12 ;  /* 0x4028000008087429 */ /* 0x000fe20000000000 */
[----:B------:R0:W-:Y:S01]  /*12ec0*/  STG.E.64 desc[UR4][R38.64+0xb8], R50 ;  /* 0x0000b83226007986 */ /* 0x0001e2000c101b04 */
[----:B------:R-:W-:Y:S02]  /*12ed0*/  DMUL R18, R18, R50 ;  /* 0x0000003212127228 */ /* 0x000fe40000000000 */
[----:B------:R-:W-:Y:S01]  /*12ee0*/  @!P0 PRMT R21, R0, 0x9910, RZ ;  /* 0x0000991000158816 */ /* 0x000fe200000000ff */
[----:B------:R-:W-:-:S03]  /*12ef0*/  DMUL R24, R54, R24 ;  /* 0x0000001836187228 */ /* 0x000fc60000000000 */
[----:B------:R-:W-:Y:S01]  /*12f00*/  DMUL R22, R8, R6 ;  /* 0x0000000608167228 */ /* 0x000fe20000000000 */
[----:B------:R-:W-:Y:S01]  /*12f10*/  @!P0 ISETP.NE.AND P1, PT, R21, 0x14, PT ;  /* 0x000000141500880c */ /* 0x000fe20003f25270 */
[----:B------:R-:W-:Y:S01]  /*12f20*/  @!P0 IMAD.MOV.U32 R21, RZ, RZ, 0x3fb47ae1 ;  /* 0x3fb47ae1ff158424 */ /* 0x000fe200078e00ff */
[----:B------:R-:W-:Y:S01]  /*12f30*/  DFMA R48, R48, R26, R18 ;  /* 0x0000001a3030722b */ /* 0x000fe20000000012 */
[----:B------:R-:W-:Y:S01]  /*12f40*/  MOV R18, 0x47ae147b ;  /* 0x47ae147b00127802 */ /* 0x000fe20000000f00 */
[----:B------:R-:W-:Y:S02]  /*12f50*/  IMAD.MOV.U32 R19, RZ, RZ, 0x3fb47ae1 ;  /* 0x3fb47ae1ff137424 */ /* 0x000fe400078e00ff */
[----:B------:R-:W-:Y:S01]  /*12f60*/  @!P0 FSEL R19, R21, 1.1599999666213989258, !P1 ;  /* 0x3f947ae115138808 */ /* 0x000fe20004800000 */
[----:B------:R-:W-:Y:S01]  /*12f70*/  DFMA R26, R22, R10, R8 ;  /* 0x0000000a161a722b */ /* 0x000fe20000000008 */
[----:B------:R-:W-:Y:S01]  /*12f80*/  @!P0 IMAD.MOV.U32 R18, RZ, RZ, 0x47ae147b ;  /* 0x47ae147bff128424 */ /* 0x000fe200078e00ff */
[----:B------:R-:W-:Y:S01]  /*12f90*/  LOP3.LUT P0, RZ, R20, 0x1c070, RZ, 0xc0, !PT ;  /* 0x0001c07014ff7812 */ /* 0x000fe2000780c0ff */
[----:B------:R-:W-:Y:S01]  /*12fa0*/  DMUL R20, R48, R30 ;  /* 0x0000001e30147228 */ /* 0x000fe20000000000 */
[----:B------:R-:W-:Y:S01]  /*12fb0*/  FSETP.GEU.AND P1, PT, |R9|, 6.5827683646048100446e-37, PT ;  /* 0x036000000900780b */ /* 0x000fe20003f2e200 */
[----:B------:R-:W-:Y:S01]  /*12fc0*/  DFMA R30, R46, -UR6, R40 ;  /* 0x800000062e1e7c2b */ /* 0x000fe20008000028 */
[----:B------:R-:W-:Y:S01]  /*12fd0*/  ISETP.LE.U32.AND P0, PT, R0, 0x10, P0 ;  /* 0x000000100000780c */ /* 0x000fe20000703070 */
[----:B------:R-:W-:-:S02]  /*12fe0*/  DMUL R10, R18, 4 ;  /* 0x40100000120a7828 */ /* 0x000fc40000000000 */
[----:B------:R-:W-:Y:S02]  /*12ff0*/  DFMA R6, R6, R26, R22 ;  /* 0x0000001a0606722b */ /* 0x000fe40000000016 */
[----:B------:R-:W-:-:S06]  /*13000*/  DFMA R16, R16, R24, R20 ;  /* 0x000000181010722b */ /* 0x000fcc0000000014 */
[----:B------:R-:W-:Y:S02]  /*13010*/  FSEL R28, R10, R18, P0 ;  /* 0x000000120a1c7208 */ /* 0x000fe40000000000 */
[----:B------:R-:W-:Y:S01]  /*13020*/  FFMA R10, RZ, -2.2643749713897705078, R7 ;  /* 0xc010eb85ff0a7823 */ /* 0x000fe20000000007 */
[----:B------:R-:W-:-:S04]  /*13030*/  FSEL R29, R11, R19, P0 ;  /* 0x000000130b1d7208 */ /* 0x000fc80000000000 */
[----:B------:R-:W-:Y:S02]  /*13040*/  FSETP.GT.AND P0, PT, |R10|, 1.469367938527859385e-39, PT ;  /* 0x001000000a00780b */ /* 0x000fe40003f04200 */
[----:B------:R-:W-:-:S08]  /*13050*/  DMUL R28, R30, R28 ;  /* 0x0000001c1e1c7228 */ /* 0x000fd00000000000 */
[----:B------:R-:W-:-:S03]  /*13060*/  DMUL R28, R28, R16 ;  /* 0x000000101c1c7228 */ /* 0x000fc60000000000 */
[----:B0-----:R-:W-:Y:S08]  /*13070*/  @P0 BRA P1, `(.L_x_255) ;  /* 0x00000000001c0947 */ /* 0x001ff00000800000 */
[----:B------:R-:W-:Y:S01]  /*13080*/  IMAD.MOV.U32 R10, RZ, RZ, R8 ;  /* 0x000000ffff0a7224 */ /* 0x000fe200078e0008 */
[----:B------:R-:W-:Y:S01]  /*13090*/  MOV R7, R9 ;  /* 0x0000000900077202 */ /* 0x000fe20000000f00 */
[----:B------:R-:W-:Y:S01]  /*130a0*/  IMAD.MOV.U32 R8, RZ, RZ, 0x1eb851ec ;  /* 0x1eb851ecff087424 */ /* 0x000fe200078e00ff */
[----:B------:R-:W-:Y:S01]  /*130b0*/  MOV R6, 0x130e0 ;  /* 0x000130e000067802 */ /* 0x000fe20000000f00 */
[----:B------:R-:W-:-:S07]  /*130c0*/  IMAD.MOV.U32 R9, RZ, RZ, -0x3fef147b ;  /* 0xc010eb85ff097424 */ /* 0x000fce00078e00ff */
[----:B------:R-:W-:Y:S05]  /*130d0*/  CALL.REL.NOINC `($__internal_1_$__cuda_sm20_div_rn_f64_full) ;  /* 0x00000210001c7944 */ /* 0x000fea0003c00000 */
[----:B------:R-:W-:-:S07]  /*130e0*/  IMAD.MOV.U32 R6, RZ, RZ, R8 ;  /* 0x000000ffff067224 */ /* 0x000fce00078e0008 */
.L_x_255:
[----:B------:R-:W-:Y:S05]  /*130f0*/  BSYNC.RECONVERGENT B1 ;  /* 0x0000000000017941 */ /* 0x000fea0003800200 */
.L_x_254:
[----:B------:R-:W-:Y:S01]  /*13100*/  MOV R8, 0x652b82fe ;  /* 0x652b82fe00087802 */ /* 0x000fe20000000f00 */
[----:B------:R-:W-:Y:S01]  /*13110*/  IMAD.MOV.U32 R9, RZ, RZ, 0x3ff71547 ;  /* 0x3ff71547ff097424 */ /* 0x000fe200078e00ff */
[----:B------:R-:W-:Y:S01]  /*13120*/  UMOV UR8, 0xfefa39ef ;  /* 0xfefa39ef00087882 */ /* 0x000fe20000000000 */
[----:B------:R-:W-:Y:S01]  /*13130*/  UMOV UR9, 0x3fe62e42 ;  /* 0x3fe62e4200097882 */ /* 0x000fe20000000000 */
[----:B------:R-:W-:Y:S01]  /*13140*/  UMOV UR10, 0x3b39803f ;  /* 0x3b39803f000a7882 */ /* 0x000fe20000000000 */
[----:B------:R-:W-:Y:S01]  /*13150*/  UMOV UR11, 0x3c7abc9e ;  /* 0x3c7abc9e000b7882 */ /* 0x000fe20000000000 */
[----:B------:R-:W-:Y:S01]  /*13160*/  UMOV UR12, 0x69ce2bdf ;  /* 0x69ce2bdf000c7882 */ /* 0x000fe20000000000 */
[----:B------:R-:W-:Y:S01]  /*13170*/  DFMA R22, R6, R8, 6.75539944105574400000e+15 ;  /* 0x433800000616742b */ /* 0x000fe20000000008 */
[----:B------:R-:W-:Y:S01]  /*13180*/  UMOV UR13, 0x3e5ade15 ;  /* 0x3e5ade15000d7882 */ /* 0x000fe20000000000 */
[----:B------:R-:W-:Y:S01]  /*13190*/  UMOV UR14, 0x62401315 ;  /* 0x62401315000e7882 */ /* 0x000fe20000000000 */
[----:B------:R-:W-:Y:S01]  /*131a0*/  UMOV UR15, 0x3ec71dee ;  /* 0x3ec71dee000f7882 */ /* 0x000fe20000000000 */
[----:B------:R-:W-:Y:S01]  /*131b0*/  UMOV UR16, 0x7c89eb71 ;  /* 0x7c89eb7100107882 */ /* 0x000fe20000000000 */
[----:B------:R-:W-:Y:S01]  /*131c0*/  UMOV UR17, 0x3efa0199 ;  /* 0x3efa019900117882 */ /* 0x000fe20000000000 */
[----:B------:R-:W-:Y:S01]  /*131d0*/  UMOV UR18, 0x14761f65 ;  /* 0x14761f6500127882 */ /* 0x000fe20000000000 */
[----:B------:R-:W-:Y:S01]  /*131e0*/  UMOV UR19, 0x3f2a01a0 ;  /* 0x3f2a01a000137882 */ /* 0x000fe20000000000 */
[----:B------:R-:W-:Y:S01]  /*131f0*/  DADD R10, R22, -6.75539944105574400000e+15 ;  /* 0xc3380000160a7429 */ /* 0x000fe20000000000 */
[----:B------:R-:W-:Y:S01]  /*13200*/  UMOV UR20, 0x1852b7af ;  /* 0x1852b7af00147882 */ /* 0x000fe20000000000 */
[----:B------:R-:W-:Y:S01]  /*13210*/  UMOV UR21, 0x3f56c16c ;  /* 0x3f56c16c00157882 */ /* 0x000fe20000000000 */
[----:B------:R-:W-:Y:S01]  /*13220*/  UMOV UR22, 0x11122322 ;  /* 0x1112232200167882 */ /* 0x000fe20000000000 */
[----:B------:R-:W-:Y:S01]  /*13230*/  UMOV UR23, 0x3f811111 ;  /* 0x3f81111100177882 */ /* 0x000fe20000000000 */
[----:B------:R-:W-:Y:S01]  /*13240*/  UMOV UR24, 0x555502a1 ;  /* 0x555502a100187882 */ /* 0x000fe20000000000 */
[----:B------:R-:W-:Y:S01]  /*13250*/  UMOV UR25, 0x3fa55555 ;  /* 0x3fa5555500197882 */ /* 0x000fe20000000000 */
[----:B------:R-:W-:Y:S01]  /*13260*/  UMOV UR26, 0x55555511 ;  /* 0x55555511001a7882 */ /* 0x000fe20000000000 */
[----:B------:R-:W-:Y:S01]  /*13270*/  DFMA R16, R10, -UR8, R6 ;  /* 0x800000080a107c2b */ /* 0x000fe20008000006 */
[----:B------:R-:W-:Y:S01]  /*13280*/  UMOV UR27, 0x3fc55555 ;  /* 0x3fc55555001b7882 */ /* 0x000fe20000000000 */
[----:B------:R-:W-:Y:S01]  /*13290*/  UMOV UR28, 0xb ;  /* 0x0000000b001c7882 */ /* 0x000fe20000000000 */
[----:B------:R-:W-:Y:S01]  /*132a0*/  UMOV UR29, 0x3fe00000 ;  /* 0x3fe00000001d7882 */ /* 0x000fe20000000000 */
[----:B------:R-:W-:Y:S01]  /*132b0*/  FSETP.GEU.AND P0, PT, |R7|, 4.1917929649353027344, PT ;  /* 0x4086232b0700780b */ /* 0x000fe20003f0e200 */
[----:B------:R-:W-:Y:S01]  /*132c0*/  BSSY.RECONVERGENT B0, `(.L_x_256) ;  /* 0x0000020000007945 */ /* 0x000fe20003800200 */
[----:B------:R-:W-:-:S02]  /*132d0*/  DADD R20, R40, 6 ;  /* 0x4018000028147429 */ /* 0x000fc40000000000 */
[----:B------:R-:W-:Y:S01]  /*132e0*/  DFMA R16, R10, -UR10, R16 ;  /* 0x8000000a0a107c2b */ /* 0x000fe20008000010 */
[----:B------:R-:W-:Y:S02]  /*132f0*/  IMAD.MOV.U32 R10, RZ, RZ, -0x35dec16 ;  /* 0xfca213eaff0a7424 */ /* 0x000fe400078e00ff */
[----:B------:R-:W-:-:S06]  /*13300*/  IMAD.MOV.U32 R11, RZ, RZ, 0x3e928af3 ;  /* 0x3e928af3ff0b7424 */ /* 0x000fcc00078e00ff */
[----:B------:R-:W-:-:S08]  /*13310*/  DFMA R18, R16, UR12, R10 ;  /* 0x0000000c10127c2b */ /* 0x000fd0000800000a */
[----:B------:R-:W-:-:S08]  /*13320*/  DFMA R18, R16, R18, UR14 ;  /* 0x0000000e10127e2b */ /* 0x000fd00008000012 */
[----:B------:R-:W-:-:S08]  /*13330*/  DFMA R18, R16, R18, UR16 ;  /* 0x0000001010127e2b */ /* 0x000fd00008000012 */
[----:B------:R-:W-:-:S08]  /*13340*/  DFMA R18, R16, R18, UR18 ;  /* 0x0000001210127e2b */ /* 0x000fd00008000012 */
[----:B------:R-:W-:-:S08]  /*13350*/  DFMA R18, R16, R18, UR20 ;  /* 0x0000001410127e2b */ /* 0x000fd00008000012 */
[----:B------:R-:W-:-:S08]  /*13360*/  DFMA R18, R16, R18, UR22 ;  /* 0x0000001610127e2b */ /* 0x000fd00008000012 */
[----:B------:R-:W-:-:S08]  /*13370*/  DFMA R18, R16, R18, UR24 ;  /* 0x0000001810127e2b */ /* 0x000fd00008000012 */
[----:B------:R-:W-:-:S08]  /*13380*/  DFMA R18, R16, R18, UR26 ;  /* 0x0000001a10127e2b */ /* 0x000fd00008000012 */
        /* <DEDUP_REMOVED lines=19> */
.L_x_257:
[----:B------:R-:W-:Y:S05]  /*134c0*/  BSYNC.RECONVERGENT B0 ;  /* 0x0000000000007941 */ /* 0x000fea0003800200 */
.L_x_256:
[----:B------:R-:W-:Y:S01]  /*134d0*/  UMOV UR6, 0x9999999a ;  /* 0x9999999a00067882 */ /* 0x000fe20000000000 */
[----:B------:R-:W-:Y:S01]  /*134e0*/  UMOV UR7, 0x3fa99999 ;  /* 0x3fa9999900077882 */ /* 0x000fe20000000000 */
[----:B------:R-:W-:Y:S01]  /*134f0*/  BSSY.RECONVERGENT B0, `(.L_x_258) ;  /* 0x0000022000007945 */ /* 0x000fe20003800200 */
[----:B------:R-:W-:Y:S02]  /*13500*/  DMUL R20, R20, -UR6 ;  /* 0x8000000614147c28 */ /* 0x000fe40008000000 */
[----:B------:R-:W-:-:S06]  /*13510*/  DADD R24, R40, 14 ;  /* 0x402c000028187429 */ /* 0x000fcc0000000000 */
[----:B------:R-:W-:Y:S02]  /*13520*/  DFMA R18, R20, R8, 6.75539944105574400000e+15 ;  /* 0x433800001412742b */ /* 0x000fe40000000008 */
[----:B------:R-:W-:-:S06]  /*13530*/  FSETP.GEU.AND P0, PT, |R21|, 4.1917929649353027344, PT ;  /* 0x4086232b1500780b */ /* 0x000fcc0003f0e200 */
[----:B------:R-:W-:-:S08]  /*13540*/  DADD R6, R18, -6.75539944105574400000e+15 ;  /* 0xc338000012067429 */ /* 0x000fd00000000000 */
[----:B------:R-:W-:-:S08]  /*13550*/  DFMA R22, R6, -UR8, R20 ;  /* 0x8000000806167c2b */ /* 0x000fd00008000014 */
[----:B------:R-:W-:-:S08]  /*13560*/  DFMA R22, R6, -UR10, R22 ;  /* 0x8000000a06167c2b */ /* 0x000fd00008000016 */
        /* <DEDUP_REMOVED lines=20> */
[----:B------:R-:W-:Y:S02]  /*136b0*/  FSEL R6, R26, RZ, P0 ;  /* 0x000000ff1a067208 */ /* 0x000fe40000000000 */
[----:B------:R-:W-:Y:S01]  /*136c0*/  @!P1 IADD3 R18, PT, PT, R18, -R19, RZ ;  /* 0x8000001312129210 */ /* 0x000fe20007ffe0ff */
[----:B------:R-:W-:-:S03]  /*136d0*/  @!P1 IMAD R23, R19, 0x100000, R23 ;  /* 0x0010000013179824 */ /* 0x000fc600078e0217 */
[----:B------:R-:W-:Y:S01]  /*136e0*/  @!P1 LEA R19, R18, 0x3ff00000, 0x14 ;  /* 0x3ff0000012139811 */ /* 0x000fe200078ea0ff */
[----:B------:R-:W-:-:S06]  /*136f0*/  @!P1 IMAD.MOV.U32 R18, RZ, RZ, RZ ;  /* 0x000000ffff129224 */ /* 0x000fcc00078e00ff */
[----:B------:R-:W-:-:S11]  /*13700*/  @!P1 DMUL R6, R22, R18 ;  /* 0x0000001216069228 */ /* 0x000fd60000000000 */
.L_x_259:
[----:B------:R-:W-:Y:S05]  /*13710*/  BSYNC.RECONVERGENT B0 ;  /* 0x0000000000007941 */ /* 0x000fea0003800200 */
.L_x_258:
[----:B------:R-:W-:Y:S01]  /*13720*/  UMOV UR6, 0x70a3d70a ;  /* 0x70a3d70a00067882 */ /* 0x000fe20000000000 */
[----:B------:R-:W-:Y:S01]  /*13730*/  UMOV UR7, 0x3fb70a3d ;  /* 0x3fb70a3d00077882 */ /* 0x000fe20000000000 */
[----:B------:R-:W-:Y:S01]  /*13740*/  BSSY.RECONVERGENT B0, `(.L_x_260) ;  /* 0x0000021000007945 */ /* 0x000fe20003800200 */
[----:B------:R-:W-:-:S08]  /*13750*/  DMUL R24, R24, UR6 ;  /* 0x0000000618187c28 */ /* 0x000fd00008000000 */
        /* <DEDUP_REMOVED lines=31> */
.L_x_261:
[----:B------:R-:W-:Y:S05]  /*13950*/  BSYNC.RECONVERGENT B0 ;  /* 0x0000000000007941 */ /* 0x000fea0003800200 */
.L_x_260:
[----:B------:R-:W-:Y:S01]  /*13960*/  DADD R18, R18, R6 ;  /* 0x0000000012127229 */ /* 0x000fe20000000006 */
[----:B------:R-:W-:Y:S01]  /*13970*/  BSSY.RECONVERGENT B1, `(.L_x_262) ;  /* 0x0000012000017945 */ /* 0x000fe20003800200 */
[----:B------:R-:W-:-:S04]  /*13980*/  DADD R16, R16, 1 ;  /* 0x3ff0000010107429 */ /* 0x000fc80000000000 */
[----:B------:R-:W0:Y:S04]  /*13990*/  MUFU.RCP64H R7, R19 ;  /* 0x0000001300077308 */ /* 0x000e280000001800 */
[----:B------:R-:W-:-:S04]  /*139a0*/  IADD3 R6, PT, PT, R19, 0x300402, RZ ;  /* 0x0030040213067810 */ /* 0x000fc80007ffe0ff */
[----:B------:R-:W-:Y:S02]  /*139b0*/  FSETP.GEU.AND P0, PT, |R6|, 5.8789094863358348022e-39, PT ;  /* 0x004004020600780b */ /* 0x000fe40003f0e200 */
        /* <DEDUP_REMOVED lines=13> */
.L_x_263:
[----:B------:R-:W-:Y:S05]  /*13a90*/  BSYNC.RECONVERGENT B1 ;  /* 0x0000000000017941 */ /* 0x000fea0003800200 */
.L_x_262:
[----:B------:R0:W5:Y:S01]  /*13aa0*/  LDG.E.64 R18, desc[UR4][R38.64+0xc0] ;  /* 0x0000c00426127981 */ /* 0x000162000c1e1b00 */
[----:B------:R-:W-:Y:S01]  /*13ab0*/  UMOV UR6, 0x33333333 ;  /* 0x3333333300067882 */ /* 0x000fe20000000000 */
[----:B------:R-:W-:Y:S01]  /*13ac0*/  UMOV UR7, 0x3fe33333 ;  /* 0x3fe3333300077882 */ /* 0x000fe20000000000 */
[----:B------:R-:W-:Y:S01]  /*13ad0*/  IMAD.MOV.U32 R6, RZ, RZ, 0x1 ;  /* 0x00000001ff067424 */ /* 0x000fe200078e00ff */
[----:B------:R-:W-:Y:S01]  /*13ae0*/  DADD R20, R8, UR6 ;  /* 0x0000000608147e29 */ /* 0x000fe20008000000 */
[----:B------:R-:W-:Y:S01]  /*13af0*/  BSSY.RECONVERGENT B1, `(.L_x_264) ;  /* 0x0000016000017945 */ /* 0x000fe20003800200 */
[----:B------:R-:W1:Y:S04]  /*13b00*/  LDCU.64 UR6, c[0x0][0x388] ;  /* 0x00007100ff0677ac */ /* 0x000e680008000a00 */
        /* <DEDUP_REMOVED lines=20> */
.L_x_265:
[----:B------:R-:W-:Y:S05]  /*13c50*/  BSYNC.RECONVERGENT B1 ;  /* 0x0000000000017941 */ /* 0x000fea0003800200 */
.L_x_264:
        /* <DEDUP_REMOVED lines=67> */
.L_x_267:
[----:B------:R-:W-:Y:S05]  /*14090*/  BSYNC.RECONVERGENT B0 ;  /* 0x0000000000007941 */ /* 0x000fea0003800200 */
.L_x_266:
        /* <DEDUP_REMOVED lines=10> */
.L_x_269:
[----:B------:R-:W-:Y:S05]  /*14140*/  BSYNC.RECONVERGENT B1 ;  /* 0x0000000000017941 */ /* 0x000fea0003800200 */
.L_x_268:
[----:B------:R-:W0:Y:S01]  /*14150*/  MUFU.RCP64H R7, 3.6959991455078125 ;  /* 0x400d916800077908 */ /* 0x000e220000001800 */
[----:B------:R-:W-:Y:S02]  /*14160*/  HFMA2 R6, -RZ, RZ, 0, 5.9604644775390625e-08 ;  /* 0x00000001ff067431 */ /* 0x000fe400000001ff */
[----:B------:R-:W-:Y:S01]  /*14170*/  IMAD.MOV.U32 R20, RZ, RZ, 0x72b020c5 ;  /* 0x72b020c5ff147424 */ /* 0x000fe200078e00ff */
[----:B------:R-:W-:Y:S01]  /*14180*/  UMOV UR6, 0xe147ae14 ;  /* 0xe147ae1400067882 */ /* 0x000fe20000000000 */
[----:B------:R-:W-:Y:S01]  /*14190*/  IMAD.MOV.U32 R21, RZ, RZ, 0x400d9168 ;  /* 0x400d9168ff157424 */ /* 0x000fe200078e00ff */
        /* <DEDUP_REMOVED lines=9> */
[----:B------:R-:W-:Y:S02]  /*14230*/  DFMA R16, R8, -R20, 1 ;  /* 0x3ff000000810742b */ /* 0x000fe40000000814 */
[----:B------:R-:W-:-:S06]  /*14240*/  DADD R10, R6, 8 ;  /* 0x40200000060a7429 */ /* 0x000fcc0000000000 */
[----:B------:R-:W-:-:S04]  /*14250*/  DFMA R16, R8, R16, R8 ;  /* 0x000000100810722b */ /* 0x000fc80000000008 */
[----:B------:R-:W-:-:S04]  /*14260*/  FSETP.GEU.AND P1, PT, |R11|, 6.5827683646048100446e-37, PT ;  /* 0x036000000b00780b */ /* 0x000fc80003f2e200 */
[----:B------:R-:W-:-:S08]  /*14270*/  DMUL R6, R10, R16 ;  /* 0x000000100a067228 */ /* 0x000fd00000000000 */
[----:B------:R-:W-:-:S08]  /*14280*/  DFMA R8, R6, -R20, R10 ;  /* 0x800000140608722b */ /* 0x000fd0000000000a */
[----:B------:R-:W-:-:S10]  /*14290*/  DFMA R6, R16, R8, R6 ;  /* 0x000000081006722b */ /* 0x000fd40000000006 */
[----:B------:R-:W-:-:S05]  /*142a0*/  FFMA R8, RZ, 2.2119998931884765625, R7 ;  /* 0x400d9168ff087823 */ /* 0x000fca0000000007 */
[----:B------:R-:W-:-:S13]  /*142b0*/  FSETP.GT.AND P0, PT, |R8|, 1.469367938527859385e-39, PT ;  /* 0x001000000800780b */ /* 0x000fda0003f04200 */
[----:B0-----:R-:W-:Y:S05]  /*142c0*/  @P0 BRA P1, `(.L_x_271) ;  /* 0x0000000000180947 */ /* 0x001fea0000800000 */
[----:B------:R-:W-:Y:S01]  /*142d0*/  IMAD.MOV.U32 R7, RZ, RZ, R11 ;  /* 0x000000ffff077224 */ /* 0x000fe200078e000b */
[----:B------:R-:W-:Y:S01]  /*142e0*/  MOV R6, 0x14320 ;  /* 0x0001432000067802 */ /* 0x000fe20000000f00 */
[----:B------:R-:W-:Y:S02]  /*142f0*/  IMAD.MOV.U32 R8, RZ, RZ, 0x72b020c5 ;  /* 0x72b020c5ff087424 */ /* 0x000fe400078e00ff */
[----:B------:R-:W-:-:S07]  /*14300*/  IMAD.MOV.U32 R9, RZ, RZ, 0x400d9168 ;  /* 0x400d9168ff097424 */ /* 0x000fce00078e00ff */
[----:B------:R-:W-:Y:S05]  /*14310*/  CALL.REL.NOINC `($__internal_1_$__cuda_sm20_div_rn_f64_full) ;  /* 0x000001fc008c7944 */ /* 0x000fea0003c00000 */
[----:B------:R-:W-:-:S07]  /*14320*/  MOV R6, R8 ;  /* 0x0000000800067202 */ /* 0x000fce0000000f00 */
.L_x_271:
[----:B------:R-:W-:Y:S05]  /*14330*/  BSYNC.RECONVERGENT B1 ;  /* 0x0000000000017941 */ /* 0x000fea0003800200 */
.L_x_270:
        /* <DEDUP_REMOVED lines=59> */
.L_x_273:
[----:B------:R-:W-:Y:S05]  /*146f0*/  BSYNC.RECONVERGENT B0 ;  /* 0x0000000000007941 */ /* 0x000fea0003800200 */
.L_x_272:
        /* <DEDUP_REMOVED lines=17> */
[----:B------:R-:W-:Y:S01]  /*14810*/  IMAD.MOV.U32 R18, RZ, RZ, R8 ;  /* 0x000000ffff127224 */ /* 0x000fe200078e0008 */
[----:B------:R-:W-:-:S07]  /*14820*/  MOV R19, R6 ;  /* 0x0000000600137202 */ /* 0x000fce0000000f00 */
.L_x_275:
[----:B------:R-:W-:Y:S05]  /*14830*/  BSYNC.RECONVERGENT B1 ;  /* 0x0000000000017941 */ /* 0x000fea0003800200 */
.L_x_274:
[----:B------:R-:W0:Y:S01]  /*14840*/  MUFU.RCP64H R7, -10 ;  /* 0xc024000000077908 */ /* 0x000e220000001800 */
        /* <DEDUP_REMOVED lines=14> */
[----:B------:R-:W-:-:S05]  /*14930*/  FFMA R8, RZ, -2.5625, R7 ;  /* 0xc0240000ff087823 */ /* 0x000fca0000000007 */
[----:B------:R-:W-:-:S13]  /*14940*/  FSETP.GT.AND P0, PT, |R8|, 1.469367938527859385e-39, PT ;  /* 0x001000000800780b */ /* 0x000fda0003f04200 */
[----:B------:R-:W-:Y:S05]  /*14950*/  @P0 BRA P1, `(.L_x_277) ;  /* 0x00000000001c0947 */ /* 0x000fea0000800000 */
[----:B------:R-:W-:Y:S01]  /*14960*/  MOV R10, R20 ;  /* 0x00000014000a7202 */ /* 0x000fe20000000f00 */
[----:B------:R-:W-:Y:S01]  /*14970*/  IMAD.MOV.U32 R7, RZ, RZ, R21 ;  /* 0x000000ffff077224 */ /* 0x000fe200078e0015 */
[----:B------:R-:W-:Y:S01]  /*14980*/  MOV R6, 0x149c0 ;  /* 0x000149c000067802 */ /* 0x000fe20000000f00 */
[----:B------:R-:W-:Y:S02]  /*14990*/  IMAD.MOV.U32 R8, RZ, RZ, RZ ;  /* 0x000000ffff087224 */ /* 0x000fe400078e00ff */
[----:B------:R-:W-:-:S07]  /*149a0*/  IMAD.MOV.U32 R9, RZ, RZ, -0x3fdc0000 ;  /* 0xc0240000ff097424 */ /* 0x000fce00078e00ff */
[----:B------:R-:W-:Y:S05]  /*149b0*/  CALL.REL.NOINC `($__internal_1_$__cuda_sm20_div_rn_f64_full) ;  /* 0x000001f400e47944 */ /* 0x000fea0003c00000 */
[----:B------:R-:W-:-:S07]  /*149c0*/  MOV R6, R8 ;  /* 0x0000000800067202 */ /* 0x000fce0000000f00 */
.L_x_277:
[----:B------:R-:W-:Y:S05]  /*149d0*/  BSYNC.RECONVERGENT B1 ;  /* 0x0000000000017941 */ /* 0x000fea0003800200 */
.L_x_276:
        /* <DEDUP_REMOVED lines=10> */
[----:B------:R-:W-:Y:S01]  /*14a80*/  BSSY.RECONVERGENT B0, `(.L_x_278) ;  /* 0x0000040000007945 */ /* 0x000fe20003800200 */
[----:B------:R-:W-:-:S05]  /*14a90*/  FSETP.GEU.AND P3, PT, |R21|, 6.5827683646048100446e-37, PT ;  /* 0x036000001500780b */ /* 0x000fca0003f6e200 */
[----:B------:R-:W-:Y:S02]  /*14aa0*/  DADD R8, R10, -6.75539944105574400000e+15 ;  /* 0xc33800000a087429 */ /* 0x000fe40000000000 */
        /* <DEDUP_REMOVED lines=18> */
[----:B------:R-:W-:-:S04]  /*14bd0*/  DFMA R24, R24, R22, R24 ;  /* 0x000000161818722b */ /* 0x000fc80000000018 */
[----:B------:R-:W-:Y:S01]  /*14be0*/  DFMA R8, R16, R8, UR6 ;  /* 0x0000000610087e2b */ /* 0x000fe20008000008 */
[----:B------:R-:W-:Y:S01]  /*14bf0*/  UMOV UR6, 0x14761f65 ;  /* 0x14761f6500067882 */ /* 0x000fe20000000000 */
[----:B------:R-:W-:Y:S02]  /*14c00*/  UMOV UR7, 0x3f2a01a0 ;  /* 0x3f2a01a000077882 */ /* 0x000fe40000000000 */
[----:B------:R-:W-:-:S04]  /*14c10*/  DMUL R26, R20, R24 ;  /* 0x00000018141a7228 */ /* 0x000fc80000000000 */
[----:B------:R-:W-:Y:S01]  /*14c20*/  DFMA R8, R16, R8, UR6 ;  /* 0x0000000610087e2b */ /* 0x000fe20008000008 */
[----:B------:R-:W-:Y:S01]  /*14c30*/  UMOV UR6, 0x1852b7af ;  /* 0x1852b7af00067882 */ /* 0x000fe20000000000 */
[----:B------:R-:W-:Y:S02]  /*14c40*/  UMOV UR7, 0x3f56c16c ;  /* 0x3f56c16c00077882 */ /* 0x000fe40000000000 */
[----:B------:R-:W-:-:S04]  /*14c50*/  DFMA R46, R26, -10, R20 ;  /* 0xc02400001a2e782b */ /* 0x000fc80000000014 */
        /* <DEDUP_REMOVED lines=16> */
[----:B------:R-:W-:-:S05]  /*14d60*/  FFMA R16, RZ, 2.5625, R9 ;  /* 0x40240000ff107823 */ /* 0x000fca0000000009 */
        /* <DEDUP_REMOVED lines=17> */
.L_x_279:
[----:B------:R-:W-:Y:S05]  /*14e80*/  BSYNC.RECONVERGENT B0 ;  /* 0x0000000000007941 */ /* 0x000fea0003800200 */
.L_x_278:
[----:B------:R-:W-:Y:S04]  /*14e90*/  BSSY.RECONVERGENT B1, `(.L_x_280) ;  /* 0x0000009000017945 */ /* 0x000fe80003800200 */
[----:B------:R-:W-:Y:S05]  /*14ea0*/  @P2 BRA P3, `(.L_x_281) ;  /* 0x00000000001c2947 */ /* 0x000fea0001800000 */
[----:B------:R-:W-:Y:S01]  /*14eb0*/  IMAD.MOV.U32 R10, RZ, RZ, R20 ;  /* 0x000000ffff0a7224 */ /* 0x000fe200078e0014 */
[----:B------:R-:W-:Y:S01]  /*14ec0*/  MOV R8, RZ ;  /* 0x000000ff00087202 */ /* 0x000fe20000000f00 */
[----:B------:R-:W-:Y:S01]  /*14ed0*/  IMAD.MOV.U32 R7, RZ, RZ, R21 ;  /* 0x000000ffff077224 */ /* 0x000fe200078e0015 */
[----:B------:R-:W-:Y:S01]  /*14ee0*/  MOV R6, 0x14f10 ;  /* 0x00014f1000067802 */ /* 0x000fe20000000f00 */
[----:B------:R-:W-:-:S07]  /*14ef0*/  IMAD.MOV.U32 R9, RZ, RZ, 0x40240000 ;  /* 0x40240000ff097424 */ /* 0x000fce00078e00ff */
[----:B------:R-:W-:Y:S05]  /*14f00*/  CALL.REL.NOINC `($__internal_1_$__cuda_sm20_div_rn_f64_full) ;  /* 0x000001f000907944 */ /* 0x000fea0003c00000 */
[----:B------:R-:W-:-:S07]  /*14f10*/  IMAD.MOV.U32 R9, RZ, RZ, R7 ;  /* 0x000000ffff097224 */ /* 0x000fce00078e0007 */
.L_x_281:
[----:B------:R-:W-:Y:S05]  /*14f20*/  BSYNC.RECONVERGENT B1 ;  /* 0x0000000000017941 */ /* 0x000fea0003800200 */
.L_x_280:
[----:B------:R-:W-:Y:S02]  /*14f30*/  HFMA2 R21, -RZ, RZ, 1.9912109375, 0.00128841400146484375 ;  /* 0x3ff71547ff157431 */ /* 0x000fe400000001ff */
        /* <DEDUP_REMOVED lines=58> */
.L_x_283:
[----:B------:R-:W-:Y:S05]  /*152e0*/  BSYNC.RECONVERGENT B0 ;  /* 0x0000000000007941 */ /* 0x000fea0003800200 */
.L_x_282:
[----:B------:R-:W-:Y:S01]  /*152f0*/  UMOV UR6, 0x8d4fdf3b ;  /* 0x8d4fdf3b00067882 */ /* 0x000fe20000000000 */
[----:B------:R-:W-:Y:S01]  /*15300*/  UMOV UR7, 0x3f726e97 ;  /* 0x3f726e9700077882 */ /* 0x000fe20000000000 */
[----:B------:R-:W-:Y:S01]  /*15310*/  BSSY.RECONVERGENT B1, `(.L_x_284) ;  /* 0x0000014000017945 */ /* 0x000fe20003800200 */
[----:B------:R-:W-:-:S08]  /*15320*/  DMUL R6, R6, UR6 ;  /* 0x0000000606067c28 */ /* 0x000fd00008000000 */
        /* <DEDUP_REMOVED lines=18> */
.L_x_285:
[----:B------:R-:W-:Y:S05]  /*15450*/  BSYNC.RECONVERGENT B1 ;  /* 0x0000000000017941 */ /* 0x000fea0003800200 */
.L_x_284:
[----:B------:R-:W-:Y:S01]  /*15460*/  DADD R10, R40, 5 ;  /* 0x40140000280a7429 */ /* 0x000fe20000000000 */
[----:B------:R-:W-:Y:S01]  /*15470*/  IMAD.MOV.U32 R20, RZ, RZ, 0x652b82fe ;  /* 0x652b82feff147424 */ /* 0x000fe200078e00ff */
[----:B------:R-:W-:Y:S01]  /*15480*/  MOV R21, 0x3ff71547 ;  /* 0x3ff7154700157802 */ /* 0x000fe20000000f00 */
[----:B------:R-:W-:Y:S01]  /*15490*/  UMOV UR6, 0xfefa39ef ;  /* 0xfefa39ef00067882 */ /* 0x000fe20000000000 */
[----:B------:R-:W-:Y:S01]  /*154a0*/  UMOV UR7, 0x3fe62e42 ;  /* 0x3fe62e4200077882 */ /* 0x000fe20000000000 */
[----:B------:R-:W0:Y:S01]  /*154b0*/  MUFU.RCP64H R25, 6 ;  /* 0x4018000000197908 */ /* 0x000e220000001800 */
[----:B------:R-:W-:Y:S01]  /*154c0*/  IMAD.MOV.U32 R46, RZ, RZ, 0x0 ;  /* 0x00000000ff2e7424 */ /* 0x000fe200078e00ff */
[----:B------:R-:W-:Y:S01]  /*154d0*/  MOV R47, 0x40180000 ;  /* 0x40180000002f7802 */ /* 0x000fe20000000f00 */
[----:B------:R-:W-:Y:S01]  /*154e0*/  DMUL R8, R10, -0.25 ;  /* 0xbfd000000a087828 */ /* 0x000fe20000000000 */
[----:B------:R-:W-:Y:S01]  /*154f0*/  IMAD.MOV.U32 R24, RZ, RZ, 0x1 ;  /* 0x00000001ff187424 */ /* 0x000fe200078e00ff */
[----:B------:R-:W-:Y:S01]  /*15500*/  BSSY.RECONVERGENT B0, `(.L_x_286) ;  /* 0x0000042000007945 */ /* 0x000fe20003800200 */
[----:B------:R-:W-:Y:S01]  /*15510*/  DADD R22, R22, 7 ;  /* 0x401c000016167429 */ /* 0x000fe20000000000 */
[----:B------:R-:W-:-:S04]  /*15520*/  FSETP.GEU.AND P3, PT, |R11|, 6.5827683646048100446e-37, PT ;  /* 0x036000000b00780b */ /* 0x000fc80003f6e200 */
[----:B------:R-:W-:Y:S02]  /*15530*/  DFMA R20, R8, R20, 6.75539944105574400000e+15 ;  /* 0x433800000814742b */ /* 0x000fe40000000014 */
[----:B------:R-:W-:Y:S01]  /*15540*/  FSETP.GEU.AND P0, PT, |R9|, 4.1917929649353027344, PT ;  /* 0x4086232b0900780b */ /* 0x000fe20003f0e200 */
[----:B0-----:R-:W-:-:S05]  /*15550*/  DFMA R26, R24, -R46, 1 ;  /* 0x3ff00000181a742b */ /* 0x001fca000000082e */
[----:B------:R-:W-:-:S03]  /*15560*/  DADD R6, R20, -6.75539944105574400000e+15 ;  /* 0xc338000014067429 */ /* 0x000fc60000000000 */
[----:B------:R-:W-:-:S05]  /*15570*/  DFMA R26, R26, R26, R26 ;  /* 0x0000001a1a1a722b */ /* 0x000fca000000001a */
        /* <DEDUP_REMOVED lines=9> */
[----:B------:R-:W-:-:S05]  /*15610*/  DFMA R24, R26, -R46, 1 ;  /* 0x3ff000001a18742b */ /* 0x000fca000000082e */
[----:B------:R-:W-:Y:S01]  /*15620*/  DFMA R6, R16, UR6, R6 ;  /* 0x0000000610067c2b */ /* 0x000fe20008000006 */
[----:B------:R-:W-:Y:S01]  /*15630*/  UMOV UR6, 0x62401315 ;  /* 0x6240131500067882 */ /* 0x000fe20000000000 */
[----:B------:R-:W-:Y:S01]  /*15640*/  UMOV UR7, 0x3ec71dee ;  /* 0x3ec71dee00077882 */ /* 0x000fe20000000000 */
[----:B------:R-:W-:-:S05]  /*15650*/  DFMA R26, R26, R24, R26 ;  /* 0x000000181a1a722b */ /* 0x000fca000000001a */
[----:B------:R-:W-:Y:S01]  /*15660*/  DFMA R6, R16, R6, UR6 ;  /* 0x0000000610067e2b */ /* 0x000fe20008000006 */
[----:B------:R-:W-:Y:S01]  /*15670*/  UMOV UR6, 0x7c89eb71 ;  /* 0x7c89eb7100067882 */ /* 0x000fe20000000000 */
[----:B------:R-:W-:Y:S01]  /*15680*/  UMOV UR7, 0x3efa0199 ;  /* 0x3efa019900077882 */ /* 0x000fe20000000000 */
[----:B------:R-:W-:-:S05]  /*15690*/  DMUL R46, R10, R26 ;  /* 0x0000001a0a2e7228 */ /* 0x000fca0000000000 */
[----:B------:R-:W-:Y:S01]  /*156a0*/  DFMA R6, R16, R6, UR6 ;  /* 0x0000000610067e2b */ /* 0x000fe20008000006 */
[----:B------:R-:W-:Y:S01]  /*156b0*/  UMOV UR6, 0x14761f65 ;  /* 0x14761f6500067882 */ /* 0x000fe20000000000 */
[----:B------:R-:W-:Y:S01]  /*156c0*/  UMOV UR7, 0x3f2a01a0 ;  /* 0x3f2a01a000077882 */ /* 0x000fe20000000000 */
[----:B------:R-:W-:-:S05]  /*156d0*/  DFMA R48, R46, -6, R10 ;  /* 0xc01800002e30782b */ /* 0x000fca000000000a */
        /* <DEDUP_REMOVED lines=19> */
[----:B------:R-:W-:-:S05]  /*15810*/  FFMA R16, RZ, 2.375, R7 ;  /* 0x40180000ff107823 */ /* 0x000fca0000000007 */
        /* <DEDUP_REMOVED lines=16> */
.L_x_287:
[----:B------:R-:W-:Y:S05]  /*15920*/  BSYNC.RECONVERGENT B0 ;  /* 0x0000000000007941 */ /* 0x000fea0003800200 */
.L_x_286:
[----:B------:R-:W-:Y:S04]  /*15930*/  BSSY.RECONVERGENT B1, `(.L_x_288) ;  /* 0x0000008000017945 */ /* 0x000fe80003800200 */
[----:B------:R-:W-:Y:S05]  /*15940*/  @P2 BRA P3, `(.L_x_289) ;  /* 0x0000000000182947 */ /* 0x000fea0001800000 */
[----:B------:R-:W-:Y:S01]  /*15950*/  IMAD.MOV.U32 R7, RZ, RZ, R11 ;  /* 0x000000ffff077224 */ /* 0x000fe200078e000b */
[----:B------:R-:W-:Y:S01]  /*15960*/  MOV R8, RZ ;  /* 0x000000ff00087202 */ /* 0x000fe20000000f00 */
[----:B------:R-:W-:Y:S01]  /*15970*/  IMAD.MOV.U32 R9, RZ, RZ, 0x40180000 ;  /* 0x40180000ff097424 */ /* 0x000fe200078e00ff */
[----:B------:R-:W-:-:S07]  /*15980*/  MOV R6, 0x159a0 ;  /* 0x000159a000067802 */ /* 0x000fce0000000f00 */
[----:B------:R-:W-:Y:S05]  /*15990*/  CALL.REL.NOINC `($__internal_1_$__cuda_sm20_div_rn_f64_full) ;  /* 0x000001e400ec7944 */ /* 0x000fea0003c00000 */
[----:B------:R-:W-:-:S07]  /*159a0*/  IMAD.MOV.U32 R6, RZ, RZ, R8 ;  /* 0x000000ffff067224 */ /* 0x000fce00078e0008 */
.L_x_289:
[----:B------:R-:W-:Y:S05]  /*159b0*/  BSYNC.RECONVERGENT B1 ;  /* 0x0000000000017941 */ /* 0x000fea0003800200 */
.L_x_288:
        /* <DEDUP_REMOVED lines=59> */
.L_x_291:
[----:B------:R-:W-:Y:S05]  /*15d70*/  BSYNC.RECONVERGENT B0 ;  /* 0x0000000000007941 */ /* 0x000fea0003800200 */
.L_x_290:
        /* <DEDUP_REMOVED lines=22> */
.L_x_293:
[----:B------:R-:W-:Y:S05]  /*15ee0*/  BSYNC.RECONVERGENT B1 ;  /* 0x0000000000017941 */ /* 0x000fea0003800200 */
.L_x_292:
[----:B------:R0:W5:Y:S01]  /*15ef0*/  LDG.E.64 R20, desc[UR4][R38.64+0xc8] ;  /* 0x0000c80426147981 */ /* 0x000162000c1e1b00 */
[----:B------:R-:W1:Y:S01]  /*15f00*/  MUFU.RCP64H R7, R23 ;  /* 0x0000001700077308 */ /* 0x000e620000001800 */
[----:B------:R-:W-:Y:S01]  /*15f10*/  IMAD.MOV.U32 R6, RZ, RZ, 0x1 ;  /* 0x00000001ff067424 */ /* 0x000fe200078e00ff */
        /* <DEDUP_REMOVED lines=21> */
.L_x_295:
[----:B------:R-:W-:Y:S05]  /*16070*/  BSYNC.RECONVERGENT B1 ;  /* 0x0000000000017941 */ /* 0x000fea0003800200 */
.L_x_294:
[----:B------:R0:W5:Y:S01]  /*16080*/  LDG.E.64 R16, desc[UR4][R38.64+0xd0] ;  /* 0x0000d00426107981 */ /* 0x000162000c1e1b00 */
        /* <DEDUP_REMOVED lines=37> */
[----:B------:R-:W-:Y:S01]  /*162e0*/  UMOV UR7, 0x3fc55555 ;  /* 0x3fc5555500077882 */ /* 0x000fe20000000000 */
[----:B------:R-:W-:-:S04]  /*162f0*/  MOV R24, 0x1 ;  /* 0x0000000100187802 */ /* 0x000fc80000000f00 */
[----:B------:R-:W1:Y:S01]  /*16300*/  MUFU.RCP64H R25, R9 ;  /* 0x0000000900197308 */ /* 0x000e620000001800 */
[----:B------:R-:W-:Y:S01]  /*16310*/  DFMA R46, R26, R46, UR6 ;  /* 0x000000061a2e7e2b */ /* 0x000fe2000800002e */
[----:B------:R-:W-:Y:S01]  /*16320*/  UMOV UR6, 0xb ;  /* 0x0000000b00067882 */ /* 0x000fe20000000000 */
[----:B------:R-:W-:-:S06]  /*16330*/  UMOV UR7, 0x3fe00000 ;  /* 0x3fe0000000077882 */ /* 0x000fcc0000000000 */
[----:B------:R-:W-:-:S08]  /*16340*/  DFMA R46, R26, R46, UR6 ;  /* 0x000000061a2e7e2b */ /* 0x000fd0000800002e */
[----:B------:R-:W-:Y:S02]  /*16350*/  DFMA R46, R26, R46, 1 ;  /* 0x3ff000001a2e742b */ /* 0x000fe4000000002e */
[----:B-1----:R-:W-:-:S06]  /*16360*/  DFMA R48, -R8, R24, 1 ;  /* 0x3ff000000830742b */ /* 0x002fcc0000000118 */
[----:B------:R-:W-:Y:S02]  /*16370*/  DFMA R46, R26, R46, 1 ;  /* 0x3ff000001a2e742b */ /* 0x000fe4000000002e */
[----:B------:R-:W-:-:S08]  /*16380*/  DFMA R48, R48, R48, R48 ;  /* 0x000000303030722b */ /* 0x000fd00000000030 */
[----:B------:R-:W-:Y:S01]  /*16390*/  DFMA R48, R24, R48, R24 ;  /* 0x000000301830722b */ /* 0x000fe20000000018 */
[----:B------:R-:W-:Y:S02]  /*163a0*/  IMAD R51, R10, 0x100000, R47 ;  /* 0x001000000a337824 */ /* 0x000fe400078e022f */
[----:B------:R-:W-:Y:S01]  /*163b0*/  IMAD.MOV.U32 R50, RZ, RZ, R46 ;  /* 0x000000ffff327224 */ /* 0x000fe200078e002e */
[----:B0-----:R-:W-:Y:S07]  /*163c0*/  @!P0 BRA `(.L_x_297) ;  /* 0x0000000000348947 */ /* 0x001fee0003800000 */
        /* <DEDUP_REMOVED lines=13> */
.L_x_297:
[----:B------:R-:W-:Y:S05]  /*164a0*/  BSYNC.RECONVERGENT B0 ;  /* 0x0000000000007941 */ /* 0x000fea0003800200 */
.L_x_296:
[----:B------:R-:W0:Y:S01]  /*164b0*/  LDCU.64 UR6, c[0x0][0x388] ;  /* 0x00007100ff0677ac */ /* 0x000e220008000a00 */
[----:B------:R-:W-:Y:S01]  /*164c0*/  DFMA R6, -R8, R48, 1 ;  /* 0x3ff000000806742b */ /* 0x000fe20000000130 */
[----:B------:R-:W-:Y:S01]  /*164d0*/  BSSY.RECONVERGENT B1, `(.L_x_298) ;  /* 0x0000011000017945 */ /* 0x000fe20003800200 */
[----:B-----5:R-:W-:-:S06]  /*164e0*/  DADD R20, -R20, R18 ;  /* 0x0000000014147229 */ /* 0x020fcc0000000112 */
[----:B------:R-:W-:Y:S02]  /*164f0*/  DFMA R6, R48, R6, R48 ;  /* 0x000000063006722b */ /* 0x000fe40000000030 */
[----:B------:R-:W-:-:S06]  /*16500*/  DFMA R50, -R20, R50, R18 ;  /* 0x000000321432722b */ /* 0x000fcc0000000112 */
[----:B0-----:R-:W-:Y:S01]  /*16510*/  DMUL R10, R6, -UR6 ;  /* 0x80000006060a7c28 */ /* 0x001fe20008000000 */
[----:B------:R0:W-:Y:S07]  /*16520*/  STG.E.64 desc[UR4][R38.64+0xc8], R50 ;  /* 0x0000c83226007986 */ /* 0x0001ee000c101b04 */
        /* <DEDUP_REMOVED lines=9> */
[----:B------:R-:W-:Y:S05]  /*165c0*/  CALL.REL.NOINC `($__internal_1_$__cuda_sm20_div_rn_f64_full) ;  /* 0x000001d800e07944 */ /* 0x000fea0003c00000 */
[----:B------:R-:W-:-:S07]  /*165d0*/  MOV R6, R8 ;  /* 0x0000000800067202 */ /* 0x000fce0000000f00 */
.L_x_299:
[----:B------:R-:W-:Y:S05]  /*165e0*/  BSYNC.RECONVERGENT B1 ;  /* 0x0000000000017941 */ /* 0x000fea0003800200 */
.L_x_298:
[----:B------:R-:W-:Y:S01]  /*165f0*/  IMAD.MOV.U32 R8, RZ, RZ, 0x652b82fe ;  /* 0x652b82feff087424 */ /* 0x000fe200078e00ff */
[----:B------:R-:W-:Y:S01]  /*16600*/  UMOV UR6, 0xfefa39ef ;  /* 0xfefa39ef00067882 */ /* 0x000fe20000000000 */
[----:B------:R-:W-:Y:S01]  /*16610*/  IMAD.MOV.U32 R9, RZ, RZ, 0x3ff71547 ;  /* 0x3ff71547ff097424 */ /* 0x000fe200078e00ff */
[----:B------:R-:W-:Y:S01]  /*16620*/  UMOV UR7, 0x3fe62e42 ;  /* 0x3fe62e4200077882 */ /* 0x000fe20000000000 */
[----:B------:R-:W0:Y:S01]  /*16630*/  MUFU.RCP64H R25, -7 ;  /* 0xc01c000000197908 */ /* 0x000e220000001800 */
[----:B------:R-:W-:Y:S01]  /*16640*/  IMAD.MOV.U32 R46, RZ, RZ, 0x0 ;  /* 0x00000000ff2e7424 */ /* 0x000fe200078e00ff */
[----:B------:R-:W-:Y:S01]  /*16650*/  FSETP.GEU.AND P0, PT, |R7|, 4.1917929649353027344, PT ;  /* 0x4086232b0700780b */ /* 0x000fe20003f0e200 */
[----:B------:R-:W-:Y:S01]  /*16660*/  IMAD.MOV.U32 R47, RZ, RZ, 0x401c0000 ;  /* 0x401c0000ff2f7424 */ /* 0x000fe200078e00ff */
[----:B------:R-:W-:Y:S01]  /*16670*/  DFMA R8, R6, R8, 6.75539944105574400000e+15 ;  /* 0x433800000608742b */ /* 0x000fe20000000008 */
[----:B------:R-:W-:Y:S01]  /*16680*/  IMAD.MOV.U32 R24, RZ, RZ, 0x1 ;  /* 0x00000001ff187424 */ /* 0x000fe200078e00ff */
[----:B------:R-:W-:Y:S01]  /*16690*/  BSSY.RECONVERGENT B0, `(.L_x_300) ;  /* 0x000003e000007945 */ /* 0x000fe20003800200 */
[----:B------:R-:W-:-:S05]  /*166a0*/  DADD R16, -R16, R18 ;  /* 0x0000000010107229 */ /* 0x000fca0000000112 */
[----:B------:R-:W-:Y:S02]  /*166b0*/  DADD R10, R8, -6.75539944105574400000e+15 ;  /* 0xc3380000080a7429 */ /* 0x000fe40000000000 */
        /* <DEDUP_REMOVED lines=14> */
[----:B------:R-:W-:-:S04]  /*167a0*/  DFMA R46, R26, R46, 1 ;  /* 0x3ff000001a2e742b */ /* 0x000fc8000000002e */
[----:B------:R-:W-:Y:S01]  /*167b0*/  DFMA R20, R10, R20, UR6 ;  /* 0x000000060a147e2b */ /* 0x000fe20008000014 */
[----:B------:R-:W-:Y:S01]  /*167c0*/  UMOV UR6, 0x7c89eb71 ;  /* 0x7c89eb7100067882 */ /* 0x000fe20000000000 */
[----:B------:R-:W-:Y:S02]  /*167d0*/  UMOV UR7, 0x3efa0199 ;  /* 0x3efa019900077882 */ /* 0x000fe40000000000 */
[----:B------:R-:W-:-:S04]  /*167e0*/  DFMA R46, R26, R46, R26 ;  /* 0x0000002e1a2e722b */ /* 0x000fc8000000001a */
        /* <DEDUP_REMOVED lines=19> */
[----:B------:R-:W-:-:S06]  /*16920*/  DADD R20, R40, -4 ;  /* 0xc010000028147429 */ /* 0x000fcc0000000000 */
[----:B------:R-:W-:-:S08]  /*16930*/  DFMA R24, R10, R24, 1 ;  /* 0x3ff000000a18742b */ /* 0x000fd00000000018 */
[----:B------:R-:W-:Y:S02]  /*16940*/  DFMA R48, R10, R24, 1 ;  /* 0x3ff000000a30742b */ /* 0x000fe40000000018 */
[----:B------:R-:W-:-:S08]  /*16950*/  DMUL R24, R20, R46 ;  /* 0x0000002e14187228 */ /* 0x000fd00000000000 */
[----:B------:R-:W-:Y:S01]  /*16960*/  DFMA R26, R24, 7, R20 ;  /* 0x401c0000181a782b */ /* 0x000fe20000000014 */
[----:B------:R-:W-:Y:S01]  /*16970*/  LEA R11, R8, R49, 0x14 ;  /* 0x00000031080b7211 */ /* 0x000fe200078ea0ff */
[----:B------:R-:W-:Y:S01]  /*16980*/  IMAD.MOV.U32 R10, RZ, RZ, R48 ;  /* 0x000000ffff0a7224 */ /* 0x000fe200078e0030 */
[----:B------:R-:W-:Y:S08]  /*16990*/  @!P0 BRA `(.L_x_301) ;  /* 0x0000000000348947 */ /* 0x000ff00003800000 */
        /* <DEDUP_REMOVED lines=13> */
.L_x_301:
[----:B------:R-:W-:Y:S05]  /*16a70*/  BSYNC.RECONVERGENT B0 ;  /* 0x0000000000007941 */ /* 0x000fea0003800200 */
.L_x_300:
[----:B------:R-:W-:Y:S01]  /*16a80*/  DFMA R6, R46, R26, R24 ;  /* 0x0000001a2e06722b */ /* 0x000fe20000000018 */
[----:B------:R-:W-:Y:S01]  /*16a90*/  FSETP.GEU.AND P1, PT, |R21|, 6.5827683646048100446e-37, PT ;  /* 0x036000001500780b */ /* 0x000fe20003f2e200 */
[----:B------:R-:W-:Y:S01]  /*16aa0*/  DFMA R16, -R16, R10, R18 ;  /* 0x0000000a1010722b */ /* 0x000fe20000000112 */
[----:B------:R-:W-:Y:S01]  /*16ab0*/  UMOV UR6, 0x9999999a ;  /* 0x9999999a00067882 */ /* 0x000fe20000000000 */
[----:B------:R-:W-:Y:S01]  /*16ac0*/  UMOV UR7, 0x3fd99999 ;  /* 0x3fd9999900077882 */ /* 0x000fe20000000000 */
[----:B------:R-:W-:Y:S04]  /*16ad0*/  BSSY.RECONVERGENT B1, `(.L_x_302) ;  /* 0x0000010000017945 */ /* 0x000fe80003800200 */
[----:B------:R0:W-:Y:S01]  /*16ae0*/  STG.E.64 desc[UR4][R38.64+0xd0], R16 ;  /* 0x0000d01026007986 */ /* 0x0001e2000c101b04 */
[----:B------:R-:W-:Y:S01]  /*16af0*/  FFMA R8, RZ, -2.4375, R7 ;  /* 0xc01c0000ff087823 */ /* 0x000fe20000000007 */
[----:B------:R-:W-:Y:S01]  /*16b00*/  DMUL R26, R16, UR6 ;  /* 0x00000006101a7c28 */ /* 0x000fe20008000000 */
[----:B------:R-:W-:Y:S01]  /*16b10*/  UMOV UR6, 0x33333333 ;  /* 0x3333333300067882 */ /* 0x000fe20000000000 */
[----:B------:R-:W-:-:S02]  /*16b20*/  UMOV UR7, 0x3fe33333 ;  /* 0x3fe3333300077882 */ /* 0x000fc40000000000 */
[----:B------:R-:W-:-:S04]  /*16b30*/  FSETP.GT.AND P0, PT, |R8|, 1.469367938527859385e-39, PT ;  /* 0x001000000800780b */ /* 0x000fc80003f04200 */
[----:B------:R-:W-:-:S09]  /*16b40*/  DFMA R50, R50, UR6, R26 ;  /* 0x0000000632327c2b */ /* 0x000fd2000800001a */
[----:B0-----:R-:W-:Y:S05]  /*16b50*/  @P0 BRA P1, `(.L_x_303) ;  /* 0x00000000001c0947 */ /* 0x001fea0000800000 */
[----:B------:R-:W-:Y:S01]  /*16b60*/  IMAD.MOV.U32 R10, RZ, RZ, R20 ;  /* 0x000000ffff0a7224 */ /* 0x000fe200078e0014 */
[----:B------:R-:W-:Y:S01]  /*16b70*/  MOV R8, RZ ;  /* 0x000000ff00087202 */ /* 0x000fe20000000f00 */
[----:B------:R-:W-:Y:S01]  /*16b80*/  IMAD.MOV.U32 R7, RZ, RZ, R21 ;  /* 0x000000ffff077224 */ /* 0x000fe200078e0015 */
[----:B------:R-:W-:Y:S01]  /*16b90*/  MOV R6, 0x16bc0 ;  /* 0x00016bc000067802 */ /* 0x000fe20000000f00 */
[----:B------:R-:W-:-:S07]  /*16ba0*/  IMAD.MOV.U32 R9, RZ, RZ, -0x3fe40000 ;  /* 0xc01c0000ff097424 */ /* 0x000fce00078e00ff */
[----:B------:R-:W-:Y:S05]  /*16bb0*/  CALL.REL.NOINC `($__internal_1_$__cuda_sm20_div_rn_f64_full) ;  /* 0x000001d400647944 */ /* 0x000fea0003c00000 */
[----:B------:R-:W-:-:S07]  /*16bc0*/  IMAD.MOV.U32 R6, RZ, RZ, R8 ;  /* 0x000000ffff067224 */ /* 0x000fce00078e0008 */
.L_x_303:
[----:B------:R-:W-:Y:S05]  /*16bd0*/  BSYNC.RECONVERGENT B1 ;  /* 0x0000000000017941 */ /* 0x000fea0003800200 */
.L_x_302:
[----:B------:R-:W-:Y:S01]  /*16be0*/  IMAD.MOV.U32 R10, RZ, RZ, 0x652b82fe ;  /* 0x652b82feff0a7424 */ /* 0x000fe200078e00ff */
[----:B------:R-:W-:Y:S01]  /*16bf0*/  MOV R11, 0x3ff71547 ;  /* 0x3ff71547000b7802 */ /* 0x000fe20000000f00 */
[----:B------:R-:W-:Y:S01]  /*16c00*/  UMOV UR6, 0xfefa39ef ;  /* 0xfefa39ef00067882 */ /* 0x000fe20000000000 */
[----:B------:R-:W-:Y:S01]  /*16c10*/  UMOV UR7, 0x3fe62e42 ;  /* 0x3fe62e4200077882 */ /* 0x000fe20000000000 */
[----:B------:R-:W0:Y:S01]  /*16c20*/  MUFU.RCP64H R25, 7 ;  /* 0x401c000000197908 */ /* 0x000e220000001800 */
[----:B------:R-:W-:Y:S01]  /*16c30*/  IMAD.MOV.U32 R48, RZ, RZ, 0x0 ;  /* 0x00000000ff307424 */ /* 0x000fe200078e00ff */
[----:B------:R-:W-:Y:S01]  /*16c40*/  MOV R49, 0x401c0000 ;  /* 0x401c000000317802 */ /* 0x000fe20000000f00 */
[----:B------:R-:W-:Y:S01]  /*16c50*/  DFMA R10, R6, R10, 6.75539944105574400000e+15 ;  /* 0x43380000060a742b */ /* 0x000fe2000000000a */
[----:B------:R-:W-:Y:S01]  /*16c60*/  IMAD.MOV.U32 R24, RZ, RZ, 0x1 ;  /* 0x00000001ff187424 */ /* 0x000fe200078e00ff */
[----:B------:R-:W-:Y:S01]  /*16c70*/  FSETP.GEU.AND P0, PT, |R7|, 4.1917929649353027344, PT ;  /* 0x4086232b0700780b */ /* 0x000fe20003f0e200 */
[----:B------:R-:W-:Y:S01]  /*16c80*/  BSSY.RECONVERGENT B0, `(.L_x_304) ;  /* 0x0000040000007945 */ /* 0x000fe20003800200 */
[----:B------:R-:W-:-:S04]  /*16c90*/  FSETP.GEU.AND P3, PT, |R21|, 6.5827683646048100446e-37, PT ;  /* 0x036000001500780b */ /* 0x000fc80003f6e200 */
        /* <DEDUP_REMOVED lines=44> */
[----:B------:R-:W-:-:S05]  /*16f60*/  FFMA R16, RZ, 2.4375, R9 ;  /* 0x401c0000ff107823 */ /* 0x000fca0000000009 */
        /* <DEDUP_REMOVED lines=17> */
.L_x_305:
[----:B------:R-:W-:Y:S05]  /*17080*/  BSYNC.RECONVERGENT B0 ;  /* 0x0000000000007941 */ /* 0x000fea0003800200 */
.L_x_304:
[----:B------:R-:W-:Y:S04]  /*17090*/  BSSY.RECONVERGENT B1, `(.L_x_306) ;  /* 0x0000009000017945 */ /* 0x000fe80003800200 */
        /* <DEDUP_REMOVED lines=8> */
.L_x_307:
[----:B------:R-:W-:Y:S05]  /*17120*/  BSYNC.RECONVERGENT B1 ;  /* 0x0000000000017941 */ /* 0x000fea0003800200 */
.L_x_306:
        /* <DEDUP_REMOVED lines=59> */
.L_x_309:
[----:B------:R-:W-:Y:S05]  /*174e0*/  BSYNC.RECONVERGENT B0 ;  /* 0x0000000000007941 */ /* 0x000fea0003800200 */
.L_x_308:
        /* <DEDUP_REMOVED lines=22> */
.L_x_311:
[----:B------:R-:W-:Y:S05]  /*17650*/  BSYNC.RECONVERGENT B1 ;  /* 0x0000000000017941 */ /* 0x000fea0003800200 */
.L_x_310:
[----:B------:R-:W0:Y:S01]  /*17660*/  MUFU.RCP64H R7, -3 ;  /* 0xc008000000077908 */ /* 0x000e220000001800 */
[----:B------:R-:W-:Y:S01]  /*17670*/  IMAD.MOV.U32 R10, RZ, RZ, 0x0 ;  /* 0x00000000ff0a7424 */ /* 0x000fe200078e00ff */
[----:B------:R-:W-:Y:S01]  /*17680*/  FSETP.GEU.AND P1, PT, |R41|, 6.5827683646048100446e-37, PT ;  /* 0x036000002900780b */ /* 0x000fe20003f2e200 */
[----:B------:R-:W-:Y:S01]  /*17690*/  IMAD.MOV.U32 R11, RZ, RZ, 0x40080000 ;  /* 0x40080000ff0b7424 */ /* 0x000fe200078e00ff */
[----:B------:R-:W-:Y:S01]  /*176a0*/  BSSY.RECONVERGENT B1, `(.L_x_312) ;  /* 0x0000015000017945 */ /* 0x000fe20003800200 */
[----:B------:R-:W-:Y:S01]  /*176b0*/  IMAD.MOV.U32 R6, RZ, RZ, 0x1 ;  /* 0x00000001ff067424 */ /* 0x000fe200078e00ff */
[----:B------:R-:W-:-:S05]  /*176c0*/  DADD R20, R20, 7 ;  /* 0x401c000014147429 */ /* 0x000fca0000000000 */
        /* <DEDUP_REMOVED lines=8> */
[----:B------:R-:W-:-:S05]  /*17750*/  FFMA R6, RZ, -2.125, R9 ;  /* 0xc0080000ff067823 */ /* 0x000fca0000000009 */
        /* <DEDUP_REMOVED lines=9> */
.L_x_313:
[----:B------:R-:W-:Y:S05]  /*177f0*/  BSYNC.RECONVERGENT B1 ;  /* 0x0000000000017941 */ /* 0x000fea0003800200 */
.L_x_312:
        /* <DEDUP_REMOVED lines=74> */
.L_x_315:
[----:B------:R-:W-:Y:S05]  /*17ca0*/  BSYNC.RECONVERGENT B0 ;  /* 0x0000000000007941 */ /* 0x000fea0003800200 */
.L_x_314:
        /* <DEDUP_REMOVED lines=9> */
.L_x_317:
[----:B------:R-:W-:Y:S05]  /*17d40*/  BSYNC.RECONVERGENT B1 ;  /* 0x0000000000017941 */ /* 0x000fea0003800200 */
.L_x_316:
        /* <DEDUP_REMOVED lines=59> */
.L_x_319:
[----:B------:R-:W-:Y:S05]  /*18100*/  BSYNC.RECONVERGENT B0 ;  /* 0x0000000000007941 */ /* 0x000fea0003800200 */
.L_x_318:
        /* <DEDUP_REMOVED lines=22> */
.L_x_321:
[----:B------:R-:W-:Y:S05]  /*18270*/  BSYNC.RECONVERGENT B1 ;  /* 0x0000000000017941 */ /* 0x000fea0003800200 */
.L_x_320:
[----:B------:R-:W0:Y:S01]  /*18280*/  MUFU.RCP64H R7, 10 ;  /* 0x4024000000077908 */ /* 0x000e220000001800 */
[----:B------:R-:W-:Y:S01]  /*18290*/  IMAD.MOV.U32 R8, RZ, RZ, 0x0 ;  /* 0x00000000ff087424 */ /* 0x000fe200078e00ff */
[----:B------:R-:W-:Y:S01]  /*182a0*/  MOV R9, 0x40240000 ;  /* 0x4024000000097802 */ /* 0x000fe20000000f00 */
[----:B------:R-:W-:Y:S01]  /*182b0*/  IMAD.MOV.U32 R6, RZ, RZ, 0x1 ;  /* 0x00000001ff067424 */ /* 0x000fe200078e00ff */
[----:B------:R-:W-:Y:S01]  /*182c0*/  DADD R16, R40, -10 ;  /* 0xc024000028107429 */ /* 0x000fe20000000000 */
[----:B------:R-:W-:Y:S09]  /*182d0*/  BSSY.RECONVERGENT B1, `(.L_x_322) ;  /* 0x0000014000017945 */ /* 0x000ff20003800200 */
        /* <DEDUP_REMOVED lines=9> */
[----:B------:R-:W-:-:S05]  /*18370*/  FFMA R8, RZ, 2.5625, R7 ;  /* 0x40240000ff087823 */ /* 0x000fca0000000007 */
[----:B------:R-:W-:-:S13]  /*18380*/  FSETP.GT.AND P0, PT, |R8|, 1.469367938527859385e-39, PT ;  /* 0x001000000800780b */ /* 0x000fda0003f04200 */
        /* <DEDUP_REMOVED lines=8> */
.L_x_323:
[----:B------:R-:W-:Y:S05]  /*18410*/  BSYNC.RECONVERGENT B1 ;  /* 0x0000000000017941 */ /* 0x000fea0003800200 */
.L_x_322:
        /* <DEDUP_REMOVED lines=59> */
.L_x_325:
[----:B------:R-:W-:Y:S05]  /*187d0*/  BSYNC.RECONVERGENT B0 ;  /* 0x0000000000007941 */ /* 0x000fea0003800200 */
.L_x_324:
        /* <DEDUP_REMOVED lines=21> */
[----:B------:R-:W-:-:S07]  /*18930*/  IMAD.MOV.U32 R7, RZ, RZ, 0x3fe33333 ;  /* 0x3fe33333ff077424 */ /* 0x000fce00078e00ff */
[----:B------:R-:W-:Y:S05]  /*18940*/  CALL.REL.NOINC `($__internal_1_$__cuda_sm20_div_rn_f64_full) ;  /* 0x000001b800007944 */ /* 0x000fea0003c00000 */
[----:B------:R-:W-:-:S07]  /*18950*/  IMAD.MOV.U32 R9, RZ, RZ, R7 ;  /* 0x000000ffff097224 */ /* 0x000fce00078e0007 */
.L_x_327:
[----:B------:R-:W-:Y:S05]  /*18960*/  BSYNC.RECONVERGENT B1 ;  /* 0x0000000000017941 */ /* 0x000fea0003800200 */
.L_x_326:
        /* <DEDUP_REMOVED lines=13> */
[----:B------:R-:W-:Y:S01]  /*18a40*/  DADD R10, -RZ, -UR6 ;  /* 0x80000006ff0a7e29 */ /* 0x000fe20008000100 */
[----:B------:R-:W-:Y:S01]  /*18a50*/  UMOV UR6, 0x33333333 ;  /* 0x3333333300067882 */ /* 0x000fe20000000000 */
[----:B------:R-:W-:Y:S02]  /*18a60*/  UMOV UR7, 0x3fd33333 ;  /* 0x3fd3333300077882 */ /* 0x000fe40000000000 */
[----:B------:R-:W-:-:S04]  /*18a70*/  DADD R48, R8, UR6 ;  /* 0x0000000608307e29 */ /* 0x000fc80008000000 */
        /* <DEDUP_REMOVED lines=10> */
.L_x_329:
[----:B------:R-:W-:Y:S05]  /*18b20*/  BSYNC.RECONVERGENT B1 ;  /* 0x0000000000017941 */ /* 0x000fea0003800200 */
.L_x_328:
[----:B------:R0:W5:Y:S01]  /*18b30*/  LDG.E.64 R46, desc[UR4][R38.64+0xf8] ;  /* 0x0000f804262e7981 */ /* 0x000162000c1e1b00 */
[----:B------:R-:W-:Y:S01]  /*18b40*/  MOV R8, 0x652b82fe ;  /* 0x652b82fe00087802 */ /* 0x000fe20000000f00 */
[----:B------:R-:W-:Y:S01]  /*18b50*/  IMAD.MOV.U32 R9, RZ, RZ, 0x3ff71547 ;  /* 0x3ff71547ff097424 */ /* 0x000fe200078e00ff */
[----:B------:R-:W-:Y:S01]  /*18b60*/  UMOV UR6, 0xfefa39ef ;  /* 0xfefa39ef00067882 */ /* 0x000fe20000000000 */
[----:B------:R-:W-:Y:S01]  /*18b70*/  UMOV UR7, 0x3fe62e42 ;  /* 0x3fe62e4200077882 */ /* 0x000fe20000000000 */
[----:B------:R-:W-:Y:S01]  /*18b80*/  DADD R60, R60, 100 ;  /* 0x405900003c3c7429 */ /* 0x000fe20000000000 */
[----:B------:R-:W-:Y:S01]  /*18b90*/  MOV R64, 0x1 ;  /* 0x0000000100407802 */ /* 0x000fe20000000f00 */
[----:B------:R-:W-:Y:S01]  /*18ba0*/  BSSY.RECONVERGENT B0, `(.L_x_330) ;  /* 0x000003b000007945 */ /* 0x000fe20003800200 */
[----:B------:R-:W-:Y:S01]  /*18bb0*/  DFMA R8, R6, R8, 6.75539944105574400000e+15 ;  /* 0x433800000608742b */ /* 0x000fe20000000008 */
[----:B------:R-:W-:Y:S02]  /*18bc0*/  FSETP.GEU.AND P0, PT, |R7|, 4.1917929649353027344, PT ;  /* 0x4086232b0700780b */ /* 0x000fe40003f0e200 */
[----:B------:R-:W1:Y:S05]  /*18bd0*/  MUFU.RCP64H R65, R61 ;  /* 0x0000003d00417308 */ /* 0x000e6a0000001800 */
[----:B------:R-:W-:-:S08]  /*18be0*/  DADD R10, R8, -6.75539944105574400000e+15 ;  /* 0xc3380000080a7429 */ /* 0x000fd00000000000 */
[----:B------:R-:W-:Y:S01]  /*18bf0*/  DFMA R62, R10, -UR6, R6 ;  /* 0x800000060a3e7c2b */ /* 0x000fe20008000006 */
[----:B------:R-:W-:Y:S01]  /*18c00*/  UMOV UR6, 0x3b39803f ;  /* 0x3b39803f00067882 */ /* 0x000fe20000000000 */
[----:B------:R-:W-:Y:S01]  /*18c10*/  UMOV UR7, 0x3c7abc9e ;  /* 0x3c7abc9e00077882 */ /* 0x000fe20000000000 */
[----:B-1----:R-:W-:-:S05]  /*18c20*/  DFMA R66, -R60, R64, 1 ;  /* 0x3ff000003c42742b */ /* 0x002fca0000000140 */
        /* <DEDUP_REMOVED lines=50> */
.L_x_331:
[----:B------:R-:W-:Y:S05]  /*18f50*/  BSYNC.RECONVERGENT B0 ;  /* 0x0000000000007941 */ /* 0x000fea0003800200 */
.L_x_330:
        /* <DEDUP_REMOVED lines=16> */
[----:B------:R-:W-:Y:S01]  /*19060*/  MOV R8, R60 ;  /* 0x0000003c00087202 */ /* 0x000fe20000000f00 */
[----:B------:R-:W-:Y:S01]  /*19070*/  IMAD.MOV.U32 R9, RZ, RZ, R61 ;  /* 0x000000ffff097224 */ /* 0x000fe200078e003d */
[----:B------:R-:W-:-:S07]  /*19080*/  MOV R6, 0x190a0 ;  /* 0x000190a000067802 */ /* 0x000fce0000000f00 */
[----:B------:R-:W-:Y:S05]  /*19090*/  CALL.REL.NOINC `($__internal_1_$__cuda_sm20_div_rn_f64_full) ;  /* 0x000001b0002c7944 */ /* 0x000fea0003c00000 */
[----:B------:R-:W-:-:S07]  /*190a0*/  IMAD.MOV.U32 R6, RZ, RZ, R8 ;  /* 0x000000ffff067224 */ /* 0x000fce00078e0008 */
.L_x_333:
[----:B------:R-:W-:Y:S05]  /*190b0*/  BSYNC.RECONVERGENT B1 ;  /* 0x0000000000017941 */ /* 0x000fea0003800200 */
.L_x_332:
[----:B------:R0:W5:Y:S01]  /*190c0*/  LDG.E.64 R60, desc[UR4][R38.64+0x100] ;  /* 0x00010004263c7981 */ /* 0x000162000c1e1b00 */
[----:B------:R-:W-:Y:S01]  /*190d0*/  IMAD.MOV.U32 R8, RZ, RZ, 0x652b82fe ;  /* 0x652b82feff087424 */ /* 0x000fe200078e00ff */
[----:B------:R-:W-:Y:S01]  /*190e0*/  MOV R9, 0x3ff71547 ;  /* 0x3ff7154700097802 */ /* 0x000fe20000000f00 */
[----:B------:R-:W-:Y:S01]  /*190f0*/  UMOV UR6, 0xfefa39ef ;  /* 0xfefa39ef00067882 */ /* 0x000fe20000000000 */
[----:B------:R-:W-:Y:S01]  /*19100*/  UMOV UR7, 0x3fe62e42 ;  /* 0x3fe62e4200077882 */ /* 0x000fe20000000000 */
[----:B------:R-:W1:Y:S01]  /*19110*/  MUFU.RCP64H R65, -75 ;  /* 0xc052c00000417908 */ /* 0x000e620000001800 */
[----:B------:R-:W-:Y:S02]  /*19120*/  HFMA2 R69, -RZ, RZ, 2.16015625, -2 ;  /* 0x4052c000ff457431 */ /* 0x000fe400000001ff */
[----:B------:R-:W-:Y:S01]  /*19130*/  IMAD.MOV.U32 R68, RZ, RZ, 0x0 ;  /* 0x00000000ff447424 */ /* 0x000fe200078e00ff */
[----:B------:R-:W-:Y:S01]  /*19140*/  DFMA R8, R6, R8, 6.75539944105574400000e+15 ;  /* 0x433800000608742b */ /* 0x000fe20000000008 */
[----:B------:R-:W-:Y:S01]  /*19150*/  IMAD.MOV.U32 R64, RZ, RZ, 0x1 ;  /* 0x00000001ff407424 */ /* 0x000fe200078e00ff */
[----:B------:R-:W2:Y:S01]  /*19160*/  LDC.64 R70, c[0x0][0x388] ;  /* 0x0000e200ff467b82 */ /* 0x000ea20000000a00 */
[----:B------:R-:W-:Y:S01]  /*19170*/  FSETP.GEU.AND P0, PT, |R7|, 4.1917929649353027344, PT ;  /* 0x4086232b0700780b */ /* 0x000fe20003f0e200 */
[----:B------:R-:W-:Y:S01]  /*19180*/  BSSY.RECONVERGENT B0, `(.L_x_334) ;  /* 0x000003e000007945 */ /* 0x000fe20003800200 */
[----:B------:R-:W-:-:S03]  /*19190*/  DADD R46, -R46, R18 ;  /* 0x000000002e2e7229 */ /* 0x000fc60000000112 */
[----:B------:R-:W-:Y:S02]  /*191a0*/  DADD R10, R8, -6.75539944105574400000e+15 ;  /* 0xc3380000080a7429 */ /* 0x000fe40000000000 */
        /* <DEDUP_REMOVED lines=15> */
[----:B------:R-:W-:-:S05]  /*192a0*/  DFMA R68, R66, R68, 1 ;  /* 0x3ff000004244742b */ /* 0x000fca0000000044 */
        /* <DEDUP_REMOVED lines=22> */
[----:B------:R-:W-:Y:S02]  /*19410*/  DFMA R64, R10, R62, 1 ;  /* 0x3ff000000a40742b */ /* 0x000fe4000000003e */
[----:B------:R-:W-:-:S06]  /*19420*/  DFMA R62, R66, R68, R66 ;  /* 0x00000044423e722b */ /* 0x000fcc0000000042 */
[----:B------:R-:W-:Y:S02]  /*19430*/  DFMA R68, R10, R64, 1 ;  /* 0x3ff000000a44742b */ /* 0x000fe40000000040 */
[----:B--2---:R-:W-:-:S08]  /*19440*/  DMUL R64, R62, R70 ;  /* 0x000000463e407228 */ /* 0x004fd00000000000 */
[----:B------:R-:W-:Y:S01]  /*19450*/  DFMA R66, R64, 75, R70 ;  /* 0x4052c0004042782b */ /* 0x000fe20000000046 */
[----:B------:R-:W-:Y:S02]  /*19460*/  IMAD R11, R8, 0x100000, R69 ;  /* 0x00100000080b7824 */ /* 0x000fe400078e0245 */
[----:B------:R-:W-:Y:S01]  /*19470*/  IMAD.MOV.U32 R10, RZ, RZ, R68 ;  /* 0x000000ffff0a7224 */ /* 0x000fe200078e0044 */
[----:B0--3--:R-:W-:Y:S07]  /*19480*/  @!P0 BRA `(.L_x_335) ;  /* 0x0000000000348947 */ /* 0x009fee0003800000 */
        /* <DEDUP_REMOVED lines=13> */
.L_x_335:
[----:B------:R-:W-:Y:S05]  /*19560*/  BSYNC.RECONVERGENT B0 ;  /* 0x0000000000007941 */ /* 0x000fea0003800200 */
.L_x_334:
[----:B------:R-:W-:Y:S01]  /*19570*/  DFMA R6, R62, R66, R64 ;  /* 0x000000423e06722b */ /* 0x000fe20000000040 */
[----:B------:R-:W-:Y:S01]  /*19580*/  FSETP.GEU.AND P1, PT, |R72|, 6.5827683646048100446e-37, PT ;  /* 0x036000004800780b */ /* 0x000fe20003f2e200 */
[----:B------:R-:W-:Y:S02]  /*19590*/  DFMA R10, -R46, R10, R18 ;  /* 0x0000000a2e0a722b */ /* 0x000fe40000000112 */
[----:B------:R-:W-:-:S05]  /*195a0*/  DADD R46, -R48, 1 ;  /* 0x3ff00000302e7429 */ /* 0x000fca0000000100 */
[----:B------:R0:W-:Y:S01]  /*195b0*/  STG.E.64 desc[UR4][R38.64+0xf8], R10 ;  /* 0x0000f80a26007986 */ /* 0x0001e2000c101b04 */
[----:B------:R-:W-:Y:S02]  /*195c0*/  FFMA R8, RZ, -3.29296875, R7 ;  /* 0xc052c000ff087823 */ /* 0x000fe40000000007 */
[----:B------:R-:W-:-:S03]  /*195d0*/  DMUL R46, R10, R46 ;  /* 0x0000002e0a2e7228 */ /* 0x000fc60000000000 */
[----:B------:R-:W-:-:S05]  /*195e0*/  FSETP.GT.AND P0, PT, |R8|, 1.469367938527859385e-39, PT ;  /* 0x001000000800780b */ /* 0x000fca0003f04200 */
[----:B------:R-:W-:-:S08]  /*195f0*/  DFMA R24, R48, R24, R46 ;  /* 0x000000183018722b */ /* 0x000fd0000000002e */
[----:B0-----:R-:W-:Y:S05]  /*19600*/  @P0 BRA P1, `(.L_x_336) ;  /* 0x0000000000200947 */ /* 0x001fea0000800000 */
[----:B------:R-:W0:Y:S01]  /*19610*/  LDCU.64 UR6, c[0x0][0x388] ;  /* 0x00007100ff0677ac */ /* 0x000e220008000a00 */
[----:B------:R-:W-:Y:S01]  /*19620*/  MOV R8, RZ ;  /* 0x000000ff00087202 */ /* 0x000fe20000000f00 */
[----:B------:R-:W-:Y:S01]  /*19630*/  IMAD.MOV.U32 R9, RZ, RZ, -0x3fad4000 ;  /* 0xc052c000ff097424 */ /* 0x000fe200078e00ff */
[----:B------:R-:W-:Y:S01]  /*19640*/  MOV R6, 0x19680 ;  /* 0x0001968000067802 */ /* 0x000fe20000000f00 */
[----:B0-----:R-:W-:Y:S02]  /*19650*/  IMAD.U32 R10, RZ, RZ, UR6 ;  /* 0x00000006ff0a7e24 */ /* 0x001fe4000f8e00ff */
[----:B------:R-:W-:-:S07]  /*19660*/  IMAD.U32 R7, RZ, RZ, UR7 ;  /* 0x00000007ff077e24 */ /* 0x000fce000f8e00ff */
[----:B-----5:R-:W-:Y:S05]  /*19670*/  CALL.REL.NOINC `($__internal_1_$__cuda_sm20_div_rn_f64_full) ;  /* 0x000001a800b47944 */ /* 0x020fea0003c00000 */
[----:B------:R-:W-:-:S07]  /*19680*/  MOV R6, R8 ;  /* 0x0000000800067202 */ /* 0x000fce0000000f00 */
.L_x_336:
[----:B------:R0:W5:Y:S01]  /*19690*/  LDG.E.64 R62, desc[UR4][R38.64+0x110] ;  /* 0x00011004263e7981 */ /* 0x000162000c1e1b00 */
        /* <DEDUP_REMOVED lines=36> */
[----:B------:R-:W-:Y:S01]  /*198e0*/  DMUL R64, R22, 2.5 ;  /* 0x4004000016407828 */ /* 0x000fe20000000000 */
[----:B------:R-:W-:Y:S01]  /*198f0*/  UMOV UR7, 0x3fc55555 ;  /* 0x3fc5555500077882 */ /* 0x000fe20000000000 */
[----:B------:R-:W-:-:S04]  /*19900*/  IMAD.MOV.U32 R22, RZ, RZ, 0x1 ;  /* 0x00000001ff167424 */ /* 0x000fc800078e00ff */
[----:B------:R-:W-:Y:S01]  /*19910*/  DFMA R66, R10, R66, UR6 ;  /* 0x000000060a427e2b */ /* 0x000fe20008000042 */
[----:B------:R-:W1:Y:S01]  /*19920*/  MUFU.RCP64H R23, R65 ;  /* 0x0000004100177308 */ /* 0x000e620000001800 */
[----:B------:R-:W-:Y:S01]  /*19930*/  UMOV UR6, 0xb ;  /* 0x0000000b00067882 */ /* 0x000fe20000000000 */
[----:B------:R-:W-:-:S05]  /*19940*/  UMOV UR7, 0x3fe00000 ;  /* 0x3fe0000000077882 */ /* 0x000fca0000000000 */
        /* <DEDUP_REMOVED lines=22> */
.L_x_338:
[----:B------:R-:W-:Y:S05]  /*19ab0*/  BSYNC.RECONVERGENT B0 ;  /* 0x0000000000007941 */ /* 0x000fea0003800200 */
.L_x_337:
        /* <DEDUP_REMOVED lines=21> */
.L_x_340:
[----:B------:R-:W-:Y:S05]  /*19c10*/  BSYNC.RECONVERGENT B1 ;  /* 0x0000000000017941 */ /* 0x000fea0003800200 */
.L_x_339:
        /* <DEDUP_REMOVED lines=66> */
.L_x_342:
[----:B------:R-:W-:Y:S05]  /*1a040*/  BSYNC.RECONVERGENT B0 ;  /* 0x0000000000007941 */ /* 0x000fea0003800200 */
.L_x_341:
[----:B------:R-:W0:Y:S01]  /*1a050*/  LDCU.64 UR6, c[0x0][0x388] ;  /* 0x00007100ff0677ac */ /* 0x000e220008000a00 */
[----:B------:R-:W-:Y:S01]  /*1a060*/  DFMA R6, -R64, R68, 1 ;  /* 0x3ff000004006742b */ /* 0x000fe20000000144 */
[----:B------:R-:W-:Y:S01]  /*1a070*/  BSSY.RECONVERGENT B1, `(.L_x_343) ;  /* 0x0000016000017945 */ /* 0x000fe20003800200 */
[----:B------:R-:W-:-:S06]  /*1a080*/  DADD R62, -R62, R18 ;  /* 0x000000003e3e7229 */ /* 0x000fcc0000000112 */
[----:B------:R-:W-:Y:S02]  /*1a090*/  DFMA R6, R68, R6, R68 ;  /* 0x000000064406722b */ /* 0x000fe40000000044 */
[----:B------:R-:W-:-:S06]  /*1a0a0*/  DFMA R62, -R62, R10, R18 ;  /* 0x0000000a3e3e722b */ /* 0x000fcc0000000112 */
[----:B0-----:R-:W-:Y:S01]  /*1a0b0*/  DMUL R8, R6, -UR6 ;  /* 0x8000000606087c28 */ /* 0x001fe20008000000 */
[----:B------:R0:W-:Y:S01]  /*1a0c0*/  STG.E.64 desc[UR4][R38.64+0x110], R62 ;  /* 0x0001103e26007986 */ /* 0x0001e2000c101b04 */
[----:B------:R-:W-:-:S06]  /*1a0d0*/  DADD R10, -RZ, -UR6 ;  /* 0x80000006ff0a7e29 */ /* 0x000fcc0008000100 */
[----:B------:R-:W-:Y:S01]  /*1a0e0*/  DFMA R20, -R64, R8, -UR6 ;  /* 0x8000000640147e2b */ /* 0x000fe20008000108 */
[----:B------:R-:W-:Y:S01]  /*1a0f0*/  UMOV UR6, 0x33333333 ;  /* 0x3333333300067882 */ /* 0x000fe20000000000 */
[----:B------:R-:W-:Y:S02]  /*1a100*/  UMOV UR7, 0x3fe33333 ;  /* 0x3fe3333300077882 */ /* 0x000fe40000000000 */
[----:B------:R-:W-:-:S04]  /*1a110*/  FSETP.GEU.AND P1, PT, |R11|, 6.5827683646048100446e-37, PT ;  /* 0x036000000b00780b */ /* 0x000fc80003f2e200 */
[----:B------:R-:W-:Y:S02]  /*1a120*/  DFMA R6, R6, R20, R8 ;  /* 0x000000140606722b */ /* 0x000fe40000000008 */
[----:B------:R-:W-:-:S08]  /*1a130*/  DFMA R20, R62, UR6, R26 ;  /* 0x000000063e147c2b */ /* 0x000fd0000800001a */
[----:B------:R-:W-:-:S05]  /*1a140*/  FFMA R8, RZ, R65, R7 ;  /* 0x00000041ff087223 */ /* 0x000fca0000000007 */
        /* <DEDUP_REMOVED lines=8> */
.L_x_344:
[----:B------:R-:W-:Y:S05]  /*1a1d0*/  BSYNC.RECONVERGENT B1 ;  /* 0x0000000000017941 */ /* 0x000fea0003800200 */
.L_x_343:
[----:B------:R-:W-:Y:S01]  /*1a1e0*/  IMAD.MOV.U32 R8, RZ, RZ, 0x652b82fe ;  /* 0x652b82feff087424 */ /* 0x000fe200078e00ff */
[----:B------:R-:W-:Y:S01]  /*1a1f0*/  MOV R9, 0x3ff71547 ;  /* 0x3ff7154700097802 */ /* 0x000fe20000000f00 */
[----:B------:R-:W-:Y:S01]  /*1a200*/  UMOV UR6, 0xfefa39ef ;  /* 0xfefa39ef00067882 */ /* 0x000fe20000000000 */
[----:B------:R-:W-:Y:S01]  /*1a210*/  UMOV UR7, 0x3fe62e42 ;  /* 0x3fe62e4200077882 */ /* 0x000fe20000000000 */
[----:B------:R-:W0:Y:S01]  /*1a220*/  MUFU.RCP64H R63, R45 ;  /* 0x0000002d003f7308 */ /* 0x000e220000001800 */
[----:B------:R-:W-:Y:S01]  /*1a230*/  IMAD.MOV.U32 R62, RZ, RZ, 0x1 ;  /* 0x00000001ff3e7424 */ /* 0x000fe200078e00ff */
[----:B------:R-:W-:Y:S01]  /*1a240*/  FSETP.GEU.AND P0, PT, |R7|, 4.1917929649353027344, PT ;  /* 0x4086232b0700780b */ /* 0x000fe20003f0e200 */
[----:B------:R-:W-:Y:S01]  /*1a250*/  DFMA R8, R6, R8, 6.75539944105574400000e+15 ;  /* 0x433800000608742b */ /* 0x000fe20000000008 */
[----:B------:R-:W-:Y:S07]  /*1a260*/  BSSY.RECONVERGENT B0, `(.L_x_345) ;  /* 0x000003a000007945 */ /* 0x000fee0003800200 */
[----:B------:R-:W-:-:S02]  /*1a270*/  DADD R10, R8, -6.75539944105574400000e+15 ;  /* 0xc3380000080a7429 */ /* 0x000fc40000000000 */
        /* <DEDUP_REMOVED lines=56> */
.L_x_346:
[----:B------:R-:W-:Y:S05]  /*1a600*/  BSYNC.RECONVERGENT B0 ;  /* 0x0000000000007941 */ /* 0x000fea0003800200 */
.L_x_345:
[----:B------:R-:W-:Y:S01]  /*1a610*/  UMOV UR6, 0xd2f1a9fc ;  /* 0xd2f1a9fc00067882 */ /* 0x000fe20000000000 */
[----:B------:R-:W-:Y:S01]  /*1a620*/  UMOV UR7, 0x3f60624d ;  /* 0x3f60624d00077882 */ /* 0x000fe20000000000 */
[----:B-----5:R-:W-:Y:S01]  /*1a630*/  DADD R60, -R60, R18 ;  /* 0x000000003c3c7229 */ /* 0x020fe20000000112 */
[----:B------:R-:W-:Y:S01]  /*1a640*/  BSSY.RECONVERGENT B1, `(.L_x_347) ;  /* 0x0000011000017945 */ /* 0x000fe20003800200 */
[----:B------:R-:W-:-:S06]  /*1a650*/  DMUL R6, R64, UR6 ;  /* 0x0000000640067c28 */ /* 0x000fcc0008000000 */
[----:B------:R-:W-:Y:S02]  /*1a660*/  DFMA R60, -R60, R10, R18 ;  /* 0x0000000a3c3c722b */ /* 0x000fe40000000112 */
[----:B------:R-:W-:-:S05]  /*1a670*/  DFMA R8, -R44, R6, UR6 ;  /* 0x000000062c087e2b */ /* 0x000fca0008000106 */
[----:B------:R0:W-:Y:S01]  /*1a680*/  STG.E.64 desc[UR4][R38.64+0x118], R60 ;  /* 0x0001183c26007986 */ /* 0x0001e2000c101b04 */
[----:B------:R-:W-:Y:S02]  /*1a690*/  DFMA R18, R48, R60, R46 ;  /* 0x0000003c3012722b */ /* 0x000fe4000000002e */
[----:B------:R-:W-:-:S10]  /*1a6a0*/  DFMA R6, R64, R8, R6 ;  /* 0x000000084006722b */ /* 0x000fd40000000006 */
[----:B------:R-:W-:-:S05]  /*1a6b0*/  FFMA R8, RZ, R45, R7 ;  /* 0x0000002dff087223 */ /* 0x000fca0000000007 */
[----:B------:R-:W-:-:S13]  /*1a6c0*/  FSETP.GT.AND P0, PT, |R8|, 1.469367938527859385e-39, PT ;  /* 0x001000000800780b */ /* 0x000fda0003f04200 */
[----:B0-----:R-:W-:Y:S05]  /*1a6d0*/  @P0 BRA `(.L_x_348) ;  /* 0x00000000001c0947 */ /* 0x001fea0003800000 */
[----:B------:R-:W-:Y:S01]  /*1a6e0*/  IMAD.MOV.U32 R10, RZ, RZ, -0x2d0e5604 ;  /* 0xd2f1a9fcff0a7424 */ /* 0x000fe200078e00ff */
[----:B------:R-:W-:Y:S01]  /*1a6f0*/  MOV R8, R44 ;  /* 0x0000002c00087202 */ /* 0x000fe20000000f00 */
[----:B------:R-:W-:Y:S01]  /*1a700*/  IMAD.MOV.U32 R7, RZ, RZ, 0x3f60624d ;  /* 0x3f60624dff077424 */ /* 0x000fe200078e00ff */
[----:B------:R-:W-:Y:S01]  /*1a710*/  MOV R6, 0x1a740 ;  /* 0x0001a74000067802 */ /* 0x000fe20000000f00 */
[----:B------:R-:W-:-:S07]  /*1a720*/  IMAD.MOV.U32 R9, RZ, RZ, R45 ;  /* 0x000000ffff097224 */ /* 0x000fce00078e002d */
[----:B------:R-:W-:Y:S05]  /*1a730*/  CALL.REL.NOINC `($__internal_1_$__cuda_sm20_div_rn_f64_full) ;  /* 0x0000019800847944 */ /* 0x000fea0003c00000 */
[----:B------:R-:W-:-:S07]  /*1a740*/  IMAD.MOV.U32 R6, RZ, RZ, R8 ;  /* 0x000000ffff067224 */ /* 0x000fce00078e0008 */
.L_x_348:
[----:B------:R-:W-:Y:S05]  /*1a750*/  BSYNC.RECONVERGENT B1 ;  /* 0x0000000000017941 */ /* 0x000fea0003800200 */
.L_x_347:
[----:B------:R-:W-:Y:S01]  /*1a760*/  DADD R26, R6, 1 ;  /* 0x3ff00000061a7429 */ /* 0x000fe20000000000 */
[----:B------:R-:W-:Y:S01]  /*1a770*/  BSSY.RECONVERGENT B0, `(.L_x_349) ;  /* 0x0000007000007945 */ /* 0x000fe20003800200 */
[----:B------:R-:W-:Y:S01]  /*1a780*/  IMAD.MOV.U32 R8, RZ, RZ, RZ ;  /* 0x000000ffff087224 */ /* 0x000fe200078e00ff */
[----:B------:R-:W-:-:S05]  /*1a790*/  MOV R9, 0x1a7e0 ;  /* 0x0001a7e000097802 */ /* 0x000fca0000000f00 */
[----:B------:R-:W-:-:S10]  /*1a7a0*/  DADD R6, -RZ, |R26| ;  /* 0x00000000ff067229 */ /* 0x000fd4000000051a */
[----:B------:R-:W-:Y:S01]  /*1a7b0*/  MOV R10, R6 ;  /* 0x00000006000a7202 */ /* 0x000fe20000000f00 */
[----:B------:R-:W-:-:S07]  /*1a7c0*/  IMAD.MOV.U32 R6, RZ, RZ, 0x40100000 ;  /* 0x40100000ff067424 */ /* 0x000fce00078e00ff */
[----:B------:R-:W-:Y:S05]  /*1a7d0*/  CALL.REL.NOINC `($_Z4ItotidPdPsS_S_$__internal_accurate_pow) ;  /* 0x0000019c00f47944 */ /* 0x000fea0003c00000 */
[----:B------:R-:W-:Y:S05]  /*1a7e0*/  BSYNC.RECONVERGENT B0 ;  /* 0x0000000000007941 */ /* 0x000fea0003800200 */
.L_x_349:
[----:B------:R-:W0:Y:S01]  /*1a7f0*/  MUFU.RCP64H R9, R23 ;  /* 0x0000001700097308 */ /* 0x000e220000001800 */
[----:B------:R-:W-:Y:S01]  /*1a800*/  IMAD.MOV.U32 R8, RZ, RZ, 0x1 ;  /* 0x00000001ff087424 */ /* 0x000fe200078e00ff */
[C---:B------:R-:W-:Y:S01]  /*1a810*/  DSETP.NEU.AND P0, PT, R26.reuse, RZ, PT ;  /* 0x000000ff1a00722a */ /* 0x040fe20003f0d000 */
[-C--:B------:R-:W-:Y:S01]  /*1a820*/  LOP3.LUT R7, R7, R6.reuse, RZ, 0x3c, !PT ;  /* 0x0000000607077212 */ /* 0x080fe200078e3cff */
[----:B------:R-:W-:Y:S01]  /*1a830*/  BSSY.RECONVERGENT B0, `(.L_x_350) ;  /* 0x0000019000007945 */ /* 0x000fe20003800200 */
[----:B------:R-:W-:Y:S02]  /*1a840*/  DSETP.NEU.AND P2, PT, R26, 1, PT ;  /* 0x3ff000001a00742a */ /* 0x000fe40003f4d000 */
[----:B------:R-:W-:-:S04]  /*1a850*/  LOP3.LUT R6, R7, R6, RZ, 0x3c, !PT ;  /* 0x0000000607067212 */ /* 0x000fc800078e3cff */
[----:B------:R-:W-:-:S05]  /*1a860*/  LOP3.LUT R7, R7, R6, RZ, 0x3c, !PT ;  /* 0x0000000607077212 */ /* 0x000fca00078e3cff */
[----:B------:R-:W-:Y:S01]  /*1a870*/  @!P0 CS2R R6, SRZ ;  /* 0x0000000000068805 */ /* 0x000fe2000001ff00 */
[----:B0-----:R-:W-:-:S08]  /*1a880*/  DFMA R10, -R22, R8, 1 ;  /* 0x3ff00000160a742b */ /* 0x001fd00000000108 */
[----:B------:R-:W-:-:S08]  /*1a890*/  DFMA R10, R10, R10, R10 ;  /* 0x0000000a0a0a722b */ /* 0x000fd0000000000a */
[----:B------:R-:W-:-:S08]  /*1a8a0*/  DFMA R10, R8, R10, R8 ;  /* 0x0000000a080a722b */ /* 0x000fd00000000008 */
[----:B------:R-:W-:-:S08]  /*1a8b0*/  DFMA R8, -R22, R10, 1 ;  /* 0x3ff000001608742b */ /* 0x000fd0000000010a */
[----:B------:R-:W-:Y:S02]  /*1a8c0*/  DFMA R8, R10, R8, R10 ;  /* 0x000000080a08722b */ /* 0x000fe4000000000a */
[----:B------:R-:W-:-:S06]  /*1a8d0*/  DADD R10, R26, 4 ;  /* 0x401000001a0a7429 */ /* 0x000fcc0000000000 */
[----:B------:R-:W-:-:S04]  /*1a8e0*/  DMUL R46, R8, 1000 ;  /* 0x408f4000082e7828 */ /* 0x000fc80000000000 */
[----:B------:R-:W-:-:S04]  /*1a8f0*/  LOP3.LUT R10, R11, 0x7ff00000, RZ, 0xc0, !PT ;  /* 0x7ff000000b0a7812 */ /* 0x000fc800078ec0ff */
[----:B------:R-:W-:Y:S01]  /*1a900*/  DFMA R48, -R22, R46, 1000 ;  /* 0x408f40001630742b */ /* 0x000fe2000000012e */
[----:B------:R-:W-:-:S07]  /*1a910*/  ISETP.NE.AND P1, PT, R10, 0x7ff00000, PT ;  /* 0x7ff000000a00780c */ /* 0x000fce0003f25270 */
[----:B------:R-:W-:-:S10]  /*1a920*/  DFMA R8, R8, R48, R46 ;  /* 0x000000300808722b */ /* 0x000fd4000000002e */
[----:B------:R-:W-:-:S05]  /*1a930*/  FFMA R11, RZ, R23, R9 ;  /* 0x00000017ff0b7223 */ /* 0x000fca0000000009 */
[----:B------:R-:W-:Y:S01]  /*1a940*/  FSETP.GT.AND P3, PT, |R11|, 1.469367938527859385e-39, PT ;  /* 0x001000000b00780b */ /* 0x000fe20003f64200 */
[----:B------:R-:W-:-:S12]  /*1a950*/  @P1 BRA `(.L_x_351) ;  /* 0x0000000000181947 */ /* 0x000fd80003800000 */
[----:B------:R-:W-:-:S14]  /*1a960*/  DSETP.NAN.AND P0, PT, R26, R26, PT ;  /* 0x0000001a1a00722a */ /* 0x000fdc0003f08000 */
[----:B------:R-:W-:Y:S01]  /*1a970*/  @P0 DADD R6, R26, 4 ;  /* 0x401000001a060429 */ /* 0x000fe20000000000 */
[----:B------:R-:W-:Y:S10]  /*1a980*/  @P0 BRA `(.L_x_351) ;  /* 0x00000000000c0947 */ /* 0x000ff40003800000 */
[----:B------:R-:W-:-:S14]  /*1a990*/  DSETP.NEU.AND P0, PT, |R26|, +INF , PT ;  /* 0x7ff000001a00742a */ /* 0x000fdc0003f0d200 */
[----:B------:R-:W-:Y:S01]  /*1a9a0*/  @!P0 IMAD.MOV.U32 R6, RZ, RZ, 0x0 ;  /* 0x00000000ff068424 */ /* 0x000fe200078e00ff */
[----:B------:R-:W-:-:S07]  /*1a9b0*/  @!P0 MOV R7, 0x7ff00000 ;  /* 0x7ff0000000078802 */ /* 0x000fce0000000f00 */
.L_x_351:
[----:B------:R-:W-:Y:S05]  /*1a9c0*/  BSYNC.RECONVERGENT B0 ;  /* 0x0000000000007941 */ /* 0x000fea0003800200 */
.L_x_350:
[----:B------:R-:W-:Y:S01]  /*1a9d0*/  BSSY.RECONVERGENT B1, `(.L_x_352) ;  /* 0x000000b000017945 */ /* 0x000fe20003800200 */
[----:B------:R-:W-:Y:S02]  /*1a9e0*/  FSEL R26, R6, RZ, P2 ;  /* 0x000000ff061a7208 */ /* 0x000fe40001000000 */
[----:B------:R-:W-:Y:S01]  /*1a9f0*/  FSEL R27, R7, 1.875, P2 ;  /* 0x3ff00000071b7808 */ /* 0x000fe20001000000 */
[----:B------:R-:W-:Y:S06]  /*1aa00*/  @P3 BRA `(.L_x_353) ;  /* 0x00000000001c3947 */ /* 0x000fec0003800000 */
[----:B------:R-:W-:Y:S01]  /*1aa10*/  IMAD.MOV.U32 R10, RZ, RZ, RZ ;  /* 0x000000ffff0a7224 */ /* 0x000fe200078e00ff */
[----:B------:R-:W-:Y:S01]  /*1aa20*/  MOV R9, R23 ;  /* 0x0000001700097202 */ /* 0x000fe20000000f00 */
[----:B------:R-:W-:Y:S01]  /*1aa30*/  IMAD.MOV.U32 R7, RZ, RZ, 0x408f4000 ;  /* 0x408f4000ff077424 */ /* 0x000fe200078e00ff */
[----:B------:R-:W-:Y:S01]  /*1aa40*/  MOV R6, 0x1aa70 ;  /* 0x0001aa7000067802 */ /* 0x000fe20000000f00 */
[----:B------:R-:W-:-:S07]  /*1aa50*/  IMAD.MOV.U32 R8, RZ, RZ, R22 ;  /* 0x000000ffff087224 */ /* 0x000fce00078e0016 */
[----:B------:R-:W-:Y:S05]  /*1aa60*/  CALL.REL.NOINC `($__internal_1_$__cuda_sm20_div_rn_f64_full) ;  /* 0x0000019400b87944 */ /* 0x000fea0003c00000 */
[----:B------:R-:W-:-:S07]  /*1aa70*/  IMAD.MOV.U32 R9, RZ, RZ, R7 ;  /* 0x000000ffff097224 */ /* 0x000fce00078e0007 */
.L_x_353:
[----:B------:R-:W-:Y:S05]  /*1aa80*/  BSYNC.RECONVERGENT B1 ;  /* 0x0000000000017941 */ /* 0x000fea0003800200 */
.L_x_352:
[----:B------:R-:W-:Y:S01]  /*1aa90*/  DADD R26, R8, R26 ;  /* 0x00000000081a7229 */ /* 0x000fe2000000001a */
        /* <DEDUP_REMOVED lines=18> */
.L_x_355:
[----:B------:R-:W-:Y:S05]  /*1abc0*/  BSYNC.RECONVERGENT B1 ;  /* 0x0000000000017941 */ /* 0x000fea0003800200 */
.L_x_354:
[----:B------:R0:W5:Y:S01]  /*1abd0*/  LDG.E.64 R60, desc[UR4][R38.64+0x108] ;  /* 0x00010804263c7981 */ /* 0x000162000c1e1b00 */
[----:B------:R-:W1:Y:S01]  /*1abe0*/  LDCU.64 UR6, c[0x0][0x388] ;  /* 0x00007100ff0677ac */ /* 0x000e620008000a00 */
[----:B------:R-:W-:Y:S01]  /*1abf0*/  MOV R8, 0x652b82fe ;  /* 0x652b82fe00087802 */ /* 0x000fe20000000f00 */
[----:B------:R-:W-:Y:S01]  /*1ac00*/  IMAD.MOV.U32 R9, RZ, RZ, 0x3ff71547 ;  /* 0x3ff71547ff097424 */ /* 0x000fe200078e00ff */
[----:B------:R-:W2:Y:S01]  /*1ac10*/  MUFU.RCP64H R49, R23 ;  /* 0x0000001700317308 */ /* 0x000ea20000001800 */
[----:B------:R-:W-:Y:S01]  /*1ac20*/  MOV R48, 0x1 ;  /* 0x0000000100307802 */ /* 0x000fe20000000f00 */
[----:B------:R-:W-:Y:S01]  /*1ac30*/  DMUL R46, R46, 1000 ;  /* 0x408f40002e2e7828 */ /* 0x000fe20000000000 */
[----:B------:R-:W-:Y:S09]  /*1ac40*/  BSSY.RECONVERGENT B0, `(.L_x_356) ;  /* 0x0000045000007945 */ /* 0x000ff20003800200 */
[----:B------:R-:W-:Y:S01]  /*1ac50*/  FSETP.GEU.AND P3, PT, |R47|, 6.5827683646048100446e-37, PT ;  /* 0x036000002f00780b */ /* 0x000fe20003f6e200 */
[C---:B-1----:R-:W-:Y:S01]  /*1ac60*/  DMUL R10, R22.reuse, -UR6 ;  /* 0x80000006160a7c28 */ /* 0x042fe20008000000 */
[----:B------:R-:W-:Y:S01]  /*1ac70*/  UMOV UR6, 0xfefa39ef ;  /* 0xfefa39ef00067882 */ /* 0x000fe20000000000 */
[----:B------:R-:W-:Y:S01]  /*1ac80*/  UMOV UR7, 0x3fe62e42 ;  /* 0x3fe62e4200077882 */ /* 0x000fe20000000000 */
[----:B--2---:R-:W-:-:S05]  /*1ac90*/  DFMA R62, -R22, R48, 1 ;  /* 0x3ff00000163e742b */ /* 0x004fca0000000130 */
[----:B------:R-:W-:Y:S02]  /*1aca0*/  DFMA R8, R10, R8, 6.75539944105574400000e+15 ;  /* 0x433800000a08742b */ /* 0x000fe40000000008 */
[----:B------:R-:W-:Y:S01]  /*1acb0*/  FSETP.GEU.AND P0, PT, |R11|, 4.1917929649353027344, PT ;  /* 0x4086232b0b00780b */ /* 0x000fe20003f0e200 */
[----:B------:R-:W-:-:S05]  /*1acc0*/  DFMA R62, R62, R62, R62 ;  /* 0x0000003e3e3e722b */ /* 0x000fca000000003e */
[----:B------:R-:W-:-:S03]  /*1acd0*/  DADD R26, R8, -6.75539944105574400000e+15 ;  /* 0xc3380000081a7429 */ /* 0x000fc60000000000 */
[----:B------:R-:W-:-:S05]  /*1ace0*/  DFMA R62, R48, R62, R48 ;  /* 0x0000003e303e722b */ /* 0x000fca0000000030 */
[----:B------:R-:W-:Y:S01]  /*1acf0*/  DFMA R6, R26, -UR6, R10 ;  /* 0x800000061a067c2b */ /* 0x000fe2000800000a */
[----:B------:R-:W-:Y:S01]  /*1ad00*/  UMOV UR6, 0x3b39803f ;  /* 0x3b39803f00067882 */ /* 0x000fe20000000000 */
[----:B------:R-:W-:Y:S01]  /*1ad10*/  UMOV UR7, 0x3c7abc9e ;  /* 0x3c7abc9e00077882 */ /* 0x000fe20000000000 */
[----:B------:R-:W-:-:S05]  /*1ad20*/  DFMA R48, -R22, R62, 1 ;  /* 0x3ff000001630742b */ /* 0x000fca000000013e */
        /* <DEDUP_REMOVED lines=9> */
[----:B------:R-:W-:-:S05]  /*1adc0*/  DMUL R62, R66, R46 ;  /* 0x0000002e423e7228 */ /* 0x000fca0000000000 */
[----:B------:R-:W-:Y:S01]  /*1add0*/  DFMA R6, R26, R6, UR6 ;  /* 0x000000061a067e2b */ /* 0x000fe20008000006 */
[----:B------:R-:W-:Y:S01]  /*1ade0*/  UMOV UR6, 0x7c89eb71 ;  /* 0x7c89eb7100067882 */ /* 0x000fe20000000000 */
[----:B------:R-:W-:Y:S01]  /*1adf0*/  UMOV UR7, 0x3efa0199 ;  /* 0x3efa019900077882 */ /* 0x000fe20000000000 */
[----:B------:R-:W-:-:S05]  /*1ae00*/  DFMA R64, -R22, R62, R46 ;  /* 0x0000003e1640722b */ /* 0x000fca000000012e */
        /* <DEDUP_REMOVED lines=22> */
[----:B------:R-:W-:-:S05]  /*1af70*/  FFMA R26, RZ, R23, R7 ;  /* 0x00000017ff1a7223 */ /* 0x000fca0000000007 */
        /* <DEDUP_REMOVED lines=9> */
[----:B------:R-:W-:Y:S01]  /*1b010*/  @!P1 IMAD.MOV.U32 R10, RZ, RZ, RZ ;  /* 0x000000ffff0a9224 */ /* 0x000fe200078e00ff */
[----:B------:R-:W-:Y:S02]  /*1b020*/  FSEL R63, R27, RZ, P0 ;  /* 0x000000ff1b3f7208 */ /* 0x000fe40000000000 */
[----:B------:R-:W-:-:S05]  /*1b030*/  @!P1 SHF.R.S32.HI R9, RZ, 0x1, R9 ;  /* 0x00000001ff099819 */ /* 0x000fca0000011409 */
[----:B------:R-:W-:Y:S01]  /*1b040*/  @!P1 IMAD.IADD R8, R8, 0x1, -R9 ;  /* 0x0000000108089824 */ /* 0x000fe200078e0a09 */
[----:B------:R-:W-:-:S04]  /*1b050*/  @!P1 LEA R9, R9, R49, 0x14 ;  /* 0x0000003109099211 */ /* 0x000fc800078ea0ff */
[----:B------:R-:W-:Y:S01]  /*1b060*/  @!P1 LEA R11, R8, 0x3ff00000, 0x14 ;  /* 0x3ff00000080b9811 */ /* 0x000fe200078ea0ff */
[----:B------:R-:W-:-:S06]  /*1b070*/  @!P1 IMAD.MOV.U32 R8, RZ, RZ, R48 ;  /* 0x000000ffff089224 */ /* 0x000fcc00078e0030 */
[----:B------:R-:W-:-:S11]  /*1b080*/  @!P1 DMUL R62, R8, R10 ;  /* 0x0000000a083e9228 */ /* 0x000fd60000000000 */
.L_x_357:
[----:B------:R-:W-:Y:S05]  /*1b090*/  BSYNC.RECONVERGENT B0 ;  /* 0x0000000000007941 */ /* 0x000fea0003800200 */
.L_x_356:
[----:B------:R-:W-:Y:S04]  /*1b0a0*/  BSSY.RECONVERGENT B1, `(.L_x_358) ;  /* 0x0000009000017945 */ /* 0x000fe80003800200 */
[----:B------:R-:W-:Y:S05]  /*1b0b0*/  @P2 BRA P3, `(.L_x_359) ;  /* 0x00000000001c2947 */ /* 0x000fea0001800000 */
[----:B------:R-:W-:Y:S01]  /*1b0c0*/  IMAD.MOV.U32 R10, RZ, RZ, R46 ;  /* 0x000000ffff0a7224 */ /* 0x000fe200078e002e */
[----:B------:R-:W-:Y:S01]  /*1b0d0*/  MOV R7, R47 ;  /* 0x0000002f00077202 */ /* 0x000fe20000000f00 */
[----:B------:R-:W-:Y:S01]  /*1b0e0*/  IMAD.MOV.U32 R8, RZ, RZ, R22 ;  /* 0x000000ffff087224 */ /* 0x000fe200078e0016 */
[----:B------:R-:W-:Y:S01]  /*1b0f0*/  MOV R6, 0x1b120 ;  /* 0x0001b12000067802 */ /* 0x000fe20000000f00 */
[----:B------:R-:W-:-:S07]  /*1b100*/  IMAD.MOV.U32 R9, RZ, RZ, R23 ;  /* 0x000000ffff097224 */ /* 0x000fce00078e0017 */
[----:B-----5:R-:W-:Y:S05]  /*1b110*/  CALL.REL.NOINC `($__internal_1_$__cuda_sm20_div_rn_f64_full) ;  /* 0x00000190000c7944 */ /* 0x020fea0003c00000 */
[----:B------:R-:W-:-:S07]  /*1b120*/  IMAD.MOV.U32 R6, RZ, RZ, R8 ;  /* 0x000000ffff067224 */ /* 0x000fce00078e0008 */
.L_x_359:
[----:B------:R-:W-:Y:S05]  /*1b130*/  BSYNC.RECONVERGENT B1 ;  /* 0x0000000000017941 */ /* 0x000fea0003800200 */
.L_x_358:
[----:B------:R0:W5:Y:S04]  /*1b140*/  LDG.E.64 R46, desc[UR4][R38.64+0x10] ;  /* 0x00001004262e7981 */ /* 0x000168000c1e1b00 */
[----:B------:R0:W5:Y:S01]  /*1b150*/  LDG.E.64 R8, desc[UR4][R38.64+0x20] ;  /* 0x0000200426087981 */ /* 0x000162000c1e1b00 */
[----:B------:R-:W-:Y:S01]  /*1b160*/  DADD R48, R58, R58 ;  /* 0x000000003a307229 */ /* 0x000fe2000000003a */
[----:B------:R-:W-:Y:S01]  /*1b170*/  MOV R10, 0x652b82fe ;  /* 0x652b82fe000a7802 */ /* 0x000fe20000000f00 */
[----:B------:R-:W-:Y:S01]  /*1b180*/  IMAD.MOV.U32 R11, RZ, RZ, 0x3ff71547 ;  /* 0x3ff71547ff0b7424 */ /* 0x000fe200078e00ff */
[----:B------:R-:W-:Y:S01]  /*1b190*/  UMOV UR6, 0xfefa39ef ;  /* 0xfefa39ef00067882 */ /* 0x000fe20000000000 */
[----:B------:R-:W-:Y:S01]  /*1b1a0*/  UMOV UR7, 0x3fe62e42 ;  /* 0x3fe62e4200077882 */ /* 0x000fe20000000000 */
[----:B------:R-:W-:Y:S01]  /*1b1b0*/  UMOV UR8, 0x3b39803f ;  /* 0x3b39803f00087882 */ /* 0x000fe20000000000 */
[----:B------:R-:W-:Y:S01]  /*1b1c0*/  UMOV UR9, 0x3c7abc9e ;  /* 0x3c7abc9e00097882 */ /* 0x000fe20000000000 */
[----:B------:R-:W-:Y:S01]  /*1b1d0*/  IMAD.MOV.U32 R72, RZ, RZ, -0x35dec16 ;  /* 0xfca213eaff487424 */ /* 0x000fe200078e00ff */
[-C--:B------:R-:W-:Y:S01]  /*1b1e0*/  DFMA R64, R48, R10.reuse, 6.75539944105574400000e+15 ;  /* 0x433800003040742b */ /* 0x080fe2000000000a */
[----:B------:R-:W-:Y:S01]  /*1b1f0*/  IMAD.MOV.U32 R73, RZ, RZ, 0x3e928af3 ;  /* 0x3e928af3ff497424 */ /* 0x000fe200078e00ff */
[----:B------:R-:W-:Y:S01]  /*1b200*/  DFMA R10, R58, R10, 6.75539944105574400000e+15 ;  /* 0x433800003a0a742b */ /* 0x000fe2000000000a */
[----:B------:R-:W-:Y:S01]  /*1b210*/  UMOV UR10, 0x69ce2bdf ;  /* 0x69ce2bdf000a7882 */ /* 0x000fe20000000000 */
[----:B------:R-:W-:Y:S01]  /*1b220*/  UMOV UR11, 0x3e5ade15 ;  /* 0x3e5ade15000b7882 */ /* 0x000fe20000000000 */
[----:B------:R-:W-:Y:S01]  /*1b230*/  UMOV UR12, 0x62401315 ;  /* 0x62401315000c7882 */ /* 0x000fe20000000000 */
[----:B------:R-:W-:Y:S01]  /*1b240*/  UMOV UR13, 0x3ec71dee ;  /* 0x3ec71dee000d7882 */ /* 0x000fe20000000000 */
[----:B------:R-:W-:Y:S01]  /*1b250*/  UMOV UR14, 0x7c89eb71 ;  /* 0x7c89eb71000e7882 */ /* 0x000fe20000000000 */
[----:B------:R-:W-:Y:S01]  /*1b260*/  DADD R26, R64, -6.75539944105574400000e+15 ;  /* 0xc3380000401a7429 */ /* 0x000fe20000000000 */
[----:B------:R-:W-:Y:S01]  /*1b270*/  UMOV UR15, 0x3efa0199 ;  /* 0x3efa0199000f7882 */ /* 0x000fe20000000000 */
[----:B------:R-:W-:Y:S01]  /*1b280*/  DADD R68, R10, -6.75539944105574400000e+15 ;  /* 0xc33800000a447429 */ /* 0x000fe20000000000 */
[----:B------:R-:W-:Y:S01]  /*1b290*/  UMOV UR16, 0x14761f65 ;  /* 0x14761f6500107882 */ /* 0x000fe20000000000 */
[----:B------:R-:W-:Y:S01]  /*1b2a0*/  UMOV UR17, 0x3f2a01a0 ;  /* 0x3f2a01a000117882 */ /* 0x000fe20000000000 */
[----:B------:R-:W-:Y:S01]  /*1b2b0*/  UMOV UR18, 0x1852b7af ;  /* 0x1852b7af00127882 */ /* 0x000fe20000000000 */
[----:B------:R-:W-:Y:S01]  /*1b2c0*/  UMOV UR19, 0x3f56c16c ;  /* 0x3f56c16c00137882 */ /* 0x000fe20000000000 */
[----:B------:R-:W-:Y:S01]  /*1b2d0*/  UMOV UR20, 0x11122322 ;  /* 0x1112232200147882 */ /* 0x000fe20000000000 */
[----:B------:R-:W-:Y:S01]  /*1b2e0*/  DFMA R66, R26, -UR6, R48 ;  /* 0x800000061a427c2b */ /* 0x000fe20008000030 */
[----:B------:R-:W-:Y:S01]  /*1b2f0*/  UMOV UR21, 0x3f811111 ;  /* 0x3f81111100157882 */ /* 0x000fe20000000000 */
[----:B------:R-:W-:Y:S01]  /*1b300*/  DFMA R70, R68, -UR6, R58 ;  /* 0x8000000644467c2b */ /* 0x000fe2000800003a */
        /* <DEDUP_REMOVED lines=8> */
[----:B------:R-:W-:Y:S01]  /*1b390*/  FSETP.GEU.AND P0, PT, |R49|, 4.1917929649353027344, PT ;  /* 0x4086232b3100780b */ /* 0x000fe20003f0e200 */
[----:B------:R-:W-:Y:S01]  /*1b3a0*/  BSSY.RECONVERGENT B0, `(.L_x_360) ;  /* 0x0000029000007945 */ /* 0x000fe20003800200 */
[----:B------:R-:W-:-:S03]  /*1b3b0*/  FSETP.GEU.AND P2, PT, |R59|, 4.1917929649353027344, PT ;  /* 0x4086232b3b00780b */ /* 0x000fc60003f4e200 */
[--C-:B------:R-:W-:Y:S02]  /*1b3c0*/  DFMA R68, R26, UR10, R72.reuse ;  /* 0x0000000a1a447c2b */ /* 0x100fe40008000048 */
[----:B------:R-:W-:-:S06]  /*1b3d0*/  DFMA R70, R66, UR10, R72 ;  /* 0x0000000a42467c2b */ /* 0x000fcc0008000048 */
[----:B------:R-:W-:Y:S02]  /*1b3e0*/  DFMA R68, R26, R68, UR12 ;  /* 0x0000000c1a447e2b */ /* 0x000fe40008000044 */
[----:B------:R-:W-:-:S06]  /*1b3f0*/  DFMA R70, R66, R70, UR12 ;  /* 0x0000000c42467e2b */ /* 0x000fcc0008000046 */
        /* <DEDUP_REMOVED lines=14> */
[----:B------:R-:W-:Y:S02]  /*1b4e0*/  DFMA R68, R26, R68, 1 ;  /* 0x3ff000001a44742b */ /* 0x000fe40000000044 */
[----:B------:R-:W-:-:S06]  /*1b4f0*/  DFMA R70, R66, R70, 1 ;  /* 0x3ff000004246742b */ /* 0x000fcc0000000046 */
[----:B------:R-:W-:Y:S02]  /*1b500*/  DFMA R68, R26, R68, 1 ;  /* 0x3ff000001a44742b */ /* 0x000fe40000000044 */
[----:B------:R-:W-:-:S08]  /*1b510*/  DFMA R66, R66, R70, 1 ;  /* 0x3ff000004242742b */ /* 0x000fd00000000046 */
[----:B------:R-:W-:Y:S01]  /*1b520*/  LEA R27, R64, R69, 0x14 ;  /* 0x00000045401b7211 */ /* 0x000fe200078ea0ff */
[----:B------:R-:W-:Y:S02]  /*1b530*/  IMAD.MOV.U32 R26, RZ, RZ, R68 ;  /* 0x000000ffff1a7224 */ /* 0x000fe400078e0044 */
[----:B------:R-:W-:Y:S01]  /*1b540*/  IMAD R71, R10, 0x100000, R67 ;  /* 0x001000000a477824 */ /* 0x000fe200078e0243 */
[----:B0-----:R-:W-:Y:S06]  /*1b550*/  @!P0 BRA `(.L_x_361) ;  /* 0x0000000000348947 */ /* 0x001fec0003800000 */
        /* <DEDUP_REMOVED lines=8> */
[----:B------:R-:W-:Y:S01]  /*1b5e0*/  @!P1 IMAD.IADD R64, R64, 0x1, -R49 ;  /* 0x0000000140409824 */ /* 0x000fe200078e0a31 */
[----:B------:R-:W-:-:S04]  /*1b5f0*/  @!P1 LEA R49, R49, R69, 0x14 ;  /* 0x0000004531319211 */ /* 0x000fc800078ea0ff */
[----:B------:R-:W-:Y:S01]  /*1b600*/  @!P1 LEA R65, R64, 0x3ff00000, 0x14 ;  /* 0x3ff0000040419811 */ /* 0x000fe200078ea0ff */
[----:B------:R-:W-:-:S06]  /*1b610*/  @!P1 IMAD.MOV.U32 R64, RZ, RZ, RZ ;  /* 0x000000ffff409224 */ /* 0x000fcc00078e00ff */
[----:B------:R-:W-:-:S11]  /*1b620*/  @!P1 DMUL R26, R48, R64 ;  /* 0x00000040301a9228 */ /* 0x000fd60000000000 */
.L_x_361:
[----:B------:R-:W-:Y:S05]  /*1b630*/  BSYNC.RECONVERGENT B0 ;  /* 0x0000000000007941 */ /* 0x000fea0003800200 */
.L_x_360:
[----:B------:R-:W-:Y:S01]  /*1b640*/  BSSY.RECONVERGENT B0, `(.L_x_362) ;  /* 0x0000010000007945 */ /* 0x000fe20003800200 */
[----:B------:R-:W-:Y:S01]  /*1b650*/  IMAD.MOV.U32 R48, RZ, RZ, R66 ;  /* 0x000000ffff307224 */ /* 0x000fe200078e0042 */
[----:B------:R-:W-:Y:S02]  /*1b660*/  MOV R49, R71 ;  /* 0x0000004700317202 */ /* 0x000fe40000000f00 */
[----:B------:R-:W-:Y:S05]  /*1b670*/  @!P2 BRA `(.L_x_363) ;  /* 0x000000000030a947 */ /* 0x000fea0003800000 */
        /* <DEDUP_REMOVED lines=12> */
.L_x_363:
[----:B------:R-:W-:Y:S05]  /*1b740*/  BSYNC.RECONVERGENT B0 ;  /* 0x0000000000007941 */ /* 0x000fea0003800200 */
.L_x_362:
[----:B------:R-:W-:Y:S01]  /*1b750*/  DADD R58, R48, -1 ;  /* 0xbff00000303a7429 */ /* 0x000fe20000000000 */
[----:B------:R-:W-:Y:S01]  /*1b760*/  MOV R64, 0x1 ;  /* 0x0000000100407802 */ /* 0x000fe20000000f00 */
[----:B------:R-:W-:Y:S01]  /*1b770*/  IMAD.MOV.U32 R69, RZ, RZ, 0x1 ;  /* 0x00000001ff457424 */ /* 0x000fe200078e00ff */
[--C-:B-----5:R-:W-:Y:S01]  /*1b780*/  DADD R60, -R60, R6.reuse ;  /* 0x000000003c3c7229 */ /* 0x120fe20000000106 */
[----:B------:R-:W-:Y:S01]  /*1b790*/  UMOV UR6, 0x33333334 ;  /* 0x3333333400067882 */ /* 0x000fe20000000000 */
[----:B------:R-:W-:Y:S01]  /*1b7a0*/  DMUL R8, R8, 0.75 ;  /* 0x3fe8000008087828 */ /* 0x000fe20000000000 */
[----:B------:R-:W0:Y:S01]  /*1b7b0*/  MUFU.RCP64H R65, R59 ;  /* 0x0000003b00417308 */ /* 0x000e220000001800 */
[----:B------:R-:W-:Y:S01]  /*1b7c0*/  SHF.L.U32 R70, R69, R0, RZ ;  /* 0x0000000045467219 */ /* 0x000fe200000006ff */
[----:B------:R-:W-:Y:S01]  /*1b7d0*/  UMOV UR7, 0x40103333 ;  /* 0x4010333300077882 */ /* 0x000fe20000000000 */
[----:B------:R-:W-:Y:S02]  /*1b7e0*/  BSSY.RECONVERGENT B1, `(.L_x_364) ;  /* 0x0000027000017945 */ /* 0x000fe40003800200 */
[C---:B------:R-:W-:Y:S01]  /*1b7f0*/  LOP3.LUT P0, RZ, R70.reuse, 0xe0780, RZ, 0xc0, !PT ;  /* 0x000e078046ff7812 */ /* 0x040fe2000780c0ff */
[----:B------:R-:W-:Y:S01]  /*1b800*/  DFMA R62, -R60, R62, R6 ;  /* 0x0000003e3c3e722b */ /* 0x000fe20000000106 */
[----:B------:R-:W-:Y:S01]  /*1b810*/  LOP3.LUT P2, RZ, R70, 0x1c070, RZ, 0xc0, !PT ;  /* 0x0001c07046ff7812 */ /* 0x000fe2000784c0ff */
[----:B------:R-:W-:Y:S01]  /*1b820*/  DFMA R8, R8, R48, -UR6 ;  /* 0x8000000608087e2b */ /* 0x000fe20008000030 */
[----:B------:R-:W-:-:S02]  /*1b830*/  ISETP.LE.U32.AND P0, PT, R0, 0x13, P0 ;  /* 0x000000130000780c */ /* 0x000fc40000703070 */
[----:B------:R-:W-:Y:S02]  /*1b840*/  ISETP.LE.U32.AND P2, PT, R0, 0x10, P2 ;  /* 0x000000100000780c */ /* 0x000fe40001743070 */
[----:B------:R1:W-:Y:S03]  /*1b850*/  STG.E.64 desc[UR4][R38.64+0x108], R62 ;  /* 0x0001083e26007986 */ /* 0x0003e6000c101b04 */
[----:B------:R-:W-:Y:S02]  /*1b860*/  DMUL R60, R8, R2 ;  /* 0x00000002083c7228 */ /* 0x000fe40000000000 */
[----:B0-----:R-:W-:-:S04]  /*1b870*/  DFMA R10, -R58, R64, 1 ;  /* 0x3ff000003a0a742b */ /* 0x001fc80000000140 */
[----:B------:R-:W-:-:S04]  /*1b880*/  @!P0 PRMT R7, R0, 0x9910, RZ ;  /* 0x0000991000078816 */ /* 0x000fc800000000ff */
[----:B------:R-:W-:Y:S01]  /*1b890*/  DFMA R66, R10, R10, R10 ;  /* 0x0000000a0a42722b */ /* 0x000fe2000000000a */
[----:B------:R-:W-:Y:S01]  /*1b8a0*/  @!P0 ISETP.NE.AND P3, PT, R7, 0x14, PT ;  /* 0x000000140700880c */ /* 0x000fe20003f65270 */
[----:B------:R-:W-:Y:S01]  /*1b8b0*/  DMUL R10, R46, 0.75 ;  /* 0x3fe800002e0a7828 */ /* 0x000fe20000000000 */
[----:B------:R-:W-:-:S05]  /*1b8c0*/  @!P0 IMAD.MOV.U32 R7, RZ, RZ, 0x3f3f7510 ;  /* 0x3f3f7510ff078424 */ /* 0x000fca00078e00ff */
[----:B------:R-:W-:Y:S02]  /*1b8d0*/  DFMA R66, R64, R66, R64 ;  /* 0x000000424042722b */ /* 0x000fe40000000040 */
[----:B------:R-:W-:-:S06]  /*1b8e0*/  DFMA R10, R10, R48, -105 ;  /* 0xc05a40000a0a742b */ /* 0x000fcc0000000030 */
[----:B------:R-:W-:Y:S02]  /*1b8f0*/  DFMA R64, -R58, R66, 1 ;  /* 0x3ff000003a40742b */ /* 0x000fe40000000142 */
[----:B------:R-:W-:-:S06]  /*1b900*/  DMUL R10, R10, R2 ;  /* 0x000000020a0a7228 */ /* 0x000fcc0000000000 */
[----:B------:R-:W-:-:S04]  /*1b910*/  DFMA R64, R66, R64, R66 ;  /* 0x000000404240722b */ /* 0x000fc80000000042 */
[----:B------:R-:W-:-:S04]  /*1b920*/  FSETP.GEU.AND P4, PT, |R11|, 6.5827683646048100446e-37, PT ;  /* 0x036000000b00780b */ /* 0x000fc80003f8e200 */
[----:B------:R-:W-:-:S08]  /*1b930*/  DMUL R66, R10, R64 ;  /* 0x000000400a427228 */ /* 0x000fd00000000000 */
[----:B------:R-:W-:-:S08]  /*1b940*/  DFMA R68, -R58, R66, R10 ;  /* 0x000000423a44722b */ /* 0x000fd0000000010a */
[----:B------:R-:W-:Y:S01]  /*1b950*/  DFMA R66, R64, R68, R66 ;  /* 0x000000444042722b */ /* 0x000fe20000000042 */
[----:B------:R-:W-:Y:S02]  /*1b960*/  IMAD.MOV.U32 R68, RZ, RZ, 0x4d551d69 ;  /* 0x4d551d69ff447424 */ /* 0x000fe400078e00ff */
[----:B------:R-:W-:Y:S01]  /*1b970*/  IMAD.MOV.U32 R69, RZ, RZ, 0x3f3f7510 ;  /* 0x3f3f7510ff457424 */ /* 0x000fe200078e00ff */
[----:B------:R-:W-:-:S06]  /*1b980*/  @!P0 FSEL R69, R7, 0.72739994525909423828, !P3 ;  /* 0x3f3a36e207458808 */ /* 0x000fcc0005800000 */
[----:B------:R-:W-:-:S05]  /*1b990*/  FFMA R6, RZ, R59, R67 ;  /* 0x0000003bff067223 */ /* 0x000fca0000000043 */
[----:B------:R-:W-:Y:S02]  /*1b9a0*/  FSETP.GT.AND P1, PT, |R6|, 1.469367938527859385e-39, PT ;  /* 0x001000000600780b */ /* 0x000fe40003f24200 */
[----:B------:R-:W-:-:S04]  /*1b9b0*/  @!P0 MOV R6, 0x4d551d69 ;  /* 0x4d551d6900068802 */ /* 0x000fc80000000f00 */
[----:B------:R-:W-:-:S07]  /*1b9c0*/  @!P0 FSEL R68, R6, -1.88909656517717734413e+26, !P3 ;  /* 0xeb1c432d06448808 */ /* 0x000fce0005800000 */
[----:B-1----:R-:W-:Y:S05]  /*1b9d0*/  @P1 BRA P4, `(.L_x_365) ;  /* 0x00000000001c1947 */ /* 0x002fea0002000000 */
[----:B------:R-:W-:Y:S01]  /*1b9e0*/  IMAD.MOV.U32 R7, RZ, RZ, R11 ;  /* 0x000000ffff077224 */ /* 0x000fe200078e000b */
[----:B------:R-:W-:Y:S01]  /*1b9f0*/  MOV R9, R59 ;  /* 0x0000003b00097202 */ /* 0x000fe20000000f00 */
[----:B------:R-:W-:Y:S01]  /*1ba00*/  IMAD.MOV.U32 R8, RZ, RZ, R58 ;  /* 0x000000ffff087224 */ /* 0x000fe200078e003a */
[----:B------:R-:W-:-:S07]  /*1ba10*/  MOV R6, 0x1ba30 ;  /* 0x0001ba3000067802 */ /* 0x000fce0000000f00 */
[----:B------:R-:W-:Y:S05]  /*1ba20*/  CALL.REL.NOINC `($__internal_1_$__cuda_sm20_div_rn_f64_full) ;  /* 0x0000018400c87944 */ /* 0x000fea0003c00000 */
[----:B------:R-:W-:Y:S02]  /*1ba30*/  IMAD.MOV.U32 R66, RZ, RZ, R8 ;  /* 0x000000ffff427224 */ /* 0x000fe400078e0008 */
[----:B------:R-:W-:-:S07]  /*1ba40*/  IMAD.MOV.U32 R67, RZ, RZ, R7 ;  /* 0x000000ffff437224 */ /* 0x000fce00078e0007 */
.L_x_365:
[----:B------:R-:W-:Y:S05]  /*1ba50*/  BSYNC.RECONVERGENT B1 ;  /* 0x0000000000017941 */ /* 0x000fea0003800200 */
.L_x_364:
[----:B------:R-:W0:Y:S01]  /*1ba60*/  MUFU.RCP64H R7, R59 ;  /* 0x0000003b00077308 */ /* 0x000e220000001800 */
[----:B------:R-:W-:Y:S01]  /*1ba70*/  IMAD.MOV.U32 R6, RZ, RZ, 0x1 ;  /* 0x00000001ff067424 */ /* 0x000fe200078e00ff */
[----:B------:R-:W-:Y:S01]  /*1ba80*/  FSETP.GEU.AND P1, PT, |R61|, 6.5827683646048100446e-37, PT ;  /* 0x036000003d00780b */ /* 0x000fe20003f2e200 */
[----:B------:R-:W-:Y:S04]  /*1ba90*/  BSSY.RECONVERGENT B1, `(.L_x_366) ;  /* 0x0000014000017945 */ /* 0x000fe80003800200 */
        /* <DEDUP_REMOVED lines=17> */
[----:B------:R-:W-:Y:S01]  /*1bbb0*/  MOV R64, R8 ;  /* 0x0000000800407202 */ /* 0x000fe20000000f00 */
[----:B------:R-:W-:-:S07]  /*1bbc0*/  IMAD.MOV.U32 R65, RZ, RZ, R7 ;  /* 0x000000ffff417224 */ /* 0x000fce00078e0007 */
.L_x_367:
[----:B------:R-:W-:Y:S05]  /*1bbd0*/  BSYNC.RECONVERGENT B1 ;  /* 0x0000000000017941 */ /* 0x000fea0003800200 */
.L_x_366:
[----:B------:R-:W-:Y:S01]  /*1bbe0*/  DADD R8, R26, -1 ;  /* 0xbff000001a087429 */ /* 0x000fe20000000000 */
[----:B------:R-:W-:Y:S01]  /*1bbf0*/  IMAD.MOV.U32 R6, RZ, RZ, 0x1 ;  /* 0x00000001ff067424 */ /* 0x000fe200078e00ff */
[----:B------:R-:W-:Y:S01]  /*1bc00*/  UMOV UR6, 0xe5c91d15 ;  /* 0xe5c91d1500067882 */ /* 0x000fe20000000000 */
[----:B------:R-:W-:Y:S01]  /*1bc10*/  UMOV UR7, 0x3fe3a43f ;  /* 0x3fe3a43f00077882 */ /* 0x000fe20000000000 */
[----:B------:R-:W-:Y:S02]  /*1bc20*/  BSSY.RECONVERGENT B1, `(.L_x_368) ;  /* 0x0000016000017945 */ /* 0x000fe40003800200 */
[----:B------:R-:W0:Y:S02]  /*1bc30*/  MUFU.RCP64H R7, R9 ;  /* 0x0000000900077308 */ /* 0x000e240000001800 */
[----:B0-----:R-:W-:-:S08]  /*1bc40*/  DFMA R10, -R8, R6, 1 ;  /* 0x3ff00000080a742b */ /* 0x001fd00000000106 */
[----:B------:R-:W-:-:S08]  /*1bc50*/  DFMA R10, R10, R10, R10 ;  /* 0x0000000a0a0a722b */ /* 0x000fd0000000000a */
[----:B------:R-:W-:Y:S02]  /*1bc60*/  DFMA R58, R6, R10, R6 ;  /* 0x0000000a063a722b */ /* 0x000fe40000000006 */
[----:B------:R-:W-:Y:S02]  /*1bc70*/  DMUL R6, R2, 4 ;  /* 0x4010000002067828 */ /* 0x000fe40000000000 */
[----:B------:R-:W-:-:S04]  /*1bc80*/  DFMA R10, R44, R26, -UR6 ;  /* 0x800000062c0a7e2b */ /* 0x000fc8000800001a */
[----:B------:R-:W-:-:S04]  /*1bc90*/  DFMA R60, -R8, R58, 1 ;  /* 0x3ff00000083c742b */ /* 0x000fc8000000013a */
[----:B------:R-:W-:-:S04]  /*1bca0*/  DMUL R70, R6, R10 ;  /* 0x0000000a06467228 */ /* 0x000fc80000000000 */
[----:B------:R-:W-:-:S06]  /*1bcb0*/  DFMA R60, R58, R60, R58 ;  /* 0x0000003c3a3c722b */ /* 0x000fcc000000003a */
[----:B------:R-:W-:Y:S02]  /*1bcc0*/  FSETP.GEU.AND P1, PT, |R71|, 6.5827683646048100446e-37, PT ;  /* 0x036000004700780b */ /* 0x000fe40003f2e200 */
[----:B------:R-:W-:-:S08]  /*1bcd0*/  DMUL R6, R70, R60 ;  /* 0x0000003c46067228 */ /* 0x000fd00000000000 */
[----:B------:R-:W-:-:S08]  /*1bce0*/  DFMA R10, -R8, R6, R70 ;  /* 0x00000006080a722b */ /* 0x000fd00000000146 */
[----:B------:R-:W-:-:S10]  /*1bcf0*/  DFMA R6, R60, R10, R6 ;  /* 0x0000000a3c06722b */ /* 0x000fd40000000006 */
[----:B------:R-:W-:-:S05]  /*1bd00*/  FFMA R10, RZ, R9, R7 ;  /* 0x00000009ff0a7223 */ /* 0x000fca0000000007 */
[----:B------:R-:W-:-:S13]  /*1bd10*/  FSETP.GT.AND P0, PT, |R10|, 1.469367938527859385e-39, PT ;  /* 0x001000000a00780b */ /* 0x000fda0003f04200 */
[----:B------:R-:W-:Y:S05]  /*1bd20*/  @P0 BRA P1, `(.L_x_369) ;  /* 0x0000000000140947 */ /* 0x000fea0000800000 */
[----:B------:R-:W-:Y:S01]  /*1bd30*/  IMAD.MOV.U32 R10, RZ, RZ, R70 ;  /* 0x000000ffff0a7224 */ /* 0x000fe200078e0046 */
[----:B------:R-:W-:Y:S02]  /*1bd40*/  MOV R7, R71 ;  /* 0x0000004700077202 */ /* 0x000fe40000000f00 */
[----:B------:R-:W-:-:S07]  /*1bd50*/  MOV R6, 0x1bd70 ;  /* 0x0001bd7000067802 */ /* 0x000fce0000000f00 */
[----:B------:R-:W-:Y:S05]  /*1bd60*/  CALL.REL.NOINC `($__internal_1_$__cuda_sm20_div_rn_f64_full) ;  /* 0x0000018000f87944 */ /* 0x000fea0003c00000 */
[----:B------:R-:W-:-:S07]  /*1bd70*/  IMAD.MOV.U32 R6, RZ, RZ, R8 ;  /* 0x000000ffff067224 */ /* 0x000fce00078e0008 */
.L_x_369:
[----:B------:R-:W-:Y:S05]  /*1bd80*/  BSYNC.RECONVERGENT B1 ;  /* 0x0000000000017941 */ /* 0x000fea0003800200 */
.L_x_368:
[----:B------:R-:W0:Y:S01]  /*1bd90*/  MUFU.RCP64H R59, -6.788997650146484375 ;  /* 0xc01b27ef003b7908 */ /* 0x000e220000001800 */
[----:B------:R-:W-:Y:S01]  /*1bda0*/  IMAD.MOV.U32 R8, RZ, RZ, -0x624dd2f2 ;  /* 0x9db22d0eff087424 */ /* 0x000fe200078e00ff */
[----:B------:R-:W-:Y:S01]  /*1bdb0*/  MOV R58, 0x1 ;  /* 0x00000001003a7802 */ /* 0x000fe20000000f00 */
[----:B------:R-:W-:Y:S01]  /*1bdc0*/  IMAD.MOV.U32 R9, RZ, RZ, 0x401b27ef ;  /* 0x401b27efff097424 */ /* 0x000fe200078e00ff */
[----:B------:R-:W-:Y:S01]  /*1bdd0*/  DMUL R24, R24, R22 ;  /* 0x0000001618187228 */ /* 0x000fe20000000000 */
[----:B------:R-:W-:Y:S01]  /*1bde0*/  UMOV UR6, 0x9999999a ;  /* 0x9999999a00067882 */ /* 0x000fe20000000000 */
[----:B------:R-:W-:Y:S01]  /*1bdf0*/  DMUL R22, R22, R18 ;  /* 0x0000001216167228 */ /* 0x000fe20000000000 */
[----:B------:R-:W-:Y:S01]  /*1be00*/  UMOV UR7, 0x3ff19999 ;  /* 0x3ff1999900077882 */ /* 0x000fe20000000000 */
[----:B------:R-:W-:Y:S01]  /*1be10*/  UMOV UR8, 0x4fc46372 ;  /* 0x4fc4637200087882 */ /* 0x000fe20000000000 */
[----:B------:R-:W-:Y:S01]  /*1be20*/  UMOV UR9, 0x3f376c2d ;  /* 0x3f376c2d00097882 */ /* 0x000fe20000000000 */
[----:B------:R-:W-:Y:S01]  /*1be30*/  UMOV UR10, 0x43958106 ;  /* 0x43958106000a7882 */ /* 0x000fe20000000000 */
[----:B------:R-:W-:Y:S01]  /*1be40*/  UMOV UR11, 0x4020ac8b ;  /* 0x4020ac8b000b7882 */ /* 0x000fe20000000000 */
[----:B------:R-:W-:Y:S01]  /*1be50*/  DMUL R18, R62, R24 ;  /* 0x000000183e127228 */ /* 0x000fe20000000000 */
[----:B------:R-:W-:Y:S01]  /*1be60*/  BSSY.RECONVERGENT B1, `(.L_x_370) ;  /* 0x000003a000017945 */ /* 0x000fe20003800200 */
[----:B0-----:R-:W-:-:S08]  /*1be70*/  DFMA R10, R58, R8, 1 ;  /* 0x3ff000003a0a742b */ /* 0x001fd00000000008 */
[----:B------:R-:W-:Y:S02]  /*1be80*/  DFMA R60, R10, R10, R10 ;  /* 0x0000000a0a3c722b */ /* 0x000fe4000000000a */
[----:B------:R-:W-:-:S06]  /*1be90*/  DMUL R10, R68, 2.5 ;  /* 0x40040000440a7828 */ /* 0x000fcc0000000000 */
[----:B------:R-:W-:Y:S02]  /*1bea0*/  DFMA R60, R58, R60, R58 ;  /* 0x0000003c3a3c722b */ /* 0x000fe4000000003a */
[C---:B------:R-:W-:Y:S02]  /*1beb0*/  DMUL R58, R62.reuse, R22 ;  /* 0x000000163e3a7228 */ /* 0x040fe40000000000 */
[----:B------:R-:W-:Y:S01]  /*1bec0*/  FSEL R22, R10, R68, P2 ;  /* 0x000000440a167208 */ /* 0x000fe20001000000 */
[----:B------:R-:W-:Y:S01]  /*1bed0*/  DADD R62, -R62, 1 ;  /* 0x3ff000003e3e7429 */ /* 0x000fe20000000100 */
[----:B------:R-:W-:Y:S02]  /*1bee0*/  FSEL R23, R11, R69, P2 ;  /* 0x000000450b177208 */ /* 0x000fe40001000000 */
[----:B------:R-:W-:-:S04]  /*1bef0*/  DFMA R10, R60, R8, 1 ;  /* 0x3ff000003c0a742b */ /* 0x000fc80000000008 */
[----:B------:R-:W-:Y:S01]  /*1bf00*/  DMUL R24, R22, UR6 ;  /* 0x0000000616187c28 */ /* 0x000fe20008000000 */
[----:B------:R-:W-:Y:S01]  /*1bf10*/  UMOV UR6, 0x47ae147b ;  /* 0x47ae147b00067882 */ /* 0x000fe20000000000 */
[----:B------:R-:W-:Y:S01]  /*1bf20*/  UMOV UR7, 0x3f547ae1 ;  /* 0x3f547ae100077882 */ /* 0x000fe20000000000 */
[-C--:B------:R-:W-:Y:S02]  /*1bf30*/  DFMA R50, R50, R62.reuse, R18 ;  /* 0x0000003e3232722b */ /* 0x080fe40000000012 */
[----:B------:R-:W-:Y:S02]  /*1bf40*/  DFMA R20, R20, R62, R58 ;  /* 0x0000003e1414722b */ /* 0x000fe4000000003a */
[----:B------:R-:W-:Y:S02]  /*1bf50*/  DFMA R18, R60, R10, R60 ;  /* 0x0000000a3c12722b */ /* 0x000fe4000000003c */
[C---:B------:R-:W-:Y:S02]  /*1bf60*/  DMUL R62, R24.reuse, UR6 ;  /* 0x00000006183e7c28 */ /* 0x040fe40008000000 */
[----:B------:R-:W-:-:S02]  /*1bf70*/  DMUL R68, R24, UR8 ;  /* 0x0000000818447c28 */ /* 0x000fc40008000000 */
[----:B------:R-:W-:Y:S02]  /*1bf80*/  DADD R10, R40, UR10 ;  /* 0x0000000a280a7e29 */ /* 0x000fe40008000000 */
[C---:B------:R-:W-:Y:S02]  /*1bf90*/  DMUL R58, R22.reuse, UR6 ;  /* 0x00000006163a7c28 */ /* 0x040fe40008000000 */
[----:B------:R-:W-:Y:S02]  /*1bfa0*/  DMUL R60, R22, UR8 ;  /* 0x00000008163c7c28 */ /* 0x000fe40008000000 */
[----:B------:R-:W-:Y:S02]  /*1bfb0*/  DMUL R22, R54, R22 ;  /* 0x0000001636167228 */ /* 0x000fe40000000000 */
[-C--:B------:R-:W-:Y:S02]  /*1bfc0*/  DMUL R24, R24, R56.reuse ;  /* 0x0000003818187228 */ /* 0x080fe40000000000 */
[-C--:B------:R-:W-:Y:S01]  /*1bfd0*/  DMUL R62, R62, R56.reuse ;  /* 0x000000383e3e7228 */ /* 0x080fe20000000000 */
[----:B------:R-:W-:Y:S01]  /*1bfe0*/  FSETP.GEU.AND P1, PT, |R11|, 6.5827683646048100446e-37, PT ;  /* 0x036000000b00780b */ /* 0x000fe20003f2e200 */
[----:B------:R-:W-:-:S02]  /*1bff0*/  DMUL R68, R68, R56 ;  /* 0x0000003844447228 */ /* 0x000fc40000000000 */
[----:B------:R-:W-:Y:S02]  /*1c000*/  DMUL R56, R10, R18 ;  /* 0x000000120a387228 */ /* 0x000fe40000000000 */
[-C--:B------:R-:W-:Y:S02]  /*1c010*/  DMUL R22, R22, R6.reuse ;  /* 0x0000000616167228 */ /* 0x080fe40000000000 */
[----:B------:R-:W-:Y:S02]  /*1c020*/  DMUL R24, R24, R6 ;  /* 0x0000000618187228 */ /* 0x000fe40000000000 */
[----:B------:R-:W-:Y:S02]  /*1c030*/  DMUL R62, R62, R66 ;  /* 0x000000423e3e7228 */ /* 0x000fe40000000000 */
[----:B------:R-:W-:Y:S02]  /*1c040*/  DFMA R6, R56, R8, R10 ;  /* 0x000000083806722b */ /* 0x000fe4000000000a */
[----:B------:R-:W-:-:S02]  /*1c050*/  DMUL R58, R54, R58 ;  /* 0x0000003a363a7228 */ /* 0x000fc40000000000 */
[----:B------:R-:W-:Y:S02]  /*1c060*/  DMUL R60, R54, R60 ;  /* 0x0000003c363c7228 */ /* 0x000fe40000000000 */
[----:B------:R-:W-:Y:S02]  /*1c070*/  DMUL R68, R68, R64 ;  /* 0x0000004044447228 */ /* 0x000fe40000000000 */
[----:B------:R-:W-:Y:S02]  /*1c080*/  DFMA R6, R18, R6, R56 ;  /* 0x000000061206722b */ /* 0x000fe40000000038 */
[C---:B------:R-:W-:Y:S02]  /*1c090*/  DMUL R24, R52.reuse, R24 ;  /* 0x0000001834187228 */ /* 0x040fe40000000000 */
[----:B------:R-:W-:Y:S02]  /*1c0a0*/  DMUL R62, R52, R62 ;  /* 0x0000003e343e7228 */ /* 0x000fe40000000000 */
[----:B------:R-:W-:-:S02]  /*1c0b0*/  DMUL R58, R58, R66 ;  /* 0x000000423a3a7228 */ /* 0x000fc40000000000 */
[----:B------:R-:W-:Y:S02]  /*1c0c0*/  DMUL R60, R60, R64 ;  /* 0x000000403c3c7228 */ /* 0x000fe40000000000 */
[----:B------:R-:W-:Y:S01]  /*1c0d0*/  FFMA R8, RZ, -2.4243123531341552734, R7 ;  /* 0xc01b27efff087823 */ /* 0x000fe20000000007 */
[C---:B------:R-:W-:Y:S02]  /*1c0e0*/  DMUL R68, R52.reuse, R68 ;  /* 0x0000004434447228 */ /* 0x040fe40000000000 */
[----:B------:R-:W-:Y:S02]  /*1c0f0*/  DMUL R22, R52, R22 ;  /* 0x0000001634167228 */ /* 0x000fe40000000000 */
[----:B------:R-:W-:Y:S01]  /*1c100*/  FSETP.GT.AND P0, PT, |R8|, 1.469367938527859385e-39, PT ;  /* 0x001000000800780b */ /* 0x000fe20003f04200 */
[----:B------:R-:W-:Y:S02]  /*1c110*/  DMUL R24, R24, R20 ;  /* 0x0000001418187228 */ /* 0x000fe40000000000 */
[----:B------:R-:W-:-:S02]  /*1c120*/  DMUL R62, R20, R62 ;  /* 0x0000003e143e7228 */ /* 0x000fc40000000000 */
[C---:B------:R-:W-:Y:S02]  /*1c130*/  DMUL R58, R52.reuse, R58 ;  /* 0x0000003a343a7228 */ /* 0x040fe40000000000 */
[----:B------:R-:W-:Y:S02]  /*1c140*/  DMUL R60, R52, R60 ;  /* 0x0000003c343c7228 */ /* 0x000fe40000000000 */
[----:B------:R-:W-:Y:S02]  /*1c150*/  DMUL R20, R20, R68 ;  /* 0x0000004414147228 */ /* 0x000fe40000000000 */
[----:B------:R-:W-:Y:S02]  /*1c160*/  DFMA R24, R22, R50, R24 ;  /* 0x000000321618722b */ /* 0x000fe40000000018 */
[----:B------:R-:W-:-:S04]  /*1c170*/  DFMA R22, R50, R58, R62 ;  /* 0x0000003a3216722b */ /* 0x000fc8000000003e */
[----:B------:R-:W-:Y:S01]  /*1c180*/  DFMA R20, R50, R60, R20 ;  /* 0x0000003c3214722b */ /* 0x000fe20000000014 */
[----:B------:R-:W-:Y:S10]  /*1c190*/  @P0 BRA P1, `(.L_x_371) ;  /* 0x0000000000180947 */ /* 0x000ff40000800000 */
[----:B------:R-:W-:Y:S01]  /*1c1a0*/  IMAD.MOV.U32 R7, RZ, RZ, R11 ;  /* 0x000000ffff077224 */ /* 0x000fe200078e000b */
[----:B------:R-:W-:Y:S01]  /*1c1b0*/  MOV R6, 0x1c1f0 ;  /* 0x0001c1f000067802 */ /* 0x000fe20000000f00 */
[----:B------:R-:W-:Y:S02]  /*1c1c0*/  IMAD.MOV.U32 R8, RZ, RZ, -0x624dd2f2 ;  /* 0x9db22d0eff087424 */ /* 0x000fe400078e00ff */
[----:B------:R-:W-:-:S07]  /*1c1d0*/  IMAD.MOV.U32 R9, RZ, RZ, -0x3fe4d811 ;  /* 0xc01b27efff097424 */ /* 0x000fce00078e00ff */
[----:B------:R-:W-:Y:S05]  /*1c1e0*/  CALL.REL.NOINC `($__internal_1_$__cuda_sm20_div_rn_f64_full) ;  /* 0x0000017c00d87944 */ /* 0x000fea0003c00000 */
[----:B------:R-:W-:-:S07]  /*1c1f0*/  MOV R6, R8 ;  /* 0x0000000800067202 */ /* 0x000fce0000000f00 */
.L_x_371:
[----:B------:R-:W-:Y:S05]  /*1c200*/  BSYNC.RECONVERGENT B1 ;  /* 0x0000000000017941 */ /* 0x000fea0003800200 */
.L_x_370:
        /* <DEDUP_REMOVED lines=59> */
.L_x_373:
[----:B------:R-:W-:Y:S05]  /*1c5c0*/  BSYNC.RECONVERGENT B0 ;  /* 0x0000000000007941 */ /* 0x000fea0003800200 */
.L_x_372:
        /* <DEDUP_REMOVED lines=19> */
.L_x_375:
[----:B------:R-:W-:Y:S05]  /*1c700*/  BSYNC.RECONVERGENT B1 ;  /* 0x0000000000017941 */ /* 0x000fea0003800200 */
.L_x_374:
[----:B------:R-:W0:Y:S01]  /*1c710*/  MUFU.RCP64H R7, 3.868999481201171875 ;  /* 0x400ef3b600077908 */ /* 0x000e220000001800 */
[----:B------:R-:W-:Y:S01]  /*1c720*/  IMAD.MOV.U32 R18, RZ, RZ, 0x45a1cac1 ;  /* 0x45a1cac1ff127424 */ /* 0x000fe200078e00ff */
[----:B------:R-:W-:Y:S01]  /*1c730*/  UMOV UR6, 0xc28f5c29 ;  /* 0xc28f5c2900067882 */ /* 0x000fe20000000000 */
[----:B------:R-:W-:Y:S01]  /*1c740*/  IMAD.MOV.U32 R19, RZ, RZ, 0x400ef3b6 ;  /* 0x400ef3b6ff137424 */ /* 0x000fe200078e00ff */
[----:B------:R-:W-:Y:S01]  /*1c750*/  UMOV UR7, 0x403fa8f5 ;  /* 0x403fa8f500077882 */ /* 0x000fe20000000000 */
[----:B------:R-:W-:Y:S01]  /*1c760*/  IMAD.MOV.U32 R6, RZ, RZ, 0x1 ;  /* 0x00000001ff067424 */ /* 0x000fe200078e00ff */
[----:B------:R-:W-:Y:S01]  /*1c770*/  DADD R10, R40, -UR6 ;  /* 0x80000006280a7e29 */ /* 0x000fe20008000000 */
        /* <DEDUP_REMOVED lines=8> */
[----:B------:R-:W-:-:S08]  /*1c800*/  DFMA R18, R8, -R18, R10 ;  /* 0x800000120812722b */ /* 0x000fd0000000000a */
[----:B------:R-:W-:-:S10]  /*1c810*/  DFMA R6, R6, R18, R8 ;  /* 0x000000120606722b */ /* 0x000fd40000000008 */
[----:B------:R-:W-:-:S05]  /*1c820*/  FFMA R8, RZ, 2.2336249351501464844, R7 ;  /* 0x400ef3b6ff087823 */ /* 0x000fca0000000007 */
[----:B------:R-:W-:-:S13]  /*1c830*/  FSETP.GT.AND P0, PT, |R8|, 1.469367938527859385e-39, PT ;  /* 0x001000000800780b */ /* 0x000fda0003f04200 */
[----:B------:R-:W-:Y:S05]  /*1c840*/  @P0 BRA P1, `(.L_x_377) ;  /* 0x0000000000180947 */ /* 0x000fea0000800000 */
[----:B------:R-:W-:Y:S01]  /*1c850*/  MOV R7, R11 ;  /* 0x0000000b00077202 */ /* 0x000fe20000000f00 */
[----:B------:R-:W-:Y:S01]  /*1c860*/  IMAD.MOV.U32 R8, RZ, RZ, 0x45a1cac1 ;  /* 0x45a1cac1ff087424 */ /* 0x000fe200078e00ff */
[----:B------:R-:W-:Y:S01]  /*1c870*/  MOV R6, 0x1c8a0 ;  /* 0x0001c8a000067802 */ /* 0x000fe20000000f00 */
[----:B------:R-:W-:-:S07]  /*1c880*/  IMAD.MOV.U32 R9, RZ, RZ, 0x400ef3b6 ;  /* 0x400ef3b6ff097424 */ /* 0x000fce00078e00ff */
[----:B------:R-:W-:Y:S05]  /*1c890*/  CALL.REL.NOINC `($__internal_1_$__cuda_sm20_div_rn_f64_full) ;  /* 0x00000178002c7944 */ /* 0x000fea0003c00000 */
[----:B------:R-:W-:-:S07]  /*1c8a0*/  IMAD.MOV.U32 R6, RZ, RZ, R8 ;  /* 0x000000ffff067224 */ /* 0x000fce00078e0008 */
.L_x_377:
[----:B------:R-:W-:Y:S05]  /*1c8b0*/  BSYNC.RECONVERGENT B1 ;  /* 0x0000000000017941 */ /* 0x000fea0003800200 */
.L_x_376:
[----:B------:R-:W-:Y:S01]  /*1c8c0*/  MOV R8, 0x652b82fe ;  /* 0x652b82fe00087802 */ /* 0x000fe20000000f00 */
[----:B------:R-:W-:Y:S01]  /*1c8d0*/  IMAD.MOV.U32 R9, RZ, RZ, 0x3ff71547 ;  /* 0x3ff71547ff097424 */ /* 0x000fe200078e00ff */
[----:B------:R-:W-:Y:S01]  /*1c8e0*/  UMOV UR6, 0xfefa39ef ;  /* 0xfefa39ef00067882 */ /* 0x000fe20000000000 */
[----:B------:R-:W-:Y:S01]  /*1c8f0*/  UMOV UR7, 0x3fe62e42 ;  /* 0x3fe62e4200077882 */ /* 0x000fe20000000000 */
[----:B------:R-:W0:Y:S01]  /*1c900*/  MUFU.RCP64H R51, -20.3799896240234375 ;  /* 0xc034614700337908 */ /* 0x000e220000001800 */
[----:B------:R-:W-:Y:S01]  /*1c910*/  MOV R56, 0xae147ae1 ;  /* 0xae147ae100387802 */ /* 0x000fe20000000f00 */
[----:B------:R-:W-:Y:S01]  /*1c920*/  IMAD.MOV.U32 R57, RZ, RZ, 0x40346147 ;  /* 0x40346147ff397424 */ /* 0x000fe200078e00ff */
        /* <DEDUP_REMOVED lines=61> */
.L_x_379:
[----:B------:R-:W-:Y:S05]  /*1cd00*/  BSYNC.RECONVERGENT B0 ;  /* 0x0000000000007941 */ /* 0x000fea0003800200 */
.L_x_378:
        /* <DEDUP_REMOVED lines=8> */
[----:B------:R-:W-:-:S05]  /*1cd90*/  FFMA R8, RZ, -2.8184373378753662109, R7 ;  /* 0xc0346147ff087823 */ /* 0x000fca0000000007 */
[----:B------:R-:W-:-:S13]  /*1cda0*/  FSETP.GT.AND P0, PT, |R8|, 1.469367938527859385e-39, PT ;  /* 0x001000000800780b */ /* 0x000fda0003f04200 */
[----:B------:R-:W-:Y:S05]  /*1cdb0*/  @P0 BRA P1, `(.L_x_381) ;  /* 0x0000000000180947 */ /* 0x000fea0000800000 */
[----:B------:R-:W-:Y:S01]  /*1cdc0*/  IMAD.MOV.U32 R7, RZ, RZ, R11 ;  /* 0x000000ffff077224 */ /* 0x000fe200078e000b */
[----:B------:R-:W-:Y:S01]  /*1cdd0*/  MOV R6, 0x1ce10 ;  /* 0x0001ce1000067802 */ /* 0x000fe20000000f00 */
[----:B------:R-:W-:Y:S02]  /*1cde0*/  IMAD.MOV.U32 R8, RZ, RZ, -0x51eb851f ;  /* 0xae147ae1ff087424 */ /* 0x000fe400078e00ff */
[----:B------:R-:W-:-:S07]  /*1cdf0*/  IMAD.MOV.U32 R9, RZ, RZ, -0x3fcb9eb9 ;  /* 0xc0346147ff097424 */ /* 0x000fce00078e00ff */
[----:B------:R-:W-:Y:S05]  /*1ce00*/  CALL.REL.NOINC `($__internal_1_$__cuda_sm20_div_rn_f64_full) ;  /* 0x0000017000d07944 */ /* 0x000fea0003c00000 */
[----:B------:R-:W-:-:S07]  /*1ce10*/  MOV R6, R8 ;  /* 0x0000000800067202 */ /* 0x000fce0000000f00 */
.L_x_381:
[----:B------:R-:W-:Y:S05]  /*1ce20*/  BSYNC.RECONVERGENT B1 ;  /* 0x0000000000017941 */ /* 0x000fea0003800200 */
.L_x_380:
        /* <DEDUP_REMOVED lines=59> */
.L_x_383:
[----:B------:R-:W-:Y:S05]  /*1d1e0*/  BSYNC.RECONVERGENT B0 ;  /* 0x0000000000007941 */ /* 0x000fea0003800200 */
.L_x_382:
        /* <DEDUP_REMOVED lines=24> */
.L_x_385:
[----:B------:R-:W-:Y:S05]  /*1d370*/  BSYNC.RECONVERGENT B1 ;  /* 0x0000000000017941 */ /* 0x000fea0003800200 */
.L_x_384:
[----:B------:R-:W0:Y:S01]  /*1d380*/  MUFU.RCP64H R7, 7.354999542236328125 ;  /* 0x401d6b8500077908 */ /* 0x000e220000001800 */
        /* <DEDUP_REMOVED lines=16> */
[----:B------:R-:W-:-:S05]  /*1d490*/  FFMA R8, RZ, 2.4596874713897705078, R7 ;  /* 0x401d6b85ff087823 */ /* 0x000fca0000000007 */
        /* <DEDUP_REMOVED lines=8> */
.L_x_387:
[----:B------:R-:W-:Y:S05]  /*1d520*/  BSYNC.RECONVERGENT B1 ;  /* 0x0000000000017941 */ /* 0x000fea0003800200 */
.L_x_386:
[----:B------:R-:W-:Y:S01]  /*1d530*/  MOV R8, 0x652b82fe ;  /* 0x652b82fe00087802 */ /* 0x000fe20000000f00 */
[----:B------:R-:W-:Y:S01]  /*1d540*/  IMAD.MOV.U32 R9, RZ, RZ, 0x3ff71547 ;  /* 0x3ff71547ff097424 */ /* 0x000fe200078e00ff */
[----:B------:R-:W-:Y:S01]  /*1d550*/  UMOV UR6, 0xfefa39ef ;  /* 0xfefa39ef00067882 */ /* 0x000fe20000000000 */
[----:B------:R-:W-:Y:S01]  /*1d560*/  UMOV UR7, 0x3fe62e42 ;  /* 0x3fe62e4200077882 */ /* 0x000fe20000000000 */
[----:B------:R-:W0:Y:S01]  /*1d570*/  MUFU.RCP64H R57, -25.9399871826171875 ;  /* 0xc039f0a300397908 */ /* 0x000e220000001800 */
[----:B------:R-:W-:Y:S01]  /*1d580*/  IMAD.MOV.U32 R56, RZ, RZ, 0x1 ;  /* 0x00000001ff387424 */ /* 0x000fe200078e00ff */
        /* <DEDUP_REMOVED lines=32> */
[----:B------:R-:W-:Y:S01]  /*1d790*/  MOV R10, 0xd70a3d71 ;  /* 0xd70a3d71000a7802 */ /* 0x000fe20000000f00 */
[----:B------:R-:W-:Y:S01]  /*1d7a0*/  IMAD.MOV.U32 R11, RZ, RZ, 0x4039f0a3 ;  /* 0x4039f0a3ff0b7424 */ /* 0x000fe200078e00ff */
[----:B------:R-:W-:-:S04]  /*1d7b0*/  UMOV UR7, 0x3fc55555 ;  /* 0x3fc5555500077882 */ /* 0x000fc80000000000 */
        /* <DEDUP_REMOVED lines=27> */
.L_x_389:
[----:B------:R-:W-:Y:S05]  /*1d970*/  BSYNC.RECONVERGENT B0 ;  /* 0x0000000000007941 */ /* 0x000fea0003800200 */
.L_x_388:
        /* <DEDUP_REMOVED lines=8> */
[----:B------:R-:W-:-:S05]  /*1da00*/  FFMA R10, RZ, -2.9053122997283935547, R7 ;  /* 0xc039f0a3ff0a7823 */ /* 0x000fca0000000007 */
[----:B------:R-:W-:-:S13]  /*1da10*/  FSETP.GT.AND P0, PT, |R10|, 1.469367938527859385e-39, PT ;  /* 0x001000000a00780b */ /* 0x000fda0003f04200 */
[----:B------:R-:W-:Y:S05]  /*1da20*/  @P0 BRA P1, `(.L_x_391) ;  /* 0x00000000001c0947 */ /* 0x000fea0000800000 */
[----:B------:R-:W-:Y:S01]  /*1da30*/  IMAD.MOV.U32 R10, RZ, RZ, R8 ;  /* 0x000000ffff0a7224 */ /* 0x000fe200078e0008 */
[----:B------:R-:W-:Y:S01]  /*1da40*/  MOV R6, 0x1da90 ;  /* 0x0001da9000067802 */ /* 0x000fe20000000f00 */
[----:B------:R-:W-:Y:S01]  /*1da50*/  IMAD.MOV.U32 R7, RZ, RZ, R9 ;  /* 0x000000ffff077224 */ /* 0x000fe200078e0009 */
[----:B------:R-:W-:Y:S01]  /*1da60*/  MOV R9, 0xc039f0a3 ;  /* 0xc039f0a300097802 */ /* 0x000fe20000000f00 */
[----:B------:R-:W-:-:S07]  /*1da70*/  IMAD.MOV.U32 R8, RZ, RZ, -0x28f5c28f ;  /* 0xd70a3d71ff087424 */ /* 0x000fce00078e00ff */
[----:B------:R-:W-:Y:S05]  /*1da80*/  CALL.REL.NOINC `($__internal_1_$__cuda_sm20_div_rn_f64_full) ;  /* 0x0000016400b07944 */ /* 0x000fea0003c00000 */
[----:B------:R-:W-:-:S07]  /*1da90*/  IMAD.MOV.U32 R6, RZ, RZ, R8 ;  /* 0x000000ffff067224 */ /* 0x000fce00078e0008 */
.L_x_391:
[----:B------:R-:W-:Y:S05]  /*1daa0*/  BSYNC.RECONVERGENT B1 ;  /* 0x0000000000017941 */ /* 0x000fea0003800200 */
.L_x_390:
        /* <DEDUP_REMOVED lines=59> */
.L_x_393:
[----:B------:R-:W-:Y:S05]  /*1de60*/  BSYNC.RECONVERGENT B0 ;  /* 0x0000000000007941 */ /* 0x000fea0003800200 */
.L_x_392:
        /* <DEDUP_REMOVED lines=24> */
.L_x_395:
[----:B------:R-:W-:Y:S05]  /*1dff0*/  BSYNC.RECONVERGENT B1 ;  /* 0x0000000000017941 */ /* 0x000fea0003800200 */
.L_x_394:
[----:B------:R-:W0:Y:S01]  /*1e000*/  MUFU.RCP64H R7, 38.209991455078125 ;  /* 0x40431ae100077908 */ /* 0x000e220000001800 */
[----:B------:R-:W-:Y:S02]  /*1e010*/  HFMA2 R6, -RZ, RZ, 0, 5.9604644775390625e-08 ;  /* 0x00000001ff067431 */ /* 0x000fe400000001ff */
        /* <DEDUP_REMOVED lines=15> */
[----:B------:R-:W-:-:S05]  /*1e110*/  FFMA R8, RZ, 3.0485155582427978516, R7 ;  /* 0x40431ae1ff087823 */ /* 0x000fca0000000007 */
        /* <DEDUP_REMOVED lines=8> */
.L_x_397:
[----:B------:R-:W-:Y:S05]  /*1e1a0*/  BSYNC.RECONVERGENT B1 ;  /* 0x0000000000017941 */ /* 0x000fea0003800200 */
.L_x_396:
        /* <DEDUP_REMOVED lines=53> */
[----:B------:R-:W-:Y:S01]  /*1e500*/  FSEL R55, R55, RZ, P0 ;  /* 0x000000ff37377208 */ /* 0x000fe20000000000 */
[----:B------:R-:W-:Y:S01]  /*1e510*/  @!P1 IMAD.MOV.U32 R8, RZ, RZ, RZ ;  /* 0x000000ffff089224 */ /* 0x000fe200078e00ff */
[----:B------:R-:W-:-:S05]  /*1e520*/  @!P1 SHF.R.S32.HI R7, RZ, 0x1, R10 ;  /* 0x00000001ff079819 */ /* 0x000fca000001140a */
[----:B------:R-:W-:Y:S01]  /*1e530*/  @!P1 IMAD.IADD R50, R50, 0x1, -R7 ;  /* 0x0000000132329824 */ /* 0x000fe200078e0a07 */
[----:B------:R-:W-:-:S04]  /*1e540*/  @!P1 LEA R7, R7, R9, 0x14 ;  /* 0x0000000907079211 */ /* 0x000fc800078ea0ff */
[----:B------:R-:W-:-:S06]  /*1e550*/  @!P1 LEA R9, R50, 0x3ff00000, 0x14 ;  /* 0x3ff0000032099811 */ /* 0x000fcc00078ea0ff */
[----:B------:R-:W-:-:S11]  /*1e560*/  @!P1 DMUL R54, R6, R8 ;  /* 0x0000000806369228 */ /* 0x000fd60000000000 */
.L_x_399:
[----:B------:R-:W-:Y:S05]  /*1e570*/  BSYNC.RECONVERGENT B0 ;  /* 0x0000000000007941 */ /* 0x000fea0003800200 */
.L_x_398:
[----:B------:R-:W-:Y:S01]  /*1e580*/  UMOV UR6, 0x8f5c28f6 ;  /* 0x8f5c28f600067882 */ /* 0x000fe20000000000 */
[----:B------:R-:W-:Y:S01]  /*1e590*/  UMOV UR7, 0x4029f5c2 ;  /* 0x4029f5c200077882 */ /* 0x000fe20000000000 */
[----:B------:R-:W-:Y:S01]  /*1e5a0*/  IMAD.MOV.U32 R6, RZ, RZ, 0x1 ;  /* 0x00000001ff067424 */ /* 0x000fe200078e00ff */
[----:B------:R-:W-:Y:S01]  /*1e5b0*/  DADD R18, R18, UR6 ;  /* 0x0000000612127e29 */ /* 0x000fe20008000000 */
[----:B------:R-:W-:Y:S01]  /*1e5c0*/  BSSY.RECONVERGENT B1, `(.L_x_400) ;  /* 0x0000017000017945 */ /* 0x000fe20003800200 */
[----:B------:R-:W0:Y:S01]  /*1e5d0*/  LDCU.64 UR6, c[0x0][0x388] ;  /* 0x00007100ff0677ac */ /* 0x000e220008000a00 */
[----:B------:R-:W-:-:S03]  /*1e5e0*/  DADD R54, R54, 1 ;  /* 0x3ff0000036367429 */ /* 0x000fc60000000000 */
[----:B------:R-:W1:Y:S02]  /*1e5f0*/  MUFU.RCP64H R7, R19 ;  /* 0x0000001300077308 */ /* 0x000e640000001800 */
[----:B-1----:R-:W-:-:S08]  /*1e600*/  DFMA R8, -R18, R6, 1 ;  /* 0x3ff000001208742b */ /* 0x002fd00000000106 */
[----:B------:R-:W-:-:S08]  /*1e610*/  DFMA R8, R8, R8, R8 ;  /* 0x000000080808722b */ /* 0x000fd00000000008 */
[----:B------:R-:W-:-:S08]  /*1e620*/  DFMA R8, R6, R8, R6 ;  /* 0x000000080608722b */ /* 0x000fd00000000006 */
[----:B------:R-:W-:-:S08]  /*1e630*/  DFMA R6, -R18, R8, 1 ;  /* 0x3ff000001206742b */ /* 0x000fd00000000108 */
[----:B------:R-:W-:-:S08]  /*1e640*/  DFMA R6, R8, R6, R8 ;  /* 0x000000060806722b */ /* 0x000fd00000000008 */
[----:B0-----:R-:W-:-:S08]  /*1e650*/  DMUL R8, R6, -UR6 ;  /* 0x8000000606087c28 */ /* 0x001fd00008000000 */
[----:B------:R-:W-:-:S08]  /*1e660*/  DFMA R10, -R18, R8, -UR6 ;  /* 0x80000006120a7e2b */ /* 0x000fd00008000108 */
[----:B------:R-:W-:Y:S02]  /*1e670*/  DFMA R6, R6, R10, R8 ;  /* 0x0000000a0606722b */ /* 0x000fe40000000008 */
[----:B------:R-:W-:-:S08]  /*1e680*/  DADD R10, -RZ, -UR6 ;  /* 0x80000006ff0a7e29 */ /* 0x000fd00008000100 */
[----:B------:R-:W-:Y:S02]  /*1e690*/  FFMA R8, RZ, R19, R7 ;  /* 0x00000013ff087223 */ /* 0x000fe40000000007 */
[----:B------:R-:W-:-:S03]  /*1e6a0*/  FSETP.GEU.AND P1, PT, |R11|, 6.5827683646048100446e-37, PT ;  /* 0x036000000b00780b */ /* 0x000fc60003f2e200 */
[----:B------:R-:W-:-:S13]  /*1e6b0*/  FSETP.GT.AND P0, PT, |R8|, 1.469367938527859385e-39, PT ;  /* 0x001000000800780b */ /* 0x000fda0003f04200 */
[----:B------:R-:W-:Y:S05]  /*1e6c0*/  @P0 BRA P1, `(.L_x_401) ;  /* 0x0000000000180947 */ /* 0x000fea0000800000 */
[----:B------:R-:W-:Y:S01]  /*1e6d0*/  MOV R7, R11 ;  /* 0x0000000b00077202 */ /* 0x000fe20000000f00 */
[----:B------:R-:W-:Y:S01]  /*1e6e0*/  IMAD.MOV.U32 R8, RZ, RZ, R18 ;  /* 0x000000ffff087224 */ /* 0x000fe200078e0012 */
[----:B------:R-:W-:Y:S01]  /*1e6f0*/  MOV R6, 0x1e720 ;  /* 0x0001e72000067802 */ /* 0x000fe20000000f00 */
[----:B------:R-:W-:-:S07]  /*1e700*/  IMAD.MOV.U32 R9, RZ, RZ, R19 ;  /* 0x000000ffff097224 */ /* 0x000fce00078e0013 */
[----:B-----5:R-:W-:Y:S05]  /*1e710*/  CALL.REL.NOINC `($__internal_1_$__cuda_sm20_div_rn_f64_full) ;  /* 0x00000158008c7944 */ /* 0x020fea0003c00000 */
[----:B------:R-:W-:-:S07]  /*1e720*/  IMAD.MOV.U32 R6, RZ, RZ, R8 ;  /* 0x000000ffff067224 */ /* 0x000fce00078e0008 */
.L_x_401:
[----:B------:R-:W-:Y:S05]  /*1e730*/  BSYNC.RECONVERGENT B1 ;  /* 0x0000000000017941 */ /* 0x000fea0003800200 */
.L_x_400:
        /* <DEDUP_REMOVED lines=60> */
.L_x_403:
[----:B------:R-:W-:Y:S05]  /*1eb00*/  BSYNC.RECONVERGENT B0 ;  /* 0x0000000000007941 */ /* 0x000fea0003800200 */
.L_x_402:
[----:B------:R-:W-:Y:S01]  /*1eb10*/  UMOV UR6, 0x3d70a3d7 ;  /* 0x3d70a3d700067882 */ /* 0x000fe20000000000 */
[----:B------:R-:W-:Y:S01]  /*1eb20*/  UMOV UR7, 0x3ffdd70a ;  /* 0x3ffdd70a00077882 */ /* 0x000fe20000000000 */
[----:B------:R-:W-:Y:S01]  /*1eb30*/  IMAD.MOV.U32 R6, RZ, RZ, 0x1 ;  /* 0x00000001ff067424 */ /* 0x000fe200078e00ff */
[----:B------:R-:W-:Y:S01]  /*1eb40*/  DADD R58, R58, UR6 ;  /* 0x000000063a3a7e29 */ /* 0x000fe20008000000 */
[----:B------:R-:W-:Y:S01]  /*1eb50*/  BSSY.RECONVERGENT B1, `(.L_x_404) ;  /* 0x0000019000017945 */ /* 0x000fe20003800200 */
[----:B------:R-:W0:Y:S01]  /*1eb60*/  LDCU.64 UR6, c[0x0][0x388] ;  /* 0x00007100ff0677ac */ /* 0x000e220008000a00 */
[----:B-----5:R-:W-:-:S03]  /*1eb70*/  DADD R56, -R56, R52 ;  /* 0x0000000038387229 */ /* 0x020fc60000000134 */
[----:B------:R-:W1:Y:S05]  /*1eb80*/  MUFU.RCP64H R7, R59 ;  /* 0x0000003b00077308 */ /* 0x000e6a0000001800 */
[----:B------:R-:W-:-:S07]  /*1eb90*/  DFMA R18, -R56, R18, R52 ;  /* 0x000000123812722b */ /* 0x000fce0000000134 */
[----:B------:R2:W-:Y:S01]  /*1eba0*/  STG.E.64 desc[UR4][R38.64+0x120], R18 ;  /* 0x0001201226007986 */ /* 0x0005e2000c101b04 */
        /* <DEDUP_REMOVED lines=12> */
[----:B--2---:R-:W-:Y:S05]  /*1ec70*/  @P0 BRA P1, `(.L_x_405) ;  /* 0x0000000000180947 */ /* 0x004fea0000800000 */
[----:B------:R-:W-:Y:S01]  /*1ec80*/  IMAD.MOV.U32 R7, RZ, RZ, R11 ;  /* 0x000000ffff077224 */ /* 0x000fe200078e000b */
[----:B------:R-:W-:Y:S01]  /*1ec90*/  MOV R8, R58 ;  /* 0x0000003a00087202 */ /* 0x000fe20000000f00 */
[----:B------:R-:W-:Y:S01]  /*1eca0*/  IMAD.MOV.U32 R9, RZ, RZ, R59 ;  /* 0x000000ffff097224 */ /* 0x000fe200078e003b */
[----:B------:R-:W-:-:S07]  /*1ecb0*/  MOV R6, 0x1ecd0 ;  /* 0x0001ecd000067802 */ /* 0x000fce0000000f00 */
[----:B------:R-:W-:Y:S05]  /*1ecc0*/  CALL.REL.NOINC `($__internal_1_$__cuda_sm20_div_rn_f64_full) ;  /* 0x0000015400207944 */ /* 0x000fea0003c00000 */
[----:B------:R-:W-:-:S07]  /*1ecd0*/  IMAD.MOV.U32 R6, RZ, RZ, R8 ;  /* 0x000000ffff067224 */ /* 0x000fce00078e0008 */
.L_x_405:
[----:B------:R-:W-:Y:S05]  /*1ece0*/  BSYNC.RECONVERGENT B1 ;  /* 0x0000000000017941 */ /* 0x000fea0003800200 */
.L_x_404:
[----:B------:R-:W-:Y:S01]  /*1ecf0*/  IMAD.MOV.U32 R8, RZ, RZ, 0x652b82fe ;  /* 0x652b82feff087424 */ /* 0x000fe200078e00ff */
[----:B------:R-:W-:Y:S01]  /*1ed00*/  MOV R9, 0x3ff71547 ;  /* 0x3ff7154700097802 */ /* 0x000fe20000000f00 */
        /* <DEDUP_REMOVED lines=65> */
.L_x_407:
[----:B------:R-:W-:Y:S05]  /*1f120*/  BSYNC.RECONVERGENT B0 ;  /* 0x0000000000007941 */ /* 0x000fea0003800200 */
.L_x_406:
[----:B------:R-:W-:Y:S04]  /*1f130*/  BSSY.RECONVERGENT B1, `(.L_x_408) ;  /* 0x000000a000017945 */ /* 0x000fe80003800200 */
[----:B------:R-:W-:Y:S05]  /*1f140*/  @P2 BRA `(.L_x_409) ;  /* 0x0000000000202947 */ /* 0x000fea0003800000 */
        /* <DEDUP_REMOVED lines=8> */
.L_x_409:
[----:B------:R-:W-:Y:S05]  /*1f1d0*/  BSYNC.RECONVERGENT B1 ;  /* 0x0000000000017941 */ /* 0x000fea0003800200 */
.L_x_408:
[----:B------:R-:W0:Y:S01]  /*1f1e0*/  MUFU.RCP64H R7, 75 ;  /* 0x4052c00000077908 */ /* 0x000e220000001800 */
[----:B------:R-:W-:Y:S01]  /*1f1f0*/  IMAD.MOV.U32 R54, RZ, RZ, 0x0 ;  /* 0x00000000ff367424 */ /* 0x000fe200078e00ff */
[----:B------:R-:W-:Y:S01]  /*1f200*/  MOV R55, 0x4052c000 ;  /* 0x4052c00000377802 */ /* 0x000fe20000000f00 */
[----:B------:R-:W-:Y:S01]  /*1f210*/  IMAD.MOV.U32 R6, RZ, RZ, 0x1 ;  /* 0x00000001ff067424 */ /* 0x000fe200078e00ff */
[--C-:B------:R-:W-:Y:S01]  /*1f220*/  DADD R50, -R50, R52.reuse ;  /* 0x0000000032327229 */ /* 0x100fe20000000134 */
[----:B------:R-:W-:Y:S07]  /*1f230*/  BSSY.RECONVERGENT B1, `(.L_x_410) ;  /* 0x000001a000017945 */ /* 0x000fee0003800200 */
[----:B------:R-:W-:-:S02]  /*1f240*/  DFMA R50, -R50, R56, R52 ;  /* 0x000000383232722b */ /* 0x000fc40000000134 */
[----:B0-----:R-:W-:-:S05]  /*1f250*/  DFMA R8, R6, -R54, 1 ;  /* 0x3ff000000608742b */ /* 0x001fca0000000836 */
[----:B------:R0:W-:Y:S03]  /*1f260*/  STG.E.64 desc[UR4][R38.64+0x128], R50 ;  /* 0x0001283226007986 */ /* 0x0001e6000c101b04 */
[----:B------:R-:W-:-:S08]  /*1f270*/  DFMA R8, R8, R8, R8 ;  /* 0x000000080808722b */ /* 0x000fd00000000008 */
[----:B------:R-:W-:-:S08]  /*1f280*/  DFMA R8, R6, R8, R6 ;  /* 0x000000080608722b */ /* 0x000fd00000000006 */
[----:B------:R-:W-:Y:S02]  /*1f290*/  DFMA R6, R8, -R54, 1 ;  /* 0x3ff000000806742b */ /* 0x000fe40000000836 */
[----:B------:R-:W-:-:S06]  /*1f2a0*/  DADD R54, R40, 55 ;  /* 0x404b800028367429 */ /* 0x000fcc0000000000 */
[----:B------:R-:W-:-:S04]  /*1f2b0*/  DFMA R6, R8, R6, R8 ;  /* 0x000000060806722b */ /* 0x000fc80000000008 */
[----:B------:R-:W-:-:S04]  /*1f2c0*/  FSETP.GEU.AND P1, PT, |R55|, 6.5827683646048100446e-37, PT ;  /* 0x036000003700780b */ /* 0x000fc80003f2e200 */
[----:B------:R-:W-:-:S08]  /*1f2d0*/  DMUL R8, R54, R6 ;  /* 0x0000000636087228 */ /* 0x000fd00000000000 */
[----:B------:R-:W-:-:S08]  /*1f2e0*/  DFMA R58, R8, -75, R54 ;  /* 0xc052c000083a782b */ /* 0x000fd00000000036 */
[----:B------:R-:W-:Y:S02]  /*1f2f0*/  DFMA R6, R6, R58, R8 ;  /* 0x0000003a0606722b */ /* 0x000fe40000000008 */
[----:B------:R-:W-:-:S08]  /*1f300*/  DADD R8, -R10, 1 ;  /* 0x3ff000000a087429 */ /* 0x000fd00000000100 */
[----:B------:R-:W-:Y:S01]  /*1f310*/  FFMA R52, RZ, 3.29296875, R7 ;  /* 0x4052c000ff347823 */ /* 0x000fe20000000007 */
[----:B------:R-:W-:-:S04]  /*1f320*/  DMUL R8, R50, R8 ;  /* 0x0000000832087228 */ /* 0x000fc80000000000 */
[----:B------:R-:W-:-:S04]  /*1f330*/  FSETP.GT.AND P0, PT, |R52|, 1.469367938527859385e-39, PT ;  /* 0x001000003400780b */ /* 0x000fc80003f04200 */
[----:B------:R-:W-:-:S09]  /*1f340*/  DFMA R18, R18, R10, R8 ;  /* 0x0000000a1212722b */ /* 0x000fd20000000008 */
[----:B0-----:R-:W-:Y:S05]  /*1f350*/  @P0 BRA P1, `(.L_x_411) ;  /* 0x00000000001c0947 */ /* 0x001fea0000800000 */
[----:B------:R-:W-:Y:S01]  /*1f360*/  IMAD.MOV.U32 R10, RZ, RZ, R54 ;  /* 0x000000ffff0a7224 */ /* 0x000fe200078e0036 */
[----:B------:R-:W-:Y:S01]  /*1f370*/  MOV R8, RZ ;  /* 0x000000ff00087202 */ /* 0x000fe20000000f00 */
[----:B------:R-:W-:Y:S01]  /*1f380*/  IMAD.MOV.U32 R7, RZ, RZ, R55 ;  /* 0x000000ffff077224 */ /* 0x000fe200078e0037 */
[----:B------:R-:W-:Y:S01]  /*1f390*/  MOV R6, 0x1f3c0 ;  /* 0x0001f3c000067802 */ /* 0x000fe20000000f00 */
[----:B------:R-:W-:-:S07]  /*1f3a0*/  IMAD.MOV.U32 R9, RZ, RZ, 0x4052c000 ;  /* 0x4052c000ff097424 */ /* 0x000fce00078e00ff */
[----:B------:R-:W-:Y:S05]  /*1f3b0*/  CALL.REL.NOINC `($__internal_1_$__cuda_sm20_div_rn_f64_full) ;  /* 0x0000014c00647944 */ /* 0x000fea0003c00000 */
[----:B------:R-:W-:-:S07]  /*1f3c0*/  IMAD.MOV.U32 R6, RZ, RZ, R8 ;  /* 0x000000ffff067224 */ /* 0x000fce00078e0008 */
.L_x_411:
[----:B------:R-:W-:Y:S05]  /*1f3d0*/  BSYNC.RECONVERGENT B1 ;  /* 0x0000000000017941 */ /* 0x000fea0003800200 */
.L_x_410:
        /* <DEDUP_REMOVED lines=56> */
[----:B------:R-:W-:-:S05]  /*1f760*/  FFMA R50, RZ, 2.96875, R9 ;  /* 0x403e0000ff327823 */ /* 0x000fca0000000009 */
        /* <DEDUP_REMOVED lines=17> */
.L_x_413:
[----:B------:R-:W-:Y:S05]  /*1f880*/  BSYNC.RECONVERGENT B0 ;  /* 0x0000000000007941 */ /* 0x000fea0003800200 */
.L_x_412:
        /* <DEDUP_REMOVED lines=9> */
[----:B------:R-:W-:-:S07]  /*1f920*/  MOV R9, R7 ;  /* 0x0000000700097202 */ /* 0x000fce0000000f00 */
.L_x_415:
[----:B------:R-:W-:Y:S05]  /*1f930*/  BSYNC.RECONVERGENT B1 ;  /* 0x0000000000017941 */ /* 0x000fea0003800200 */
.L_x_414:
        /* <DEDUP_REMOVED lines=59> */
[----:B------:R-:W-:Y:S01]  /*1fcf0*/  @!P1 IMAD.MOV.U32 R8, RZ, RZ, RZ ;  /* 0x000000ffff089224 */ /* 0x000fe200078e00ff */
[----:B------:R-:W-:Y:S02]  /*1fd00*/  FSEL R17, R17, RZ, P0 ;  /* 0x000000ff11117208 */ /* 0x000fe40000000000 */
[----:B------:R-:W-:-:S04]  /*1fd10*/  @!P1 SHF.R.S32.HI R7, RZ, 0x1, R7 ;  /* 0x00000001ff079819 */ /* 0x000fc80000011407 */
[----:B------:R-:W-:Y:S01]  /*1fd20*/  @!P1 IADD3 R6, PT, PT, R6, -R7, RZ ;  /* 0x8000000706069210 */ /* 0x000fe20007ffe0ff */
[----:B------:R-:W-:-:S03]  /*1fd30*/  @!P1 IMAD R7, R7, 0x100000, R57 ;  /* 0x0010000007079824 */ /* 0x000fc600078e0239 */
[----:B------:R-:W-:Y:S01]  /*1fd40*/  @!P1 LEA R9, R6, 0x3ff00000, 0x14 ;  /* 0x3ff0000006099811 */ /* 0x000fe200078ea0ff */
[----:B------:R-:W-:-:S06]  /*1fd50*/  @!P1 IMAD.MOV.U32 R6, RZ, RZ, R56 ;  /* 0x000000ffff069224 */ /* 0x000fcc00078e0038 */
[----:B------:R-:W-:-:S11]  /*1fd60*/  @!P1 DMUL R16, R6, R8 ;  /* 0x0000000806109228 */ /* 0x000fd60000000000 */
.L_x_417:
[----:B------:R-:W-:Y:S05]  /*1fd70*/  BSYNC.RECONVERGENT B0 ;  /* 0x0000000000007941 */ /* 0x000fea0003800200 */
.L_x_416:
[----:B------:R-:W-:Y:S01]  /*1fd80*/  BSSY.RECONVERGENT B1, `(.L_x_418) ;  /* 0x000000b000017945 */ /* 0x000fe20003800200 */
[----:B------:R-:W-:-:S03]  /*1fd90*/  DADD R16, R16, 1 ;  /* 0x3ff0000010107429 */ /* 0x000fc60000000000 */
[----:B------:R-:W-:Y:S08]  /*1fda0*/  @P2 BRA `(.L_x_419) ;  /* 0x0000000000202947 */ /* 0x000ff00003800000 */
        /* <DEDUP_REMOVED lines=8> */
.L_x_419:
[----:B------:R-:W-:Y:S05]  /*1fe30*/  BSYNC.RECONVERGENT B1 ;  /* 0x0000000000017941 */ /* 0x000fea0003800200 */
.L_x_418:
        /* <DEDUP_REMOVED lines=18> */
[----:B------:R-:W-:-:S07]  /*1ff60*/  MOV R6, 0x1ff80 ;  /* 0x0001ff8000067802 */ /* 0x000fce0000000f00 */
[----:B------:R-:W-:Y:S05]  /*1ff70*/  CALL.REL.NOINC `($__internal_1_$__cuda_sm20_div_rn_f64_full) ;  /* 0x0000014000747944 */ /* 0x000fea0003c00000 */
[----:B------:R-:W-:-:S07]  /*1ff80*/  IMAD.MOV.U32 R9, RZ, RZ, R7 ;  /* 0x000000ffff097224 */ /* 0x000fce00078e0007 */
.L_x_421:
[----:B------:R-:W-:Y:S05]  /*1ff90*/  BSYNC.RECONVERGENT B1 ;  /* 0x0000000000017941 */ /* 0x000fea0003800200 */
.L_x_420:
[----:B------:R-:W0:Y:S01]  /*1ffa0*/  MUFU.RCP64H R7, -8.93199920654296875 ;  /* 0xc021dd2f00077908 */ /* 0x000e220000001800 */
[----:B------:R-:W-:Y:S01]  /*1ffb0*/  IMAD.MOV.U32 R54, RZ, RZ, 0x1a9fbe77 ;  /* 0x1a9fbe77ff367424 */ /* 0x000fe200078e00ff */
[----:B------:R-:W-:Y:S01]  /*1ffc0*/  MOV R17, 0x1 ;  /* 0x0000000100117802 */ /* 0x000fe20000000f00 */
[----:B------:R-:W-:Y:S01]  /*1ffd0*/  IMAD.MOV.U32 R55, RZ, RZ, 0x4021dd2f ;  /* 0x4021dd2fff377424 */ /* 0x000fe200078e00ff */
[----:B------:R-:W-:Y:S01]  /*1ffe0*/  UMOV UR6, 0x33333333 ;  /* 0x3333333300067882 */ /* 0x000fe20000000000 */
[----:B------:R-:W-:Y:S01]  /*1fff0*/  IMAD.MOV.U32 R6, RZ, RZ, 0x1 ;  /* 0x00000001ff067424 */ /* 0x000fe200078e00ff */
[----:B------:R-:W-:Y:S01]  /*20000*/  SHF.L.U32 R56, R17, R0, RZ ;  /* 0x0000000011387219 */ /* 0x000fe200000006ff */
[----:B------:R-:W-:Y:S01]  /*20010*/  UMOV UR7, 0x40273333 ;  /* 0x4027333300077882 */ /* 0x000fe20000000000 */
[----:B------:R-:W-:Y:S01]  /*20020*/  BSSY.RECONVERGENT B1, `(.L_x_422) ;  /* 0x0000029000017945 */ /* 0x000fe20003800200 */
[----:B------:R-:W-:Y:S01]  /*20030*/  DADD R16, R40, UR6 ;  /* 0x0000000628107e29 */ /* 0x000fe20008000000 */
[----:B------:R-:W-:Y:S01]  /*20040*/  LOP3.LUT P0, RZ, R56, 0xe0780, RZ, 0xc0, !PT ;  /* 0x000e078038ff7812 */ /* 0x000fe2000780c0ff */
[----:B------:R-:W-:Y:S01]  /*20050*/  UMOV UR6, 0x9999999a ;  /* 0x9999999a00067882 */ /* 0x000fe20000000000 */
[----:B------:R-:W-:-:S02]  /*20060*/  UMOV UR7, 0x3fe99999 ;  /* 0x3fe9999900077882 */ /* 0x000fc40000000000 */
[----:B------:R-:W-:Y:S01]  /*20070*/  ISETP.LE.U32.AND P0, PT, R0, 0x13, P0 ;  /* 0x000000130000780c */ /* 0x000fe20000703070 */
[----:B0-----:R-:W-:-:S08]  /*20080*/  DFMA R10, R6, R54, 1 ;  /* 0x3ff00000060a742b */ /* 0x001fd00000000036 */
[----:B------:R-:W-:-:S04]  /*20090*/  DFMA R10, R10, R10, R10 ;  /* 0x0000000a0a0a722b */ /* 0x000fc8000000000a */
[----:B------:R-:W-:-:S04]  /*200a0*/  @!P0 PRMT R52, R0, 0x9910, RZ ;  /* 0x0000991000348816 */ /* 0x000fc800000000ff */
[----:B------:R-:W-:Y:S01]  /*200b0*/  @!P0 ISETP.NE.AND P1, PT, R52, 0x14, PT ;  /* 0x000000143400880c */ /* 0x000fe20003f25270 */
[----:B------:R-:W-:-:S08]  /*200c0*/  DFMA R10, R6, R10, R6 ;  /* 0x0000000a060a722b */ /* 0x000fd00000000006 */
[----:B------:R-:W-:-:S08]  /*200d0*/  DFMA R6, R10, R54, 1 ;  /* 0x3ff000000a06742b */ /* 0x000fd00000000036 */
[----:B------:R-:W-:Y:S01]  /*200e0*/  DFMA R50, R10, R6, R10 ;  /* 0x000000060a32722b */ /* 0x000fe2000000000a */
[----:B------:R-:W-:Y:S01]  /*200f0*/  @!P0 IMAD.MOV.U32 R10, RZ, RZ, 0x89a0275 ;  /* 0x089a0275ff0a8424 */ /* 0x000fe200078e00ff */
[----:B------:R-:W-:Y:S01]  /*20100*/  MOV R6, 0x89a0275 ;  /* 0x089a027500067802 */ /* 0x000fe20000000f00 */
[----:B------:R-:W-:Y:S02]  /*20110*/  @!P0 IMAD.MOV.U32 R11, RZ, RZ, 0x3fae9e1b ;  /* 0x3fae9e1bff0b8424 */ /* 0x000fe400078e00ff */
[----:B------:R-:W-:Y:S01]  /*20120*/  IMAD.MOV.U32 R7, RZ, RZ, 0x3fae9e1b ;  /* 0x3fae9e1bff077424 */ /* 0x000fe200078e00ff */
[----:B------:R-:W-:Y:S02]  /*20130*/  @!P0 FSEL R6, R10, -1.35030165388100894720e+19, !P1 ;  /* 0xdf3b645a0a068808 */ /* 0x000fe40004800000 */
[----:B------:R-:W-:Y:S01]  /*20140*/  DMUL R52, R16, R50 ;  /* 0x0000003210347228 */ /* 0x000fe20000000000 */
[----:B------:R-:W-:Y:S02]  /*20150*/  @!P0 FSEL R7, R11, 1.3089998960494995117, !P1 ;  /* 0x3fa78d4f0b078808 */ /* 0x000fe40004800000 */
[----:B------:R-:W-:-:S02]  /*20160*/  LOP3.LUT P0, RZ, R56, 0x1c070, RZ, 0xc0, !PT ;  /* 0x0001c07038ff7812 */ /* 0x000fc4000780c0ff */
[----:B------:R-:W-:Y:S02]  /*20170*/  FSETP.GEU.AND P1, PT, |R17|, 6.5827683646048100446e-37, PT ;  /* 0x036000001100780b */ /* 0x000fe40003f2e200 */
[----:B------:R-:W-:Y:S01]  /*20180*/  DMUL R10, R6, UR6 ;  /* 0x00000006060a7c28 */ /* 0x000fe20008000000 */
[----:B------:R-:W-:Y:S01]  /*20190*/  ISETP.LE.U32.AND P0, PT, R0, 0x10, P0 ;  /* 0x000000100000780c */ /* 0x000fe20000703070 */
[----:B------:R-:W-:-:S08]  /*201a0*/  DFMA R54, R52, R54, R16 ;  /* 0x000000363436722b */ /* 0x000fd00000000010 */
[----:B------:R-:W-:Y:S02]  /*201b0*/  FSEL R10, R10, R6, P0 ;  /* 0x000000060a0a7208 */ /* 0x000fe40000000000 */
[----:B------:R-:W-:Y:S01]  /*201c0*/  FSEL R11, R11, R7, P0 ;  /* 0x000000070b0b7208 */ /* 0x000fe20000000000 */
[----:B------:R-:W-:-:S05]  /*201d0*/  DFMA R6, R50, R54, R52 ;  /* 0x000000363206722b */ /* 0x000fca0000000034 */
[----:B------:R-:W-:-:S08]  /*201e0*/  DMUL R18, R18, R10 ;  /* 0x0000000a12127228 */ /* 0x000fd00000000000 */
[----:B------:R-:W-:Y:S01]  /*201f0*/  DMUL R18, R18, R8 ;  /* 0x0000000812127228 */ /* 0x000fe20000000000 */
[----:B------:R-:W-:-:S05]  /*20200*/  FFMA R8, RZ, -2.5291249752044677734, R7 ;  /* 0xc021dd2fff087823 */ /* 0x000fca0000000007 */
[----:B------:R-:W-:Y:S02]  /*20210*/  FSETP.GT.AND P0, PT, |R8|, 1.469367938527859385e-39, PT ;  /* 0x001000000800780b */ /* 0x000fe40003f04200 */
[----:B------:R-:W-:-:S11]  /*20220*/  DMUL R18, R30, R18 ;  /* 0x000000121e127228 */ /* 0x000fd60000000000 */
        /* <DEDUP_REMOVED lines=8> */
.L_x_423:
[----:B------:R-:W-:Y:S05]  /*202b0*/  BSYNC.RECONVERGENT B1 ;  /* 0x0000000000017941 */ /* 0x000fea0003800200 */
.L_x_422:
        /* <DEDUP_REMOVED lines=59> */
.L_x_425:
[----:B------:R-:W-:Y:S05]  /*20670*/  BSYNC.RECONVERGENT B0 ;  /* 0x0000000000007941 */ /* 0x000fea0003800200 */
.L_x_424:
        /* <DEDUP_REMOVED lines=19> */
.L_x_427:
[----:B------:R-:W-:Y:S05]  /*207b0*/  BSYNC.RECONVERGENT B1 ;  /* 0x0000000000017941 */ /* 0x000fea0003800200 */
.L_x_426:
[----:B------:R-:W0:Y:S01]  /*207c0*/  MUFU.RCP64H R7, 17.79998779296875 ;  /* 0x4031cccc00077908 */ /* 0x000e220000001800 */
[----:B------:R-:W-:Y:S01]  /*207d0*/  IMAD.MOV.U32 R16, RZ, RZ, -0x33333333 ;  /* 0xcccccccdff107424 */ /* 0x000fe200078e00ff */
[----:B------:R-:W-:Y:S01]  /*207e0*/  MOV R17, 0x4031cccc ;  /* 0x4031cccc00117802 */ /* 0x000fe20000000f00 */
[----:B------:R-:W-:Y:S01]  /*207f0*/  IMAD.MOV.U32 R6, RZ, RZ, 0x1 ;  /* 0x00000001ff067424 */ /* 0x000fe200078e00ff */
[----:B------:R-:W-:Y:S01]  /*20800*/  UMOV UR6, 0xa3d70a4 ;  /* 0x0a3d70a400067882 */ /* 0x000fe20000000000 */
[----:B------:R-:W-:Y:S01]  /*20810*/  UMOV UR7, 0x404823d7 ;  /* 0x404823d700077882 */ /* 0x000fe20000000000 */
[----:B------:R-:W-:Y:S01]  /*20820*/  BSSY.RECONVERGENT B1, `(.L_x_428) ;  /* 0x0000014000017945 */ /* 0x000fe20003800200 */
[----:B------:R-:W-:Y:S02]  /*20830*/  DADD R10, R40, UR6 ;  /* 0x00000006280a7e29 */ /* 0x000fe40008000000 */
[----:B0-----:R-:W-:-:S08]  /*20840*/  DFMA R8, R6, -R16, 1 ;  /* 0x3ff000000608742b */ /* 0x001fd00000000810 */
        /* <DEDUP_REMOVED lines=8> */
[----:B------:R-:W-:-:S05]  /*208d0*/  FFMA R8, RZ, 2.7781248092651367188, R7 ;  /* 0x4031ccccff087823 */ /* 0x000fca0000000007 */
        /* <DEDUP_REMOVED lines=8> */
.L_x_429:
[----:B------:R-:W-:Y:S05]  /*20960*/  BSYNC.RECONVERGENT B1 ;  /* 0x0000000000017941 */ /* 0x000fea0003800200 */
.L_x_428:
[----:B------:R-:W-:Y:S01]  /*20970*/  IMAD.MOV.U32 R10, RZ, RZ, 0x652b82fe ;  /* 0x652b82feff0a7424 */ /* 0x000fe200078e00ff */
[----:B------:R-:W-:Y:S01]  /*20980*/  UMOV UR6, 0xfefa39ef ;  /* 0xfefa39ef00067882 */ /* 0x000fe20000000000 */
[----:B------:R-:W-:Y:S01]  /*20990*/  IMAD.MOV.U32 R11, RZ, RZ, 0x3ff71547 ;  /* 0x3ff71547ff0b7424 */ /* 0x000fe200078e00ff */
[----:B------:R-:W-:Y:S01]  /*209a0*/  UMOV UR7, 0x3fe62e42 ;  /* 0x3fe62e4200077882 */ /* 0x000fe20000000000 */
[----:B------:R-:W0:Y:S01]  /*209b0*/  MUFU.RCP64H R51, -230 ;  /* 0xc06cc00000337908 */ /* 0x000e220000001800 */
[----:B------:R-:W-:Y:S01]  /*209c0*/  IMAD.MOV.U32 R56, RZ, RZ, 0x0 ;  /* 0x00000000ff387424 */ /* 0x000fe200078e00ff */
[----:B------:R-:W-:Y:S01]  /*209d0*/  MOV R50, 0x1 ;  /* 0x0000000100327802 */ /* 0x000fe20000000f00 */
[----:B------:R-:W-:Y:S01]  /*209e0*/  IMAD.MOV.U32 R57, RZ, RZ, 0x406cc000 ;  /* 0x406cc000ff397424 */ /* 0x000fe200078e00ff */
[----:B------:R-:W-:Y:S01]  /*209f0*/  DFMA R10, R6, R10, 6.75539944105574400000e+15 ;  /* 0x43380000060a742b */ /* 0x000fe2000000000a */
[----:B------:R-:W-:Y:S01]  /*20a00*/  FSETP.GEU.AND P0, PT, |R7|, 4.1917929649353027344, PT ;  /* 0x4086232b0700780b */ /* 0x000fe20003f0e200 */
        /* <DEDUP_REMOVED lines=30> */
[----:B------:R-:W-:Y:S02]  /*20bf0*/  DFMA R60, R58, 230, R54 ;  /* 0x406cc0003a3c782b */ /* 0x000fe40000000036 */
        /* <DEDUP_REMOVED lines=16> */
[----:B------:R-:W-:-:S05]  /*20d00*/  FFMA R16, RZ, -3.69921875, R9 ;  /* 0xc06cc000ff107823 */ /* 0x000fca0000000009 */
        /* <DEDUP_REMOVED lines=17> */
.L_x_431:
[----:B------:R-:W-:Y:S05]  /*20e20*/  BSYNC.RECONVERGENT B0 ;  /* 0x0000000000007941 */ /* 0x000fea0003800200 */
.L_x_430:
[----:B------:R-:W-:Y:S04]  /*20e30*/  BSSY.RECONVERGENT B1, `(.L_x_432) ;  /* 0x0000009000017945 */ /* 0x000fe80003800200 */
[----:B------:R-:W-:Y:S05]  /*20e40*/  @P2 BRA P3, `(.L_x_433) ;  /* 0x00000000001c2947 */ /* 0x000fea0001800000 */
[----:B------:R-:W-:Y:S01]  /*20e50*/  IMAD.MOV.U32 R10, RZ, RZ, R54 ;  /* 0x000000ffff0a7224 */ /* 0x000fe200078e0036 */
[----:B------:R-:W-:Y:S01]  /*20e60*/  MOV R7, R55 ;  /* 0x0000003700077202 */ /* 0x000fe20000000f00 */
[----:B------:R-:W-:Y:S01]  /*20e70*/  IMAD.MOV.U32 R8, RZ, RZ, RZ ;  /* 0x000000ffff087224 */ /* 0x000fe200078e00ff */
[----:B------:R-:W-:Y:S01]  /*20e80*/  MOV R6, 0x20eb0 ;  /* 0x00020eb000067802 */ /* 0x000fe20000000f00 */
[----:B------:R-:W-:-:S07]  /*20e90*/  IMAD.MOV.U32 R9, RZ, RZ, -0x3f934000 ;  /* 0xc06cc000ff097424 */ /* 0x000fce00078e00ff */
[----:B------:R-:W-:Y:S05]  /*20ea0*/  CALL.REL.NOINC `($__internal_1_$__cuda_sm20_div_rn_f64_full) ;  /* 0x0000013000a87944 */ /* 0x000fea0003c00000 */
[----:B------:R-:W-:-:S07]  /*20eb0*/  IMAD.MOV.U32 R9, RZ, RZ, R7 ;  /* 0x000000ffff097224 */ /* 0x000fce00078e0007 */
.L_x_433:
[----:B------:R-:W-:Y:S05]  /*20ec0*/  BSYNC.RECONVERGENT B1 ;  /* 0x0000000000017941 */ /* 0x000fea0003800200 */
.L_x_432:
[----:B------:R-:W-:Y:S02]  /*20ed0*/  HFMA2 R50, -RZ, RZ, 1323, -4.565715789794921875e-05 ;  /* 0x652b82feff327431 */ /* 0x000fe400000001ff */
        /* <DEDUP_REMOVED lines=58> */
.L_x_435:
[----:B------:R-:W-:Y:S05]  /*21280*/  BSYNC.RECONVERGENT B0 ;  /* 0x0000000000007941 */ /* 0x000fea0003800200 */
.L_x_434:
        /* <DEDUP_REMOVED lines=23> */
.L_x_437:
[----:B------:R-:W-:Y:S05]  /*21400*/  BSYNC.RECONVERGENT B1 ;  /* 0x0000000000017941 */ /* 0x000fea0003800200 */
.L_x_436:
        /* <DEDUP_REMOVED lines=27> */
.L_x_439:
[----:B------:R-:W-:Y:S05]  /*215c0*/  BSYNC.RECONVERGENT B1 ;  /* 0x0000000000017941 */ /* 0x000fea0003800200 */
.L_x_438:
[----:B------:R-:W-:Y:S01]  /*215d0*/  MOV R8, 0x652b82fe ;  /* 0x652b82fe00087802 */ /* 0x000fe20000000f00 */
[----:B------:R-:W-:Y:S01]  /*215e0*/  IMAD.MOV.U32 R9, RZ, RZ, 0x3ff71547 ;  /* 0x3ff71547ff097424 */ /* 0x000fe200078e00ff */
[----:B------:R-:W-:Y:S01]  /*215f0*/  UMOV UR6, 0xfefa39ef ;  /* 0xfefa39ef00067882 */ /* 0x000fe20000000000 */
[----:B------:R-:W-:Y:S01]  /*21600*/  UMOV UR7, 0x3fe62e42 ;  /* 0x3fe62e4200077882 */ /* 0x000fe20000000000 */
[----:B------:R-:W0:Y:S01]  /*21610*/  MUFU.RCP64H R55, 20 ;  /* 0x4034000000377908 */ /* 0x000e220000001800 */
[----:B------:R-:W-:Y:S01]  /*21620*/  MOV R56, 0x0 ;  /* 0x0000000000387802 */ /* 0x000fe20000000f00 */
[----:B------:R-:W-:Y:S01]  /*21630*/  IMAD.MOV.U32 R57, RZ, RZ, 0x40340000 ;  /* 0x40340000ff397424 */ /* 0x000fe200078e00ff */
[----:B------:R-:W-:Y:S01]  /*21640*/  DFMA R8, R6, R8, 6.75539944105574400000e+15 ;  /* 0x433800000608742b */ /* 0x000fe20000000008 */
[----:B------:R-:W-:Y:S01]  /*21650*/  IMAD.MOV.U32 R54, RZ, RZ, 0x1 ;  /* 0x00000001ff367424 */ /* 0x000fe200078e00ff */
[----:B------:R-:W-:Y:S01]  /*21660*/  FSETP.GEU.AND P0, PT, |R7|, 4.1917929649353027344, PT ;  /* 0x4086232b0700780b */ /* 0x000fe20003f0e200 */
[----:B------:R-:W-:Y:S01]  /*21670*/  BSSY.RECONVERGENT B0, `(.L_x_440) ;  /* 0x000003d000007945 */ /* 0x000fe20003800200 */
[----:B-----5:R-:W-:-:S04]  /*21680*/  DADD R16, -R16, R52 ;  /* 0x0000000010107229 */ /* 0x020fc80000000134 */
        /* <DEDUP_REMOVED lines=41> */
[----:B------:R-:W-:-:S08]  /*21920*/  DMUL R10, R14, R58 ;  /* 0x0000003a0e0a7228 */ /* 0x000fd00000000000 */
[----:B------:R-:W-:Y:S01]  /*21930*/  DFMA R54, R10, -20, R14 ;  /* 0xc03400000a36782b */ /* 0x000fe2000000000e */
        /* <DEDUP_REMOVED lines=16> */
.L_x_441:
[----:B------:R-:W-:Y:S05]  /*21a40*/  BSYNC.RECONVERGENT B0 ;  /* 0x0000000000007941 */ /* 0x000fea0003800200 */
.L_x_440:
[----:B------:R-:W-:Y:S01]  /*21a50*/  DFMA R6, R58, R54, R10 ;  /* 0x000000363a06722b */ /* 0x000fe2000000000a */
[----:B------:R-:W-:Y:S01]  /*21a60*/  FSETP.GEU.AND P1, PT, |R15|, 6.5827683646048100446e-37, PT ;  /* 0x036000000f00780b */ /* 0x000fe20003f2e200 */
[----:B------:R-:W-:Y:S01]  /*21a70*/  DFMA R50, -R16, R50, R52 ;  /* 0x000000321032722b */ /* 0x000fe20000000134 */
[----:B------:R-:W-:Y:S06]  /*21a80*/  BSSY.RECONVERGENT B1, `(.L_x_442) ;  /* 0x000000c000017945 */ /* 0x000fec0003800200 */
[----:B------:R0:W-:Y:S01]  /*21a90*/  STG.E.64 desc[UR4][R38.64+0x130], R50 ;  /* 0x0001303226007986 */ /* 0x0001e2000c101b04 */
[----:B------:R-:W-:-:S05]  /*21aa0*/  FFMA R8, RZ, 2.8125, R7 ;  /* 0x40340000ff087823 */ /* 0x000fca0000000007 */
[----:B------:R-:W-:-:S13]  /*21ab0*/  FSETP.GT.AND P0, PT, |R8|, 1.469367938527859385e-39, PT ;  /* 0x001000000800780b */ /* 0x000fda0003f04200 */
[----:B0-----:R-:W-:Y:S05]  /*21ac0*/  @P0 BRA P1, `(.L_x_443) ;  /* 0x00000000001c0947 */ /* 0x001fea0000800000 */
[----:B------:R-:W-:Y:S01]  /*21ad0*/  IMAD.MOV.U32 R10, RZ, RZ, R14 ;  /* 0x000000ffff0a7224 */ /* 0x000fe200078e000e */
[----:B------:R-:W-:Y:S01]  /*21ae0*/  MOV R9, 0x40340000 ;  /* 0x4034000000097802 */ /* 0x000fe20000000f00 */
[----:B------:R-:W-:Y:S01]  /*21af0*/  IMAD.MOV.U32 R7, RZ, RZ, R15 ;  /* 0x000000ffff077224 */ /* 0x000fe200078e000f */
[----:B------:R-:W-:Y:S01]  /*21b00*/  MOV R6, 0x21b30 ;  /* 0x00021b3000067802 */ /* 0x000fe20000000f00 */
[----:B------:R-:W-:-:S07]  /*21b10*/  IMAD.MOV.U32 R8, RZ, RZ, RZ ;  /* 0x000000ffff087224 */ /* 0x000fce00078e00ff */
[----:B------:R-:W-:Y:S05]  /*21b20*/  CALL.REL.NOINC `($__internal_1_$__cuda_sm20_div_rn_f64_full) ;  /* 0x0000012400887944 */ /* 0x000fea0003c00000 */
[----:B------:R-:W-:-:S07]  /*21b30*/  IMAD.MOV.U32 R6, RZ, RZ, R8 ;  /* 0x000000ffff067224 */ /* 0x000fce00078e0008 */
.L_x_443:
[----:B------:R-:W-:Y:S05]  /*21b40*/  BSYNC.RECONVERGENT B1 ;  /* 0x0000000000017941 */ /* 0x000fea0003800200 */
.L_x_442:
        /* <DEDUP_REMOVED lines=68> */
.L_x_445:
[----:B------:R-:W-:Y:S05]  /*21f90*/  BSYNC.RECONVERGENT B0 ;  /* 0x0000000000007941 */ /* 0x000fea0003800200 */
.L_x_444:
[----:B------:R-:W-:Y:S01]  /*21fa0*/  UMOV UR6, 0x5c28f5c3 ;  /* 0x5c28f5c300067882 */ /* 0x000fe20000000000 */
[----:B------:R-:W-:Y:S01]  /*21fb0*/  UMOV UR7, 0x4050a28f ;  /* 0x4050a28f00077882 */ /* 0x000fe20000000000 */
[----:B------:R-:W-:Y:S01]  /*21fc0*/  BSSY.RECONVERGENT B1, `(.L_x_446) ;  /* 0x000000f000017945 */ /* 0x000fe20003800200 */
[----:B------:R-:W-:-:S08]  /*21fd0*/  DADD R10, R40, UR6 ;  /* 0x00000006280a7e29 */ /* 0x000fd00008000000 */
[----:B------:R-:W-:Y:S02]  /*21fe0*/  DMUL R6, R10, R54 ;  /* 0x000000360a067228 */ /* 0x000fe40000000000 */
[----:B------:R-:W-:-:S06]  /*21ff0*/  FSETP.GEU.AND P1, PT, |R11|, 6.5827683646048100446e-37, PT ;  /* 0x036000000b00780b */ /* 0x000fcc0003f2e200 */
[----:B------:R-:W-:-:S08]  /*22000*/  DFMA R8, R6, 31, R10 ;  /* 0x403f00000608782b */ /* 0x000fd0000000000a */
[----:B------:R-:W-:-:S10]  /*22010*/  DFMA R6, R54, R8, R6 ;  /* 0x000000083606722b */ /* 0x000fd40000000006 */
[----:B------:R-:W-:-:S05]  /*22020*/  FFMA R8, RZ, -2.984375, R7 ;  /* 0xc03f0000ff087823 */ /* 0x000fca0000000007 */
[----:B------:R-:W-:-:S13]  /*22030*/  FSETP.GT.AND P0, PT, |R8|, 1.469367938527859385e-39, PT ;  /* 0x001000000800780b */ /* 0x000fda0003f04200 */
[----:B------:R-:W-:Y:S05]  /*22040*/  @P0 BRA P1, `(.L_x_447) ;  /* 0x0000000000180947 */ /* 0x000fea0000800000 */
[----:B------:R-:W-:Y:S01]  /*22050*/  IMAD.MOV.U32 R7, RZ, RZ, R11 ;  /* 0x000000ffff077224 */ /* 0x000fe200078e000b */
[----:B------:R-:W-:Y:S01]  /*22060*/  MOV R8, RZ ;  /* 0x000000ff00087202 */ /* 0x000fe20000000f00 */
[----:B------:R-:W-:Y:S01]  /*22070*/  IMAD.MOV.U32 R9, RZ, RZ, -0x3fc10000 ;  /* 0xc03f0000ff097424 */ /* 0x000fe200078e00ff */
[----:B------:R-:W-:-:S07]  /*22080*/  MOV R6, 0x220a0 ;  /* 0x000220a000067802 */ /* 0x000fce0000000f00 */
[----:B------:R-:W-:Y:S05]  /*22090*/  CALL.REL.NOINC `($__internal_1_$__cuda_sm20_div_rn_f64_full) ;  /* 0x00000120002c7944 */ /* 0x000fea0003c00000 */
[----:B------:R-:W-:-:S07]  /*220a0*/  IMAD.MOV.U32 R6, RZ, RZ, R8 ;  /* 0x000000ffff067224 */ /* 0x000fce00078e0008 */
.L_x_447:
[----:B------:R-:W-:Y:S05]  /*220b0*/  BSYNC.RECONVERGENT B1 ;  /* 0x0000000000017941 */ /* 0x000fea0003800200 */
.L_x_446:
        /* <DEDUP_REMOVED lines=59> */
.L_x_449:
[----:B------:R-:W-:Y:S05]  /*22470*/  BSYNC.RECONVERGENT B0 ;  /* 0x0000000000007941 */ /* 0x000fea0003800200 */
.L_x_448:
        /* <DEDUP_REMOVED lines=22> */
[----:B------:R-:W-:-:S07]  /*225e0*/  IMAD.MOV.U32 R9, RZ, RZ, R6 ;  /* 0x000000ffff097224 */ /* 0x000fce00078e0006 */
.L_x_451:
[----:B------:R-:W-:Y:S05]  /*225f0*/  BSYNC.RECONVERGENT B1 ;  /* 0x0000000000017941 */ /* 0x000fea0003800200 */
.L_x_450:
        /* <DEDUP_REMOVED lines=22> */
.L_x_453:
[----:B------:R-:W-:Y:S05]  /*22760*/  BSYNC.RECONVERGENT B1 ;  /* 0x0000000000017941 */ /* 0x000fea0003800200 */
.L_x_452:
[----:B------:R-:W2:Y:S01]  /*22770*/  LDG.E.64 R16, desc[UR4][R38.64+0x28] ;  /* 0x0000280426107981 */ /* 0x000ea2000c1e1b00 */
[----:B------:R-:W-:Y:S01]  /*22780*/  IMAD.MOV.U32 R8, RZ, RZ, 0x652b82fe ;  /* 0x652b82feff087424 */ /* 0x000fe200078e00ff */
[----:B------:R-:W-:Y:S01]  /*22790*/  UMOV UR6, 0xfefa39ef ;  /* 0xfefa39ef00067882 */ /* 0x000fe20000000000 */
[----:B------:R-:W-:Y:S01]  /*227a0*/  IMAD.MOV.U32 R9, RZ, RZ, 0x3ff71547 ;  /* 0x3ff71547ff097424 */ /* 0x000fe200078e00ff */
[----:B------:R-:W-:Y:S01]  /*227b0*/  UMOV UR7, 0x3fe62e42 ;  /* 0x3fe62e4200077882 */ /* 0x000fe20000000000 */
[----:B------:R-:W-:Y:S01]  /*227c0*/  IMAD.MOV.U32 R56, RZ, RZ, 0x1 ;  /* 0x00000001ff387424 */ /* 0x000fe200078e00ff */
        /* <DEDUP_REMOVED lines=38> */
[----:B------:R-:W-:Y:S01]  /*22a30*/  DFMA R54, R54, R10, 1 ;  /* 0x3ff000003636742b */ /* 0x000fe2000000000a */
[----:B--2---:R-:W0:Y:S02]  /*22a40*/  MUFU.RCP64H R57, R17 ;  /* 0x0000001100397308 */ /* 0x004e240000001800 */
[----:B0-----:R-:W-:-:S08]  /*22a50*/  DFMA R58, -R16, R56, 1 ;  /* 0x3ff00000103a742b */ /* 0x001fd00000000138 */
[----:B------:R-:W-:-:S08]  /*22a60*/  DFMA R58, R58, R58, R58 ;  /* 0x0000003a3a3a722b */ /* 0x000fd0000000003a */
[----:B------:R-:W-:-:S08]  /*22a70*/  DFMA R58, R56, R58, R56 ;  /* 0x0000003a383a722b */ /* 0x000fd00000000038 */
        /* <DEDUP_REMOVED lines=18> */
.L_x_455:
[----:B------:R-:W-:Y:S05]  /*22ba0*/  BSYNC.RECONVERGENT B0 ;  /* 0x0000000000007941 */ /* 0x000fea0003800200 */
.L_x_454:
[----:B------:R-:W-:Y:S01]  /*22bb0*/  UMOV UR6, 0xed80a18 ;  /* 0x0ed80a1800067882 */ /* 0x000fe20000000000 */
[----:B------:R-:W-:Y:S01]  /*22bc0*/  UMOV UR7, 0x3f03ec46 ;  /* 0x3f03ec4600077882 */ /* 0x000fe20000000000 */
[----:B-----5:R-:W-:Y:S01]  /*22bd0*/  DADD R14, -R14, R52 ;  /* 0x000000000e0e7229 */ /* 0x020fe20000000134 */
[----:B------:R-:W-:Y:S01]  /*22be0*/  BSSY.RECONVERGENT B1, `(.L_x_456) ;  /* 0x0000011000017945 */ /* 0x000fe20003800200 */
[----:B------:R-:W-:-:S06]  /*22bf0*/  DMUL R6, R58, UR6 ;  /* 0x000000063a067c28 */ /* 0x000fcc0008000000 */
[----:B------:R-:W-:Y:S02]  /*22c00*/  DFMA R14, -R14, R10, R52 ;  /* 0x0000000a0e0e722b */ /* 0x000fe40000000134 */
[----:B------:R-:W-:-:S05]  /*22c10*/  DFMA R8, -R16, R6, UR6 ;  /* 0x0000000610087e2b */ /* 0x000fca0008000106 */
[----:B------:R0:W-:Y:S03]  /*22c20*/  STG.E.64 desc[UR4][R38.64+0x138], R14 ;  /* 0x0001380e26007986 */ /* 0x0001e6000c101b04 */
[----:B------:R-:W-:-:S10]  /*22c30*/  DFMA R52, R58, R8, R6 ;  /* 0x000000083a34722b */ /* 0x000fd40000000006 */
[----:B------:R-:W-:-:S05]  /*22c40*/  FFMA R6, RZ, R17, R53 ;  /* 0x00000011ff067223 */ /* 0x000fca0000000035 */
        /* <DEDUP_REMOVED lines=8> */
[----:B------:R-:W-:Y:S01]  /*22cd0*/  MOV R52, R8 ;  /* 0x0000000800347202 */ /* 0x000fe20000000f00 */
[----:B------:R-:W-:-:S07]  /*22ce0*/  IMAD.MOV.U32 R53, RZ, RZ, R7 ;  /* 0x000000ffff357224 */ /* 0x000fce00078e0007 */
.L_x_457:
[----:B------:R-:W-:Y:S05]  /*22cf0*/  BSYNC.RECONVERGENT B1 ;  /* 0x0000000000017941 */ /* 0x000fea0003800200 */
.L_x_456:
[----:B------:R-:W-:Y:S01]  /*22d00*/  DSETP.NEU.AND P0, PT, R52, RZ, PT ;  /* 0x000000ff3400722a */ /* 0x000fe20003f0d000 */
[----:B------:R-:W-:-:S13]  /*22d10*/  BSSY.RECONVERGENT B0, `(.L_x_458) ;  /* 0x000000e000007945 */ /* 0x000fda0003800200 */
[----:B------:R-:W-:Y:S01]  /*22d20*/  @!P0 CS2R R8, SRZ ;  /* 0x0000000000088805 */ /* 0x000fe2000001ff00 */
[----:B------:R-:W-:Y:S06]  /*22d30*/  @!P0 BRA `(.L_x_459) ;  /* 0x00000000002c8947 */ /* 0x000fec0003800000 */
[----:B------:R-:W-:Y:S01]  /*22d40*/  DADD R6, -RZ, |R52| ;  /* 0x00000000ff067229 */ /* 0x000fe20000000534 */
[----:B------:R-:W-:Y:S01]  /*22d50*/  BSSY.RECONVERGENT B1, `(.L_x_460) ;  /* 0x0000007000017945 */ /* 0x000fe20003800200 */
[----:B------:R-:W-:Y:S01]  /*22d60*/  ISETP.GE.AND P0, PT, R53, RZ, PT ;  /* 0x000000ff3500720c */ /* 0x000fe20003f06270 */
[----:B------:R-:W-:Y:S01]  /*22d70*/  IMAD.MOV.U32 R8, RZ, RZ, 0x66666666 ;  /* 0x66666666ff087424 */ /* 0x000fe200078e00ff */
[----:B------:R-:W-:-:S06]  /*22d80*/  MOV R9, 0x22dc0 ;  /* 0x00022dc000097802 */ /* 0x000fcc0000000f00 */
[----:B------:R-:W-:Y:S01]  /*22d90*/  IMAD.MOV.U32 R10, RZ, RZ, R6 ;  /* 0x000000ffff0a7224 */ /* 0x000fe200078e0006 */
[----:B------:R-:W-:-:S07]  /*22da0*/  MOV R6, 0x3ff66666 ;  /* 0x3ff6666600067802 */ /* 0x000fce0000000f00 */
[----:B------:R-:W-:Y:S05]  /*22db0*/  CALL.REL.NOINC `($_Z4ItotidPdPsS_S_$__internal_accurate_pow) ;  /* 0x00000118007c7944 */ /* 0x000fea0003c00000 */
[----:B------:R-:W-:Y:S05]  /*22dc0*/  BSYNC.RECONVERGENT B1 ;  /* 0x0000000000017941 */ /* 0x000fea0003800200 */
.L_x_460:
[----:B------:R-:W-:Y:S02]  /*22dd0*/  FSEL R8, R7, RZ, P0 ;  /* 0x000000ff07087208 */ /* 0x000fe40000000000 */
[----:B------:R-:W-:-:S07]  /*22de0*/  FSEL R9, R6, -QNAN , P0 ;  /* 0xfff8000006097808 */ /* 0x000fce0000000000 */
.L_x_459:
[----:B------:R-:W-:Y:S05]  /*22df0*/  BSYNC.RECONVERGENT B0 ;  /* 0x0000000000007941 */ /* 0x000fea0003800200 */
.L_x_458:
[----:B------:R-:W-:Y:S01]  /*22e00*/  UMOV UR6, 0x66666666 ;  /* 0x6666666600067882 */ /* 0x000fe20000000000 */
[----:B------:R-:W-:Y:S01]  /*22e10*/  UMOV UR7, 0x3ff66666 ;  /* 0x3ff6666600077882 */ /* 0x000fe20000000000 */
[----:B------:R-:W-:Y:S01]  /*22e20*/  BSSY.RECONVERGENT B0, `(.L_x_461) ;  /* 0x000000b000007945 */ /* 0x000fe20003800200 */
[----:B------:R-:W-:-:S10]  /*22e30*/  DADD R6, R52, UR6 ;  /* 0x0000000634067e29 */ /* 0x000fd40008000000 */
[----:B------:R-:W-:-:S04]  /*22e40*/  LOP3.LUT R6, R7, 0x7ff00000, RZ, 0xc0, !PT ;  /* 0x7ff0000007067812 */ /* 0x000fc800078ec0ff */
[----:B------:R-:W-:-:S13]  /*22e50*/  ISETP.NE.AND P0, PT, R6, 0x7ff00000, PT ;  /* 0x7ff000000600780c */ /* 0x000fda0003f05270 */
[----:B------:R-:W-:Y:S05]  /*22e60*/  @P0 BRA `(.L_x_462) ;  /* 0x0000000000180947 */ /* 0x000fea0003800000 */
[----:B------:R-:W-:-:S14]  /*22e70*/  DSETP.NAN.AND P0, PT, R52, R52, PT ;  /* 0x000000343400722a */ /* 0x000fdc0003f08000 */
[----:B------:R-:W-:Y:S01]  /*22e80*/  @P0 DADD R8, R52, UR6 ;  /* 0x0000000634080e29 */ /* 0x000fe20008000000 */
[----:B------:R-:W-:Y:S10]  /*22e90*/  @P0 BRA `(.L_x_462) ;  /* 0x00000000000c0947 */ /* 0x000ff40003800000 */
[----:B------:R-:W-:-:S14]  /*22ea0*/  DSETP.NEU.AND P0, PT, |R52|, +INF , PT ;  /* 0x7ff000003400742a */ /* 0x000fdc0003f0d200 */
[----:B------:R-:W-:Y:S02]  /*22eb0*/  @!P0 IMAD.MOV.U32 R8, RZ, RZ, 0x0 ;  /* 0x00000000ff088424 */ /* 0x000fe400078e00ff */
[----:B------:R-:W-:-:S07]  /*22ec0*/  @!P0 IMAD.MOV.U32 R9, RZ, RZ, 0x7ff00000 ;  /* 0x7ff00000ff098424 */ /* 0x000fce00078e00ff */
.L_x_462:
[----:B------:R-:W-:Y:S05]  /*22ed0*/  BSYNC.RECONVERGENT B0 ;  /* 0x0000000000007941 */ /* 0x000fea0003800200 */
.L_x_461:
[----:B------:R-:W-:Y:S01]  /*22ee0*/  DADD R54, R8, 1 ;  /* 0x3ff0000008367429 */ /* 0x000fe20000000000 */
[----:B------:R-:W-:Y:S01]  /*22ef0*/  IMAD.MOV.U32 R6, RZ, RZ, 0x1 ;  /* 0x00000001ff067424 */ /* 0x000fe200078e00ff */
[----:B------:R-:W-:Y:S01]  /*22f00*/  UMOV UR6, 0x33333333 ;  /* 0x3333333300067882 */ /* 0x000fe20000000000 */
[----:B------:R-:W-:Y:S01]  /*22f10*/  UMOV UR7, 0x3fe33333 ;  /* 0x3fe3333300077882 */ /* 0x000fe20000000000 */
[----:B------:R-:W-:Y:S01]  /*22f20*/  BSSY.RECONVERGENT B1, `(.L_x_463) ;  /* 0x0000015000017945 */ /* 0x000fe20003800200 */
[----:B------:R-:W-:Y:S01]  /*22f30*/  DSETP.NEU.AND P2, PT, R52, 1, PT ;  /* 0x3ff000003400742a */ /* 0x000fe20003f4d000 */
        /* <DEDUP_REMOVED lines=16> */
[----:B------:R-:W-:-:S07]  /*23040*/  IMAD.MOV.U32 R7, RZ, RZ, 0x3fe33333 ;  /* 0x3fe33333ff077424 */ /* 0x000fce00078e00ff */
[----:B------:R-:W-:Y:S05]  /*23050*/  CALL.REL.NOINC `($__internal_1_$__cuda_sm20_div_rn_f64_full) ;  /* 0x00000110003c7944 */ /* 0x000fea0003c00000 */
[----:B------:R-:W-:-:S07]  /*23060*/  MOV R6, R8 ;  /* 0x0000000800067202 */ /* 0x000fce0000000f00 */
.L_x_464:
[----:B------:R-:W-:Y:S05]  /*23070*/  BSYNC.RECONVERGENT B1 ;  /* 0x0000000000017941 */ /* 0x000fea0003800200 */
.L_x_463:
[----:B------:R-:W-:Y:S01]  /*23080*/  IMAD.MOV.U32 R8, RZ, RZ, -0x2 ;  /* 0xfffffffeff087424 */ /* 0x000fe200078e00ff */
[----:B------:R-:W-:Y:S01]  /*23090*/  UMOV UR6, 0x0 ;  /* 0x0000000000067882 */ /* 0x000fe20000000000 */
[----:B------:R-:W-:Y:S01]  /*230a0*/  IMAD.MOV.U32 R9, RZ, RZ, 0x4337ffff ;  /* 0x4337ffffff097424 */ /* 0x000fe200078e00ff */
[----:B------:R-:W-:Y:S01]  /*230b0*/  UMOV UR7, 0x43380000 ;  /* 0x4338000000077882 */ /* 0x000fe20000000000 */
[----:B------:R-:W-:Y:S01]  /*230c0*/  IMAD.MOV.U32 R10, RZ, RZ, -0x51eb851f ;  /* 0xae147ae1ff0a7424 */ /* 0x000fe200078e00ff */
[----:B------:R-:W-:Y:S01]  /*230d0*/  MOV R11, 0x3ff2e147 ;  /* 0x3ff2e147000b7802 */ /* 0x000fe20000000f00 */
[----:B------:R-:W-:Y:S01]  /*230e0*/  IMAD.MOV.U32 R52, RZ, RZ, 0x1 ;  /* 0x00000001ff347424 */ /* 0x000fe200078e00ff */
[----:B------:R-:W-:Y:S01]  /*230f0*/  DADD R6, R6, 1 ;  /* 0x3ff0000006067429 */ /* 0x000fe20000000000 */
[----:B------:R-:W-:Y:S01]  /*23100*/  IMAD.MOV.U32 R56, RZ, RZ, 0x45436b8f ;  /* 0x45436b8fff387424 */ /* 0x000fe200078e00ff */
[----:B------:R-:W-:Y:S01]  /*23110*/  DADD R8, R8, -UR6 ;  /* 0x8000000608087e29 */ /* 0x000fe20008000000 */
[----:B------:R-:W-:Y:S01]  /*23120*/  UMOV UR6, 0xfefa39ef ;  /* 0xfefa39ef00067882 */ /* 0x000fe20000000000 */
[----:B------:R-:W-:-:S06]  /*23130*/  UMOV UR7, 0x3fe62e42 ;  /* 0x3fe62e4200077882 */ /* 0x000fcc0000000000 */
[----:B------:R-:W-:Y:S01]  /*23140*/  DFMA R10, R8, -UR6, -R10 ;  /* 0x80000006080a7c2b */ /* 0x000fe2000800080a */
        /* <DEDUP_REMOVED lines=34> */
[----:B------:R-:W-:-:S08]  /*23370*/  DFMA R8, R10, R8, 1 ;  /* 0x3ff000000a08742b */ /* 0x000fd00000000008 */
[----:B------:R-:W-:-:S10]  /*23380*/  DFMA R8, R10, R8, 1 ;  /* 0x3ff000000a08742b */ /* 0x000fd40000000008 */
[----:B------:R-:W-:Y:S01]  /*23390*/  VIADD R11, R9, 0xffe00000 ;  /* 0xffe00000090b7836 */ /* 0x000fe20000000000 */
[----:B------:R-:W-:-:S06]  /*233a0*/  MOV R10, R8 ;  /* 0x00000008000a7202 */ /* 0x000fcc0000000f00 */
[C---:B------:R-:W-:Y:S02]  /*233b0*/  DADD R8, R10.reuse, 1 ;  /* 0x3ff000000a087429 */ /* 0x040fe40000000000 */
[----:B------:R-:W-:-:S04]  /*233c0*/  DADD R10, -R10, 1 ;  /* 0x3ff000000a0a7429 */ /* 0x000fc80000000100 */
[----:B------:R-:W0:Y:S04]  /*233d0*/  MUFU.RCP64H R53, R9 ;  /* 0x0000000900357308 */ /* 0x000e280000001800 */
[----:B------:R-:W-:Y:S02]  /*233e0*/  DMUL R10, R10, UR6 ;  /* 0x000000060a0a7c28 */ /* 0x000fe40008000000 */
[----:B0-----:R-:W-:-:S08]  /*233f0*/  DFMA R54, -R8, R52, 1 ;  /* 0x3ff000000836742b */ /* 0x001fd00000000134 */
[----:B------:R-:W-:-:S08]  /*23400*/  DFMA R54, R54, R54, R54 ;  /* 0x000000363636722b */ /* 0x000fd00000000036 */
[----:B------:R-:W-:-:S08]  /*23410*/  DFMA R54, R52, R54, R52 ;  /* 0x000000363436722b */ /* 0x000fd00000000034 */
[----:B------:R-:W-:-:S08]  /*23420*/  DFMA R52, -R8, R54, 1 ;  /* 0x3ff000000834742b */ /* 0x000fd00000000136 */
[----:B------:R-:W-:-:S08]  /*23430*/  DFMA R52, R54, R52, R54 ;  /* 0x000000343634722b */ /* 0x000fd00000000036 */
[----:B------:R-:W-:-:S08]  /*23440*/  DMUL R58, R10, R52 ;  /* 0x000000340a3a7228 */ /* 0x000fd00000000000 */
[----:B------:R-:W-:-:S08]  /*23450*/  DFMA R54, -R8, R58, R10 ;  /* 0x0000003a0836722b */ /* 0x000fd0000000010a */
[----:B------:R-:W-:Y:S01]  /*23460*/  DFMA R58, R52, R54, R58 ;  /* 0x00000036343a722b */ /* 0x000fe2000000003a */
[----:B------:R-:W-:Y:S01]  /*23470*/  IMAD.MOV.U32 R53, RZ, RZ, 0x1 ;  /* 0x00000001ff357424 */ /* 0x000fe200078e00ff */
[----:B------:R-:W-:Y:S02]  /*23480*/  FSEL R52, R6, -107374184, P2 ;  /* 0xcccccccd06347808 */ /* 0x000fe40001000000 */
[----:B------:R-:W-:Y:S02]  /*23490*/  MOV R6, 0x3f2f31f4 ;  /* 0x3f2f31f400067802 */ /* 0x000fe40000000f00 */
[----:B------:R-:W-:Y:S02]  /*234a0*/  SHF.L.U32 R54, R53, R0, RZ ;  /* 0x0000000035367219 */ /* 0x000fe400000006ff */
[----:B------:R-:W-:Y:S02]  /*234b0*/  FSEL R53, R7, 1.9124999046325683594, P2 ;  /* 0x3ff4cccc07357808 */ /* 0x000fe40001000000 */
[----:B------:R-:W-:Y:S01]  /*234c0*/  FFMA R55, RZ, R9, R59 ;  /* 0x00000009ff377223 */ /* 0x000fe2000000003b */
[----:B------:R-:W-:Y:S01]  /*234d0*/  FSETP.GEU.AND P2, PT, |R11|, 6.5827683646048100446e-37, PT ;  /* 0x036000000b00780b */ /* 0x000fe20003f4e200 */
[----:B------:R-:W-:Y:S01]  /*234e0*/  IMAD.MOV.U32 R7, RZ, RZ, 0x3f737f38 ;  /* 0x3f737f38ff077424 */ /* 0x000fe200078e00ff */
[----:B------:R-:W-:Y:S01]  /*234f0*/  LOP3.LUT P0, RZ, R54, 0x1e0780, RZ, 0xc0, !PT ;  /* 0x001e078036ff7812 */ /* 0x000fe2000780c0ff */
[----:B------:R-:W-:Y:S01]  /*23500*/  IMAD.MOV.U32 R54, RZ, RZ, 0x6ed245b2 ;  /* 0x6ed245b2ff367424 */ /* 0x000fe200078e00ff */
[----:B------:R-:W-:-:S02]  /*23510*/  FSETP.GT.AND P1, PT, |R55|, 1.469367938527859385e-39, PT ;  /* 0x001000003700780b */ /* 0x000fc40003f24200 */
[----:B------:R-:W-:-:S04]  /*23520*/  ISETP.LE.U32.AND P0, PT, R0, 0x14, P0 ;  /* 0x000000140000780c */ /* 0x000fc80000703070 */
[----:B------:R-:W-:Y:S02]  /*23530*/  FSEL R54, R54, -2.78572406750815715328e+20, P0 ;  /* 0xe1719f8036367808 */ /* 0x000fe40000000000 */
[----:B------:R-:W-:Y:S02]  /*23540*/  FSEL R55, R6, 0.649539947509765625, P0 ;  /* 0x3f26484006377808 */ /* 0x000fe40000000000 */
[----:B------:R-:W-:Y:S02]  /*23550*/  FSEL R56, -R56, 2.1302877934296766726e-23, P0 ;  /* 0x19ce075f38387808 */ /* 0x000fe40000000100 */
[----:B------:R-:W-:Y:S01]  /*23560*/  FSEL R57, R7, 0.92129999399185180664, P0 ;  /* 0x3f6bda5107397808 */ /* 0x000fe20000000000 */
[----:B------:R-:W-:Y:S06]  /*23570*/  @P1 BRA P2, `(.L_x_465) ;  /* 0x0000000000141947 */ /* 0x000fec0001000000 */
[----:B------:R-:W-:Y:S01]  /*23580*/  IMAD.MOV.U32 R7, RZ, RZ, R11 ;  /* 0x000000ffff077224 */ /* 0x000fe200078e000b */
[----:B------:R-:W-:-:S07]  /*23590*/  MOV R6, 0x235b0 ;  /* 0x000235b000067802 */ /* 0x000fce0000000f00 */
[----:B------:R-:W-:Y:S05]  /*235a0*/  CALL.REL.NOINC `($__internal_1_$__cuda_sm20_div_rn_f64_full) ;  /* 0x0000010800e87944 */ /* 0x000fea0003c00000 */
[----:B------:R-:W-:Y:S01]  /*235b0*/  MOV R58, R8 ;  /* 0x00000008003a7202 */ /* 0x000fe20000000f00 */
[----:B------:R-:W-:-:S07]  /*235c0*/  IMAD.MOV.U32 R59, RZ, RZ, R7 ;  /* 0x000000ffff3b7224 */ /* 0x000fce00078e0007 */
.L_x_465:
[----:B------:R-:W-:Y:S01]  /*235d0*/  BSSY.RECONVERGENT B0, `(.L_x_466) ;  /* 0x0000007000007945 */ /* 0x000fe20003800200 */
[----:B------:R-:W-:Y:S01]  /*235e0*/  IMAD.MOV.U32 R10, RZ, RZ, RZ ;  /* 0x000000ffff0a7224 */ /* 0x000fe200078e00ff */
[----:B------:R-:W-:Y:S01]  /*235f0*/  MOV R8, 0x1eb851ec ;  /* 0x1eb851ec00087802 */ /* 0x000fe20000000f00 */
[----:B------:R-:W-:Y:S01]  /*23600*/  IMAD.MOV.U32 R7, RZ, RZ, 0x40590000 ;  /* 0x40590000ff077424 */ /* 0x000fe200078e00ff */
[----:B------:R-:W-:Y:S01]  /*23610*/  MOV R9, 0x23640 ;  /* 0x0002364000097802 */ /* 0x000fe20000000f00 */
[----:B------:R-:W-:-:S07]  /*23620*/  IMAD.MOV.U32 R6, RZ, RZ, -0x401e147b ;  /* 0xbfe1eb85ff067424 */ /* 0x000fce00078e00ff */
[----:B------:R-:W-:Y:S05]  /*23630*/  CALL.REL.NOINC `($_Z4ItotidPdPsS_S_$__internal_accurate_pow) ;  /* 0x00000110005c7944 */ /* 0x000fea0003c00000 */
[----:B------:R-:W-:Y:S05]  /*23640*/  BSYNC.RECONVERGENT B0 ;  /* 0x0000000000007941 */ /* 0x000fea0003800200 */
.L_x_466:
[----:B------:R-:W0:Y:S01]  /*23650*/  MUFU.RCP64H R9, -12.28517913818359375 ;  /* 0xc028920300097908 */ /* 0x000e220000001800 */
[----:B------:R-:W-:Y:S02]  /*23660*/  HFMA2 R8, -RZ, RZ, 0, 5.9604644775390625e-08 ;  /* 0x00000001ff087431 */ /* 0x000fe400000001ff */
[----:B------:R-:W-:Y:S01]  /*23670*/  IMAD.MOV.U32 R62, RZ, RZ, 0x1ceaf252 ;  /* 0x1ceaf252ff3e7424 */ /* 0x000fe200078e00ff */
[-C--:B------:R-:W-:Y:S01]  /*23680*/  LOP3.LUT R7, R7, R6.reuse, RZ, 0x3c, !PT ;  /* 0x0000000607077212 */ /* 0x080fe200078e3cff */
[----:B------:R-:W-:Y:S01]  /*23690*/  IMAD.MOV.U32 R63, RZ, RZ, 0x40289203 ;  /* 0x40289203ff3f7424 */ /* 0x000fe200078e00ff */
[----:B------:R-:W-:Y:S01]  /*236a0*/  UMOV UR8, 0x995aaf8 ;  /* 0x0995aaf800087882 */ /* 0x000fe20000000000 */
[----:B------:R-:W-:Y:S01]  /*236b0*/  UMOV UR9, 0x402b94bf ;  /* 0x402b94bf00097882 */ /* 0x000fe20000000000 */
[C---:B------:R-:W-:Y:S01]  /*236c0*/  LOP3.LUT R6, R7.reuse, R6, RZ, 0x3c, !PT ;  /* 0x0000000607067212 */ /* 0x040fe200078e3cff */
[----:B------:R-:W-:Y:S01]  /*236d0*/  UMOV UR6, 0x26e978d5 ;  /* 0x26e978d500067882 */ /* 0x000fe20000000000 */
[----:B------:R-:W-:Y:S01]  /*236e0*/  UMOV UR7, 0x40090831 ;  /* 0x4009083100077882 */ /* 0x000fe20000000000 */
[----:B------:R-:W-:Y:S01]  /*236f0*/  DMUL R56, R58, R56 ;  /* 0x000000383a387228 */ /* 0x000fe20000000000 */
[----:B------:R-:W-:Y:S01]  /*23700*/  LOP3.LUT R7, R7, R6, RZ, 0x3c, !PT ;  /* 0x0000000607077212 */ /* 0x000fe200078e3cff */
[----:B------:R-:W-:Y:S01]  /*23710*/  BSSY.RECONVERGENT B1, `(.L_x_467) ;  /* 0x0000023000017945 */ /* 0x000fe20003800200 */
[----:B0-----:R-:W-:-:S04]  /*23720*/  DFMA R10, R8, R62, 1 ;  /* 0x3ff00000080a742b */ /* 0x001fc8000000003e */
[----:B------:R-:W-:Y:S01]  /*23730*/  DMUL R6, R6, UR6 ;  /* 0x0000000606067c28 */ /* 0x000fe20008000000 */
[----:B------:R-:W-:Y:S01]  /*23740*/  UMOV UR6, 0x47ae147b ;  /* 0x47ae147b00067882 */ /* 0x000fe20000000000 */
[----:B------:R-:W-:Y:S02]  /*23750*/  UMOV UR7, 0x406212e1 ;  /* 0x406212e100077882 */ /* 0x000fe40000000000 */
[----:B------:R-:W-:-:S04]  /*23760*/  DFMA R10, R10, R10, R10 ;  /* 0x0000000a0a0a722b */ /* 0x000fc8000000000a */
[----:B------:R-:W-:-:S04]  /*23770*/  DFMA R6, R6, R54, R56 ;  /* 0x000000360606722b */ /* 0x000fc80000000038 */
[----:B------:R-:W-:Y:S02]  /*23780*/  DFMA R10, R8, R10, R8 ;  /* 0x0000000a080a722b */ /* 0x000fe40000000008 */
[----:B------:R-:W-:-:S06]  /*23790*/  DADD R8, R40, UR8 ;  /* 0x0000000828087e29 */ /* 0x000fcc0008000000 */
[----:B------:R-:W-:-:S08]  /*237a0*/  DFMA R60, R10, R62, 1 ;  /* 0x3ff000000a3c742b */ /* 0x000fd0000000003e */
[----:B------:R-:W-:Y:S02]  /*237b0*/  DFMA R60, R10, R60, R10 ;  /* 0x0000003c0a3c722b */ /* 0x000fe4000000000a */
[----:B------:R-:W-:Y:S01]  /*237c0*/  DADD R10, R8, UR6 ;  /* 0x00000006080a7e29 */ /* 0x000fe20008000000 */
[----:B------:R-:W-:Y:S01]  /*237d0*/  UMOV UR6, 0x9999999a ;  /* 0x9999999a00067882 */ /* 0x000fe20000000000 */
[----:B------:R-:W-:Y:S02]  /*237e0*/  UMOV UR7, 0x40099999 ;  /* 0x4009999900077882 */ /* 0x000fe40000000000 */
[----:B------:R-:W-:Y:S01]  /*237f0*/  DMUL R6, R6, UR6 ;  /* 0x0000000606067c28 */ /* 0x000fe20008000000 */
[----:B------:R-:W-:Y:S01]  /*23800*/  UMOV UR6, 0xd453ca3f ;  /* 0xd453ca3f00067882 */ /* 0x000fe20000000000 */
[----:B------:R-:W-:Y:S02]  /*23810*/  UMOV UR7, 0x403ab65b ;  /* 0x403ab65b00077882 */ /* 0x000fe40000000000 */
[----:B------:R-:W-:-:S02]  /*23820*/  DMUL R8, R10, R60 ;  /* 0x0000003c0a087228 */ /* 0x000fc40000000000 */
[----:B------:R-:W-:Y:S01]  /*23830*/  FSETP.GEU.AND P1, PT, |R11|, 6.5827683646048100446e-37, PT ;  /* 0x036000000b00780b */ /* 0x000fe20003f2e200 */
[----:B------:R-:W-:Y:S02]  /*23840*/  DFMA R12, R12, -UR6, R40 ;  /* 0x800000060c0c7c2b */ /* 0x000fe40008000028 */
[----:B------:R-:W-:-:S03]  /*23850*/  DMUL R52, R6, R52 ;  /* 0x0000003406347228 */ /* 0x000fc60000000000 */
[----:B------:R-:W-:-:S05]  /*23860*/  DFMA R54, R8, R62, R10 ;  /* 0x0000003e0836722b */ /* 0x000fca000000000a */
[----:B------:R-:W-:-:S03]  /*23870*/  DMUL R52, R50, R52 ;  /* 0x0000003432347228 */ /* 0x000fc60000000000 */
[----:B------:R-:W-:-:S05]  /*23880*/  DFMA R6, R60, R54, R8 ;  /* 0x000000363c06722b */ /* 0x000fca0000000008 */
[----:B------:R-:W-:-:S05]  /*23890*/  DMUL R14, R14, R52 ;  /* 0x000000340e0e7228 */ /* 0x000fca0000000000 */
[----:B------:R-:W-:-:S03]  /*238a0*/  FFMA R8, RZ, -2.6339118480682373047, R7 ;  /* 0xc0289203ff087823 */ /* 0x000fc60000000007 */
[----:B------:R-:W-:Y:S02]  /*238b0*/  DMUL R14, R14, R12 ;  /* 0x0000000c0e0e7228 */ /* 0x000fe40000000000 */
        /* <DEDUP_REMOVED lines=8> */
.L_x_468:
[----:B------:R-:W-:Y:S05]  /*23940*/  BSYNC.RECONVERGENT B1 ;  /* 0x0000000000017941 */ /* 0x000fea0003800200 */
.L_x_467:
[----:B------:R-:W-:Y:S01]  /*23950*/  IMAD.MOV.U32 R8, RZ, RZ, 0x652b82fe ;  /* 0x652b82feff087424 */ /* 0x000fe200078e00ff */
[----:B------:R-:W-:Y:S01]  /*23960*/  UMOV UR6, 0xfefa39ef ;  /* 0xfefa39ef00067882 */ /* 0x000fe20000000000 */
[----:B------:R-:W-:Y:S01]  /*23970*/  IMAD.MOV.U32 R9, RZ, RZ, 0x3ff71547 ;  /* 0x3ff71547ff097424 */ /* 0x000fe200078e00ff */
[----:B------:R-:W-:Y:S01]  /*23980*/  UMOV UR7, 0x3fe62e42 ;  /* 0x3fe62e4200077882 */ /* 0x000fe20000000000 */
[----:B------:R-:W0:Y:S01]  /*23990*/  MUFU.RCP64H R51, -20.3599853515625 ;  /* 0xc0345c2800337908 */ /* 0x000e220000001800 */
[----:B------:R-:W-:Y:S01]  /*239a0*/  IMAD.MOV.U32 R54, RZ, RZ, -0xa3d70a4 ;  /* 0xf5c28f5cff367424 */ /* 0x000fe200078e00ff */
[----:B------:R-:W-:Y:S01]  /*239b0*/  FSETP.GEU.AND P0, PT, |R7|, 4.1917929649353027344, PT ;  /* 0x4086232b0700780b */ /* 0x000fe20003f0e200 */
[----:B------:R-:W-:Y:S01]  /*239c0*/  IMAD.MOV.U32 R55, RZ, RZ, 0x40345c28 ;  /* 0x40345c28ff377424 */ /* 0x000fe200078e00ff */
        /* <DEDUP_REMOVED lines=60> */
.L_x_470:
[----:B------:R-:W-:Y:S05]  /*23d90*/  BSYNC.RECONVERGENT B0 ;  /* 0x0000000000007941 */ /* 0x000fea0003800200 */
.L_x_469:
[----:B------:R-:W-:Y:S01]  /*23da0*/  UMOV UR6, 0xcccccccd ;  /* 0xcccccccd00067882 */ /* 0x000fe20000000000 */
[----:B------:R-:W-:Y:S01]  /*23db0*/  UMOV UR7, 0x405fcccc ;  /* 0x405fcccc00077882 */ /* 0x000fe20000000000 */
[----:B------:R-:W-:Y:S01]  /*23dc0*/  BSSY.RECONVERGENT B1, `(.L_x_471) ;  /* 0x0000010000017945 */ /* 0x000fe20003800200 */
[----:B------:R-:W-:Y:S02]  /*23dd0*/  DADD R10, R40, UR6 ;  /* 0x00000006280a7e29 */ /* 0x000fe40008000000 */
[----:B------:R-:W-:-:S06]  /*23de0*/  DADD R50, R50, 1 ;  /* 0x3ff0000032327429 */ /* 0x000fcc0000000000 */
[----:B------:R-:W-:Y:S02]  /*23df0*/  DMUL R6, R10, R52 ;  /* 0x000000340a067228 */ /* 0x000fe40000000000 */
[----:B------:R-:W-:-:S06]  /*23e00*/  FSETP.GEU.AND P1, PT, |R11|, 6.5827683646048100446e-37, PT ;  /* 0x036000000b00780b */ /* 0x000fcc0003f2e200 */
[----:B------:R-:W-:-:S08]  /*23e10*/  DFMA R8, R6, R54, R10 ;  /* 0x000000360608722b */ /* 0x000fd0000000000a */
[----:B------:R-:W-:-:S10]  /*23e20*/  DFMA R6, R52, R8, R6 ;  /* 0x000000083406722b */ /* 0x000fd40000000006 */
[----:B------:R-:W-:-:S05]  /*23e30*/  FFMA R8, RZ, -2.8181247711181640625, R7 ;  /* 0xc0345c28ff087823 */ /* 0x000fca0000000007 */
        /* <DEDUP_REMOVED lines=8> */
.L_x_472:
[----:B------:R-:W-:Y:S05]  /*23ec0*/  BSYNC.RECONVERGENT B1 ;  /* 0x0000000000017941 */ /* 0x000fea0003800200 */
.L_x_471:
[----:B------:R-:W-:Y:S01]  /*23ed0*/  IMAD.MOV.U32 R8, RZ, RZ, 0x652b82fe ;  /* 0x652b82feff087424 */ /* 0x000fe200078e00ff */
[----:B------:R-:W-:Y:S01]  /*23ee0*/  UMOV UR6, 0xfefa39ef ;  /* 0xfefa39ef00067882 */ /* 0x000fe20000000000 */
[----:B------:R-:W-:Y:S01]  /*23ef0*/  IMAD.MOV.U32 R9, RZ, RZ, 0x3ff71547 ;  /* 0x3ff71547ff097424 */ /* 0x000fe200078e00ff */
[----:B------:R-:W-:Y:S01]  /*23f00*/  UMOV UR7, 0x3fe62e42 ;  /* 0x3fe62e4200077882 */ /* 0x000fe20000000000 */
[----:B------:R-:W0:Y:S01]  /*23f10*/  MUFU.RCP64H R53, 69.3299560546875 ;  /* 0x4051551e00357908 */ /* 0x000e220000001800 */
[----:B------:R-:W-:Y:S01]  /*23f20*/  IMAD.MOV.U32 R56, RZ, RZ, -0x47ae147b ;  /* 0xb851eb85ff387424 */ /* 0x000fe200078e00ff */
[----:B------:R-:W-:Y:S01]  /*23f30*/  MOV R52, 0x1 ;  /* 0x0000000100347802 */ /* 0x000fe20000000f00 */
[----:B------:R-:W-:Y:S01]  /*23f40*/  IMAD.MOV.U32 R57, RZ, RZ, 0x4051551e ;  /* 0x4051551eff397424 */ /* 0x000fe200078e00ff */
[----:B------:R-:W-:Y:S01]  /*23f50*/  DFMA R8, R6, R8, 6.75539944105574400000e+15 ;  /* 0x433800000608742b */ /* 0x000fe20000000008 */
[----:B------:R-:W-:Y:S01]  /*23f60*/  FSETP.GEU.AND P0, PT, |R7|, 4.1917929649353027344, PT ;  /* 0x4086232b0700780b */ /* 0x000fe20003f0e200 */
        /* <DEDUP_REMOVED lines=58> */
.L_x_474:
[----:B------:R-:W-:Y:S05]  /*24310*/  BSYNC.RECONVERGENT B0 ;  /* 0x0000000000007941 */ /* 0x000fea0003800200 */
.L_x_473:
        /* <DEDUP_REMOVED lines=8> */
[----:B------:R-:W-:-:S05]  /*243a0*/  FFMA R8, RZ, 3.2708201408386230469, R7 ;  /* 0x4051551eff087823 */ /* 0x000fca0000000007 */
        /* <DEDUP_REMOVED lines=8> */
.L_x_476:
[----:B------:R-:W-:Y:S05]  /*24430*/  BSYNC.RECONVERGENT B1 ;  /* 0x0000000000017941 */ /* 0x000fea0003800200 */
.L_x_475:
        /* <DEDUP_REMOVED lines=59> */
.L_x_478:
[----:B------:R-:W-:Y:S05]  /*247f0*/  BSYNC.RECONVERGENT B0 ;  /* 0x0000000000007941 */ /* 0x000fea0003800200 */
.L_x_477:
        /* <DEDUP_REMOVED lines=24> */
.L_x_480:
[----:B------:R-:W-:Y:S05]  /*24980*/  BSYNC.RECONVERGENT B1 ;  /* 0x0000000000017941 */ /* 0x000fea0003800200 */
.L_x_479:
        /* <DEDUP_REMOVED lines=18> */
[----:B------:R-:W-:Y:S02]  /*24ab0*/  MOV R7, R11 ;  /* 0x0000000b00077202 */ /* 0x000fe40000000f00 */
[----:B------:R-:W-:-:S07]  /*24ac0*/  MOV R6, 0x24ae0 ;  /* 0x00024ae000067802 */ /* 0x000fce0000000f00 */
[----:B-----5:R-:W-:Y:S05]  /*24ad0*/  CALL.REL.NOINC `($__internal_1_$__cuda_sm20_div_rn_f64_full) ;  /* 0x000000f4009c7944 */ /* 0x020fea0003c00000 */
[----:B------:R-:W-:-:S07]  /*24ae0*/  IMAD.MOV.U32 R6, RZ, RZ, R8 ;  /* 0x000000ffff067224 */ /* 0x000fce00078e0008 */
.L_x_482:
[----:B------:R-:W-:Y:S05]  /*24af0*/  BSYNC.RECONVERGENT B1 ;  /* 0x0000000000017941 */ /* 0x000fea0003800200 */
.L_x_481:
        /* <DEDUP_REMOVED lines=67> */
.L_x_484:
[----:B------:R-:W-:Y:S05]  /*24f30*/  BSYNC.RECONVERGENT B0 ;  /* 0x0000000000007941 */ /* 0x000fea0003800200 */
.L_x_483:
        /* <DEDUP_REMOVED lines=10> */
.L_x_486:
[----:B------:R-:W-:Y:S05]  /*24fe0*/  BSYNC.RECONVERGENT B1 ;  /* 0x0000000000017941 */ /* 0x000fea0003800200 */
.L_x_485:
[----:B------:R-:W0:Y:S01]  /*24ff0*/  MUFU.RCP64H R7, 9.4929962158203125 ;  /* 0x4022fc6a00077908 */ /* 0x000e220000001800 */
        /* <DEDUP_REMOVED lines=12> */
[----:B------:R-:W-:Y:S01]  /*250c0*/  DADD R6, R40, UR6 ;  /* 0x0000000628067e29 */ /* 0x000fe20008000000 */
[----:B------:R-:W-:Y:S01]  /*250d0*/  UMOV UR6, 0xe147ae15 ;  /* 0xe147ae1500067882 */ /* 0x000fe20000000000 */
[----:B------:R-:W-:-:S04]  /*250e0*/  UMOV UR7, 0x402c147a ;  /* 0x402c147a00077882 */ /* 0x000fc80000000000 */
[----:B------:R-:W-:Y:S02]  /*250f0*/  DFMA R54, R50, -R56, 1 ;  /* 0x3ff000003236742b */ /* 0x000fe40000000838 */
[----:B------:R-:W-:-:S06]  /*25100*/  DADD R8, R6, -UR6 ;  /* 0x8000000606087e29 */ /* 0x000fcc0008000000 */
[----:B------:R-:W-:-:S04]  /*25110*/  DFMA R54, R50, R54, R50 ;  /* 0x000000363236722b */ /* 0x000fc80000000032 */
[----:B------:R-:W-:-:S04]  /*25120*/  FSETP.GEU.AND P1, PT, |R9|, 6.5827683646048100446e-37, PT ;  /* 0x036000000900780b */ /* 0x000fc80003f2e200 */
[----:B------:R-:W-:-:S08]  /*25130*/  DMUL R6, R8, R54 ;  /* 0x0000003608067228 */ /* 0x000fd00000000000 */
[----:B------:R-:W-:-:S08]  /*25140*/  DFMA R50, R6, -R56, R8 ;  /* 0x800000380632722b */ /* 0x000fd00000000008 */
[----:B------:R-:W-:-:S10]  /*25150*/  DFMA R6, R54, R50, R6 ;  /* 0x000000323606722b */ /* 0x000fd40000000006 */
[----:B------:R-:W-:-:S05]  /*25160*/  FFMA R10, RZ, 2.5466561317443847656, R7 ;  /* 0x4022fc6aff0a7823 */ /* 0x000fca0000000007 */
        /* <DEDUP_REMOVED lines=9> */
.L_x_488:
[----:B------:R-:W-:Y:S05]  /*25200*/  BSYNC.RECONVERGENT B1 ;  /* 0x0000000000017941 */ /* 0x000fea0003800200 */
.L_x_487:
        /* <DEDUP_REMOVED lines=59> */
.L_x_490:
[----:B------:R-:W-:Y:S05]  /*255c0*/  BSYNC.RECONVERGENT B0 ;  /* 0x0000000000007941 */ /* 0x000fea0003800200 */
.L_x_489:
[----:B------:R-:W-:Y:S01]  /*255d0*/  DADD R54, R8, 1 ;  /* 0x3ff0000008367429 */ /* 0x000fe20000000000 */
[----:B------:R-:W-:Y:S01]  /*255e0*/  IADD3 R6, PT, PT, R0, -0x11, RZ ;  /* 0xffffffef00067810 */ /* 0x000fe20007ffe0ff */
[----:B------:R-:W-:Y:S01]  /*255f0*/  IMAD.MOV.U32 R53, RZ, RZ, 0x1 ;  /* 0x00000001ff357424 */ /* 0x000fe200078e00ff */
[----:B------:R-:W-:Y:S01]  /*25600*/  MOV R50, 0x300bcbe6 ;  /* 0x300bcbe600327802 */ /* 0x000fe20000000f00 */
[----:B------:R-:W-:Y:S01]  /*25610*/  UMOV UR6, 0xcccccccd ;  /* 0xcccccccd00067882 */ /* 0x000fe20000000000 */
[----:B------:R-:W-:Y:S01]  /*25620*/  LOP3.LUT R7, R6, 0xffff, RZ, 0xc0, !PT ;  /* 0x0000ffff06077812 */ /* 0x000fe200078ec0ff */
[----:B------:R-:W0:Y:S01]  /*25630*/  MUFU.RCP64H R9, R55 ;  /* 0x0000003700097308 */ /* 0x000e220000001800 */
[C---:B------:R-:W-:Y:S01]  /*25640*/  VIADD R6, R0.reuse, 0xfffffff9 ;  /* 0xfffffff900067836 */ /* 0x040fe20000000000 */
[----:B------:R-:W-:Y:S01]  /*25650*/  SHF.L.U32 R53, R53, R0, RZ ;  /* 0x0000000035357219 */ /* 0x000fe200000006ff */
[----:B------:R-:W-:Y:S01]  /*25660*/  UMOV UR7, 0x3ff4cccc ;  /* 0x3ff4cccc00077882 */ /* 0x000fe20000000000 */
[----:B------:R-:W-:Y:S01]  /*25670*/  ISETP.GE.U32.AND P2, PT, R7, 0x2, PT ;  /* 0x000000020700780c */ /* 0x000fe20003f46070 */
[----:B------:R-:W-:Y:S01]  /*25680*/  VIADD R7, R0, 0xffffffed ;  /* 0xffffffed00077836 */ /* 0x000fe20000000000 */
[----:B------:R-:W-:Y:S01]  /*25690*/  LOP3.LUT R6, R6, 0xffff, RZ, 0xc0, !PT ;  /* 0x0000ffff06067812 */ /* 0x000fe200078ec0ff */
[----:B------:R-:W-:Y:S01]  /*256a0*/  VIADD R8, R55, 0x300402 ;  /* 0x0030040237087836 */ /* 0x000fe20000000000 */
[----:B------:R-:W-:Y:S01]  /*256b0*/  LOP3.LUT P0, RZ, R53, 0x1c070, RZ, 0xc0, !PT ;  /* 0x0001c07035ff7812 */ /* 0x000fe2000780c0ff */
[----:B------:R-:W-:Y:S01]  /*256c0*/  BSSY.RECONVERGENT B1, `(.L_x_491) ;  /* 0x000001c000017945 */ /* 0x000fe20003800200 */
[----:B------:R-:W-:-:S02]  /*256d0*/  ISETP.LT.U32.OR P2, PT, R6, 0x4, !P2 ;  /* 0x000000040600780c */ /* 0x000fc40005741470 */
[----:B------:R-:W-:Y:S02]  /*256e0*/  LOP3.LUT R10, R7, 0xffff, RZ, 0xc0, !PT ;  /* 0x0000ffff070a7812 */ /* 0x000fe400078ec0ff */
[----:B------:R-:W-:Y:S02]  /*256f0*/  ISETP.LE.U32.AND P0, PT, R0, 0x10, P0 ;  /* 0x000000100000780c */ /* 0x000fe40000703070 */
[----:B------:R-:W-:Y:S01]  /*25700*/  ISETP.LT.U32.OR P2, PT, R10, 0x2, P2 ;  /* 0x000000020a00780c */ /* 0x000fe20001741470 */
[----:B------:R-:W-:Y:S01]  /*25710*/  IMAD.MOV.U32 R10, RZ, RZ, 0x3fcd4e8f ;  /* 0x3fcd4e8fff0a7424 */ /* 0x000fe200078e00ff */
[----:B0-----:R-:W-:Y:S02]  /*25720*/  DFMA R6, -R54, R8, 1 ;  /* 0x3ff000003606742b */ /* 0x001fe40000000108 */
[----:B------:R-:W-:Y:S02]  /*25730*/  FSEL R50, -R50, 2.60354261791311788193e+24, P2 ;  /* 0x6809d49532327808 */ /* 0x000fe40001000100 */
[----:B------:R-:W-:-:S04]  /*25740*/  FSEL R51, R10, 1.5657999515533447266, P2 ;  /* 0x3fc86c220a337808 */ /* 0x000fc80001000000 */
[----:B------:R-:W-:Y:S02]  /*25750*/  DFMA R10, R6, R6, R6 ;  /* 0x00000006060a722b */ /* 0x000fe40000000006 */
[----:B------:R-:W-:Y:S01]  /*25760*/  DMUL R6, R50, UR6 ;  /* 0x0000000632067c28 */ /* 0x000fe20008000000 */
[----:B------:R-:W-:Y:S01]  /*25770*/  UMOV UR6, 0x372f95b6 ;  /* 0x372f95b600067882 */ /* 0x000fe20000000000 */
[----:B------:R-:W-:-:S04]  /*25780*/  UMOV UR7, 0x4002971f ;  /* 0x4002971f00077882 */ /* 0x000fc80000000000 */
[----:B------:R-:W-:-:S04]  /*25790*/  DFMA R10, R8, R10, R8 ;  /* 0x0000000a080a722b */ /* 0x000fc80000000008 */
[----:B------:R-:W-:Y:S02]  /*257a0*/  FSEL R50, R6, R50, P0 ;  /* 0x0000003206327208 */ /* 0x000fe40000000000 */
[----:B------:R-:W-:Y:S02]  /*257b0*/  FSEL R51, R7, R51, P0 ;  /* 0x0000003307337208 */ /* 0x000fe40000000000 */
[----:B------:R-:W-:Y:S01]  /*257c0*/  FSETP.GEU.AND P0, PT, |R8|, 5.8789094863358348022e-39, PT ;  /* 0x004004020800780b */ /* 0x000fe20003f0e200 */
[----:B------:R-:W-:-:S03]  /*257d0*/  DFMA R52, -R54, R10, 1 ;  /* 0x3ff000003634742b */ /* 0x000fc6000000010a */
[----:B------:R-:W-:-:S05]  /*257e0*/  DMUL R50, R50, UR6 ;  /* 0x0000000632327c28 */ /* 0x000fca0008000000 */
[----:B------:R-:W-:-:S04]  /*257f0*/  DFMA R8, R10, R52, R10 ;  /* 0x000000340a08722b */ /* 0x000fc8000000000a */
[----:B------:R-:W-:Y:S07]  /*25800*/  @P0 BRA `(.L_x_492) ;  /* 0x00000000001c0947 */ /* 0x000fee0003800000 */
[----:B------:R-:W-:Y:S01]  /*25810*/  LOP3.LUT R6, R55, 0x7fffffff, RZ, 0xc0, !PT ;  /* 0x7fffffff37067812 */ /* 0x000fe200078ec0ff */
[----:B------:R-:W-:Y:S01]  /*25820*/  IMAD.MOV.U32 R8, RZ, RZ, R54 ;  /* 0x000000ffff087224 */ /* 0x000fe200078e0036 */
[----:B------:R-:W-:Y:S02]  /*25830*/  MOV R9, R55 ;  /* 0x0000003700097202 */ /* 0x000fe40000000f00 */
[----:B------:R-:W-:Y:S01]  /*25840*/  MOV R7, 0x25870 ;  /* 0x0002587000077802 */ /* 0x000fe20000000f00 */
[----:B------:R-:W-:-:S07]  /*25850*/  VIADD R6, R6, 0xfff00000 ;  /* 0xfff0000006067836 */ /* 0x000fce0000000000 */
[----:B------:R-:W-:Y:S05]  /*25860*/  CALL.REL.NOINC `($__internal_0_$__cuda_sm20_dblrcp_rn_slowpath_v3) ;  /* 0x000000e400847944 */ /* 0x000fea0003c00000 */
[----:B------:R-:W-:-:S07]  /*25870*/  IMAD.MOV.U32 R9, RZ, RZ, R6 ;  /* 0x000000ffff097224 */ /* 0x000fce00078e0006 */
.L_x_492:
[----:B------:R-:W-:Y:S05]  /*25880*/  BSYNC.RECONVERGENT B1 ;  /* 0x0000000000017941 */ /* 0x000fea0003800200 */
.L_x_491:
[----:B------:R-:W0:Y:S01]  /*25890*/  MUFU.RCP64H R7, 2577340 ;  /* 0x4143a9de00077908 */ /* 0x000e220000001800 */
[----:B------:R-:W-:Y:S01]  /*258a0*/  IMAD.MOV.U32 R10, RZ, RZ, 0x0 ;  /* 0x00000000ff0a7424 */ /* 0x000fe200078e00ff */
[----:B------:R-:W-:Y:S01]  /*258b0*/  MOV R11, 0x4143a9de ;  /* 0x4143a9de000b7802 */ /* 0x000fe20000000f00 */
[----:B------:R-:W-:Y:S01]  /*258c0*/  IMAD.MOV.U32 R6, RZ, RZ, 0x1 ;  /* 0x00000001ff067424 */ /* 0x000fe200078e00ff */
[----:B------:R-:W-:Y:S01]  /*258d0*/  UMOV UR6, 0x89374bc7 ;  /* 0x89374bc700067882 */ /* 0x000fe20000000000 */
[----:B------:R-:W-:Y:S01]  /*258e0*/  UMOV UR7, 0x3fc56041 ;  /* 0x3fc5604100077882 */ /* 0x000fe20000000000 */
[----:B------:R-:W-:Y:S01]  /*258f0*/  DMUL R8, R50, R8 ;  /* 0x0000000832087228 */ /* 0x000fe20000000000 */
[----:B------:R-:W-:Y:S07]  /*25900*/  BSSY.RECONVERGENT B1, `(.L_x_493) ;  /* 0x0000017000017945 */ /* 0x000fee0003800200 */
[----:B------:R-:W-:-:S02]  /*25910*/  DMUL R12, R12, R8 ;  /* 0x000000080c0c7228 */ /* 0x000fc40000000000 */
[----:B0-----:R-:W-:-:S06]  /*25920*/  DFMA R52, R6, -R10, 1 ;  /* 0x3ff000000634742b */ /* 0x001fcc000000080a */
[----:B------:R-:W-:Y:S02]  /*25930*/  DMUL R12, R30, R12 ;  /* 0x0000000c1e0c7228 */ /* 0x000fe40000000000 */
[----:B------:R-:W-:-:S08]  /*25940*/  DFMA R52, R52, R52, R52 ;  /* 0x000000343434722b */ /* 0x000fd00000000034 */
[----:B------:R-:W-:Y:S02]  /*25950*/  DFMA R52, R6, R52, R6 ;  /* 0x000000340634722b */ /* 0x000fe40000000006 */
[----:B------:R-:W-:-:S06]  /*25960*/  DMUL R6, R40, UR6 ;  /* 0x0000000628067c28 */ /* 0x000fcc0008000000 */
[----:B------:R-:W-:Y:S02]  /*25970*/  DFMA R54, R52, -R10, 1 ;  /* 0x3ff000003436742b */ /* 0x000fe4000000080a */
[----:B------:R-:W-:-:S06]  /*25980*/  DMUL R10, R6, 96485 ;  /* 0x40f78e50060a7828 */ /* 0x000fcc0000000000 */
[----:B------:R-:W-:-:S04]  /*25990*/  DFMA R54, R52, R54, R52 ;  /* 0x000000363436722b */ /* 0x000fc80000000034 */
[----:B------:R-:W-:-:S04]  /*259a0*/  FSETP.GEU.AND P1, PT, |R11|, 6.5827683646048100446e-37, PT ;  /* 0x036000000b00780b */ /* 0x000fc80003f2e200 */
[----:B------:R-:W-:-:S08]  /*259b0*/  DMUL R6, R54, R10 ;  /* 0x0000000a36067228 */ /* 0x000fd00000000000 */
[----:B------:R-:W-:-:S08]  /*259c0*/  DFMA R52, R6, -2577340, R10 ;  /* 0xc143a9de0634782b */ /* 0x000fd0000000000a */
[----:B------:R-:W-:-:S10]  /*259d0*/  DFMA R6, R54, R52, R6 ;  /* 0x000000343606722b */ /* 0x000fd40000000006 */
[----:B------:R-:W-:-:S05]  /*259e0*/  FFMA R8, RZ, 12.228971481323242188, R7 ;  /* 0x4143a9deff087823 */ /* 0x000fca0000000007 */
        /* <DEDUP_REMOVED lines=8> */
.L_x_494:
[----:B------:R-:W-:Y:S05]  /*25a70*/  BSYNC.RECONVERGENT B1 ;  /* 0x0000000000017941 */ /* 0x000fea0003800200 */
.L_x_493:
[----:B------:R-:W-:Y:S01]  /*25a80*/  IMAD.MOV.U32 R8, RZ, RZ, 0x652b82fe ;  /* 0x652b82feff087424 */ /* 0x000fe200078e00ff */
[----:B------:R-:W-:Y:S01]  /*25a90*/  UMOV UR6, 0xfefa39ef ;  /* 0xfefa39ef00067882 */ /* 0x000fe20000000000 */
[----:B------:R-:W-:Y:S01]  /*25aa0*/  IMAD.MOV.U32 R9, RZ, RZ, 0x3ff71547 ;  /* 0x3ff71547ff097424 */ /* 0x000fe200078e00ff */
[----:B------:R-:W-:Y:S01]  /*25ab0*/  UMOV UR7, 0x3fe62e42 ;  /* 0x3fe62e4200077882 */ /* 0x000fe20000000000 */
[----:B------:R-:W0:Y:S01]  /*25ac0*/  MUFU.RCP64H R53, 2577340 ;  /* 0x4143a9de00357908 */ /* 0x000e220000001800 */
[----:B------:R-:W-:Y:S01]  /*25ad0*/  IMAD.MOV.U32 R54, RZ, RZ, 0x0 ;  /* 0x00000000ff367424 */ /* 0x000fe200078e00ff */
        /* <DEDUP_REMOVED lines=61> */
.L_x_496:
[----:B------:R-:W-:Y:S05]  /*25eb0*/  BSYNC.RECONVERGENT B0 ;  /* 0x0000000000007941 */ /* 0x000fea0003800200 */
.L_x_495:
[----:B------:R-:W-:Y:S01]  /*25ec0*/  UMOV UR6, 0x346dc5d6 ;  /* 0x346dc5d600067882 */ /* 0x000fe20000000000 */
[----:B------:R-:W-:Y:S01]  /*25ed0*/  UMOV UR7, 0x3fe0b780 ;  /* 0x3fe0b78000077882 */ /* 0x000fe20000000000 */
[----:B------:R-:W-:Y:S01]  /*25ee0*/  DFMA R54, R56, R54, R56 ;  /* 0x000000363836722b */ /* 0x000fe20000000038 */
[----:B------:R-:W-:Y:S01]  /*25ef0*/  BSSY.RECONVERGENT B1, `(.L_x_497) ;  /* 0x0000010000017945 */ /* 0x000fe20003800200 */
[----:B------:R-:W-:-:S08]  /*25f00*/  DMUL R6, R40, UR6 ;  /* 0x0000000628067c28 */ /* 0x000fd00008000000 */
[----:B------:R-:W-:-:S08]  /*25f10*/  DMUL R10, R6, 96485 ;  /* 0x40f78e50060a7828 */ /* 0x000fd00000000000 */
[----:B------:R-:W-:Y:S02]  /*25f20*/  DMUL R6, R54, R10 ;  /* 0x0000000a36067228 */ /* 0x000fe40000000000 */
[----:B------:R-:W-:-:S06]  /*25f30*/  FSETP.GEU.AND P1, PT, |R11|, 6.5827683646048100446e-37, PT ;  /* 0x036000000b00780b */ /* 0x000fcc0003f2e200 */
[----:B------:R-:W-:-:S08]  /*25f40*/  DFMA R8, R6, -2577340, R10 ;  /* 0xc143a9de0608782b */ /* 0x000fd0000000000a */
[----:B------:R-:W-:-:S10]  /*25f50*/  DFMA R6, R54, R8, R6 ;  /* 0x000000083606722b */ /* 0x000fd40000000006 */
[----:B------:R-:W-:-:S05]  /*25f60*/  FFMA R8, RZ, 12.228971481323242188, R7 ;  /* 0x4143a9deff087823 */ /* 0x000fca0000000007 */
[----:B------:R-:W-:-:S13]  /*25f70*/  FSETP.GT.AND P0, PT, |R8|, 1.469367938527859385e-39, PT ;  /* 0x001000000800780b */ /* 0x000fda0003f04200 */
[----:B------:R-:W-:Y:S05]  /*25f80*/  @P0 BRA P1, `(.L_x_498) ;  /* 0x0000000000180947 */ /* 0x000fea0000800000 */
[----:B------:R-:W-:Y:S01]  /*25f90*/  IMAD.MOV.U32 R7, RZ, RZ, R11 ;  /* 0x000000ffff077224 */ /* 0x000fe200078e000b */
[----:B------:R-:W-:Y:S01]  /*25fa0*/  MOV R8, RZ ;  /* 0x000000ff00087202 */ /* 0x000fe20000000f00 */
[----:B------:R-:W-:Y:S01]  /*25fb0*/  IMAD.MOV.U32 R9, RZ, RZ, 0x4143a9de ;  /* 0x4143a9deff097424 */ /* 0x000fe200078e00ff */
[----:B------:R-:W-:-:S07]  /*25fc0*/  MOV R6, 0x25fe0 ;  /* 0x00025fe000067802 */ /* 0x000fce0000000f00 */
[----:B------:R-:W-:Y:S05]  /*25fd0*/  CALL.REL.NOINC `($__internal_1_$__cuda_sm20_div_rn_f64_full) ;  /* 0x000000e0005c7944 */ /* 0x000fea0003c00000 */
[----:B------:R-:W-:-:S07]  /*25fe0*/  IMAD.MOV.U32 R6, RZ, RZ, R8 ;  /* 0x000000ffff067224 */ /* 0x000fce00078e0008 */
.L_x_498:
[----:B------:R-:W-:Y:S05]  /*25ff0*/  BSYNC.RECONVERGENT B1 ;  /* 0x0000000000017941 */ /* 0x000fea0003800200 */
.L_x_497:
[----:B------:R-:W-:Y:S01]  /*26000*/  IMAD.MOV.U32 R10, RZ, RZ, 0x652b82fe ;  /* 0x652b82feff0a7424 */ /* 0x000fe200078e00ff */
[----:B------:R-:W-:Y:S01]  /*26010*/  MOV R11, 0x3ff71547 ;  /* 0x3ff71547000b7802 */ /* 0x000fe20000000f00 */
[----:B------:R-:W-:Y:S01]  /*26020*/  UMOV UR6, 0xfefa39ef ;  /* 0xfefa39ef00067882 */ /* 0x000fe20000000000 */
[----:B------:R-:W-:Y:S01]  /*26030*/  UMOV UR7, 0x3fe62e42 ;  /* 0x3fe62e4200077882 */ /* 0x000fe20000000000 */
[----:B------:R-:W0:Y:S01]  /*26040*/  MUFU.RCP64H R55, 88.1199951171875 ;  /* 0x405607ae00377908 */ /* 0x000e220000001800 */
        /* <DEDUP_REMOVED lines=34> */
[----:B------:R-:W-:-:S05]  /*26270*/  DFMA R60, R58, -R60, R4 ;  /* 0x8000003c3a3c722b */ /* 0x000fca0000000004 */
        /* <DEDUP_REMOVED lines=16> */
[----:B------:R-:W-:-:S05]  /*26380*/  FFMA R52, RZ, 3.3442187309265136719, R9 ;  /* 0x405607aeff347823 */ /* 0x000fca0000000009 */
        /* <DEDUP_REMOVED lines=17> */
.L_x_500:
[----:B------:R-:W-:Y:S05]  /*264a0*/  BSYNC.RECONVERGENT B0 ;  /* 0x0000000000007941 */ /* 0x000fea0003800200 */
.L_x_499:
[----:B------:R-:W-:Y:S04]  /*264b0*/  BSSY.RECONVERGENT B1, `(.L_x_501) ;  /* 0x0000009000017945 */ /* 0x000fe80003800200 */
[----:B------:R-:W-:Y:S05]  /*264c0*/  @P3 BRA P4, `(.L_x_502) ;  /* 0x00000000001c3947 */ /* 0x000fea0002000000 */
[----:B------:R-:W-:Y:S01]  /*264d0*/  MOV R10, R4 ;  /* 0x00000004000a7202 */ /* 0x000fe20000000f00 */
[----:B------:R-:W-:Y:S01]  /*264e0*/  IMAD.MOV.U32 R7, RZ, RZ, R5 ;  /* 0x000000ffff077224 */ /* 0x000fe200078e0005 */
[----:B------:R-:W-:Y:S01]  /*264f0*/  MOV R6, 0x26530 ;  /* 0x0002653000067802 */ /* 0x000fe20000000f00 */
[----:B------:R-:W-:Y:S02]  /*26500*/  IMAD.MOV.U32 R8, RZ, RZ, 0x147ae148 ;  /* 0x147ae148ff087424 */ /* 0x000fe400078e00ff */
[----:B------:R-:W-:-:S07]  /*26510*/  IMAD.MOV.U32 R9, RZ, RZ, 0x405607ae ;  /* 0x405607aeff097424 */ /* 0x000fce00078e00ff */
[----:B------:R-:W-:Y:S05]  /*26520*/  CALL.REL.NOINC `($__internal_1_$__cuda_sm20_div_rn_f64_full) ;  /* 0x000000dc00087944 */ /* 0x000fea0003c00000 */
[----:B------:R-:W-:-:S07]  /*26530*/  MOV R9, R7 ;  /* 0x0000000700097202 */ /* 0x000fce0000000f00 */
.L_x_502:
[----:B------:R-:W-:Y:S05]  /*26540*/  BSYNC.RECONVERGENT B1 ;  /* 0x0000000000017941 */ /* 0x000fea0003800200 */
.L_x_501:
[----:B------:R-:W-:Y:S01]  /*26550*/  DADD R56, R52, 1 ;  /* 0x3ff0000034387429 */ /* 0x000fe20000000000 */
[----:B------:R-:W-:Y:S01]  /*26560*/  UMOV UR6, 0x147ae148 ;  /* 0x147ae14800067882 */ /* 0x000fe20000000000 */
[----:B------:R-:W-:Y:S01]  /*26570*/  UMOV UR7, 0x405607ae ;  /* 0x405607ae00077882 */ /* 0x000fe20000000000 */
[----:B------:R-:W-:Y:S01]  /*26580*/  IMAD.MOV.U32 R6, RZ, RZ, 0x1 ;  /* 0x00000001ff067424 */ /* 0x000fe200078e00ff */
[----:B------:R-:W-:Y:S01]  /*26590*/  DMUL R10, R4, R52 ;  /* 0x00000034040a7228 */ /* 0x000fe20000000000 */
[----:B------:R-:W-:Y:S03]  /*265a0*/  BSSY.RECONVERGENT B1, `(.L_x_503) ;  /* 0x0000017000017945 */ /* 0x000fe60003800200 */
[----:B------:R-:W-:-:S06]  /*265b0*/  DFMA R56, R56, R8, 1 ;  /* 0x3ff000003838742b */ /* 0x000fcc0000000008 */
[----:B------:R-:W-:Y:S02]  /*265c0*/  FSETP.GEU.AND P1, PT, |R11|, 6.5827683646048100446e-37, PT ;  /* 0x036000000b00780b */ /* 0x000fe40003f2e200 */
[----:B------:R-:W-:-:S06]  /*265d0*/  DMUL R54, R56, UR6 ;  /* 0x0000000638367c28 */ /* 0x000fcc0008000000 */
[----:B------:R-:W0:Y:S02]  /*265e0*/  MUFU.RCP64H R7, R55 ;  /* 0x0000003700077308 */ /* 0x000e240000001800 */
        /* <DEDUP_REMOVED lines=16> */
[----:B------:R-:W-:Y:S02]  /*266f0*/  IMAD.MOV.U32 R60, RZ, RZ, R8 ;  /* 0x000000ffff3c7224 */ /* 0x000fe400078e0008 */
[----:B------:R-:W-:-:S07]  /*26700*/  IMAD.MOV.U32 R61, RZ, RZ, R7 ;  /* 0x000000ffff3d7224 */ /* 0x000fce00078e0007 */
.L_x_504:
[----:B------:R-:W-:Y:S05]  /*26710*/  BSYNC.RECONVERGENT B1 ;  /* 0x0000000000017941 */ /* 0x000fea0003800200 */
.L_x_503:
        /* <DEDUP_REMOVED lines=18> */
.L_x_506:
[----:B------:R-:W-:Y:S05]  /*26840*/  BSYNC.RECONVERGENT B1 ;  /* 0x0000000000017941 */ /* 0x000fea0003800200 */
.L_x_505:
        /* <DEDUP_REMOVED lines=14> */
[----:B------:R-:W-:-:S05]  /*26930*/  FFMA R6, RZ, 2.71875, R63 ;  /* 0x402e0000ff067823 */ /* 0x000fca000000003f */
        /* <DEDUP_REMOVED lines=8> */
[----:B------:R-:W-:Y:S01]  /*269c0*/  MOV R62, R8 ;  /* 0x00000008003e7202 */ /* 0x000fe20000000f00 */
[----:B------:R-:W-:-:S07]  /*269d0*/  IMAD.MOV.U32 R63, RZ, RZ, R7 ;  /* 0x000000ffff3f7224 */ /* 0x000fce00078e0007 */
.L_x_508:
[----:B------:R-:W-:Y:S05]  /*269e0*/  BSYNC.RECONVERGENT B1 ;  /* 0x0000000000017941 */ /* 0x000fea0003800200 */
.L_x_507:
[----:B------:R-:W0:Y:S01]  /*269f0*/  MUFU.RCP64H R7, 5 ;  /* 0x4014000000077908 */ /* 0x000e220000001800 */
[----:B------:R-:W-:Y:S02]  /*26a00*/  HFMA2 R6, -RZ, RZ, 0, 5.9604644775390625e-08 ;  /* 0x00000001ff067431 */ /* 0x000fe400000001ff */
[----:B------:R-:W-:Y:S01]  /*26a10*/  IMAD.MOV.U32 R8, RZ, RZ, 0x0 ;  /* 0x00000000ff087424 */ /* 0x000fe200078e00ff */
[----:B------:R-:W-:Y:S01]  /*26a20*/  FSETP.GEU.AND P1, PT, |R5|, 6.5827683646048100446e-37, PT ;  /* 0x036000000500780b */ /* 0x000fe20003f2e200 */
[----:B------:R-:W-:Y:S01]  /*26a30*/  IMAD.MOV.U32 R9, RZ, RZ, 0x40140000 ;  /* 0x40140000ff097424 */ /* 0x000fe200078e00ff */
[----:B------:R-:W-:Y:S05]  /*26a40*/  BSSY.RECONVERGENT B1, `(.L_x_509) ;  /* 0x0000013000017945 */ /* 0x000fea0003800200 */
        /* <DEDUP_REMOVED lines=13> */
[----:B------:R-:W-:Y:S01]  /*26b20*/  IMAD.MOV.U32 R7, RZ, RZ, R5 ;  /* 0x000000ffff077224 */ /* 0x000fe200078e0005 */
[----:B------:R-:W-:Y:S01]  /*26b30*/  MOV R6, 0x26b60 ;  /* 0x00026b6000067802 */ /* 0x000fe20000000f00 */
[----:B------:R-:W-:-:S07]  /*26b40*/  IMAD.MOV.U32 R8, RZ, RZ, RZ ;  /* 0x000000ffff087224 */ /* 0x000fce00078e00ff */
[----:B------:R-:W-:Y:S05]  /*26b50*/  CALL.REL.NOINC `($__internal_1_$__cuda_sm20_div_rn_f64_full) ;  /* 0x000000d4007c7944 */ /* 0x000fea0003c00000 */
[----:B------:R-:W-:-:S07]  /*26b60*/  IMAD.MOV.U32 R6, RZ, RZ, R8 ;  /* 0x000000ffff067224 */ /* 0x000fce00078e0008 */
.L_x_510:
[----:B------:R-:W-:Y:S05]  /*26b70*/  BSYNC.RECONVERGENT B1 ;  /* 0x0000000000017941 */ /* 0x000fea0003800200 */
.L_x_509:
[----:B------:R-:W-:Y:S01]  /*26b80*/  DADD R6, R6, 1 ;  /* 0x3ff0000006067429 */ /* 0x000fe20000000000 */
[----:B------:R-:W-:Y:S07]  /*26b90*/  BSSY.RECONVERGENT B1, `(.L_x_511) ;  /* 0x000001a000017945 */ /* 0x000fee0003800200 */
[----:B------:R-:W-:-:S08]  /*26ba0*/  DFMA R62, R6, R62, 1 ;  /* 0x3ff00000063e742b */ /* 0x000fd0000000003e */
[----:B------:R-:W-:-:S08]  /*26bb0*/  DMUL R6, R62, 15 ;  /* 0x402e00003e067828 */ /* 0x000fd00000000000 */
[----:B------:R-:W-:Y:S01]  /*26bc0*/  DMUL R56, R6, 5 ;  /* 0x4014000006387828 */ /* 0x000fe20000000000 */
[----:B------:R-:W-:-:S05]  /*26bd0*/  IMAD.MOV.U32 R6, RZ, RZ, 0x1 ;  /* 0x00000001ff067424 */ /* 0x000fca00078e00ff */
[----:B------:R-:W0:Y:S02]  /*26be0*/  MUFU.RCP64H R7, R57 ;  /* 0x0000003900077308 */ /* 0x000e240000001800 */
[----:B0-----:R-:W-:-:S08]  /*26bf0*/  DFMA R8, -R56, R6, 1 ;  /* 0x3ff000003808742b */ /* 0x001fd00000000106 */
[----:B------:R-:W-:-:S08]  /*26c00*/  DFMA R8, R8, R8, R8 ;  /* 0x000000080808722b */ /* 0x000fd00000000008 */
[----:B------:R-:W-:Y:S02]  /*26c10*/  DFMA R8, R6, R8, R6 ;  /* 0x000000080608722b */ /* 0x000fe40000000006 */
[----:B------:R-:W-:-:S06]  /*26c20*/  DMUL R6, R4, R4 ;  /* 0x0000000404067228 */ /* 0x000fcc0000000000 */
[----:B------:R-:W-:-:S04]  /*26c30*/  DFMA R10, -R56, R8, 1 ;  /* 0x3ff00000380a742b */ /* 0x000fc80000000108 */
[----:B------:R-:W-:-:S04]  /*26c40*/  FSETP.GEU.AND P1, PT, |R7|, 6.5827683646048100446e-37, PT ;  /* 0x036000000700780b */ /* 0x000fc80003f2e200 */
        /* <DEDUP_REMOVED lines=14> */
.L_x_512:
[----:B------:R-:W-:Y:S05]  /*26d30*/  BSYNC.RECONVERGENT B1 ;  /* 0x0000000000017941 */ /* 0x000fea0003800200 */
.L_x_511:
[----:B------:R-:W0:Y:S01]  /*26d40*/  MUFU.RCP64H R7, R63 ;  /* 0x0000003f00077308 */ /* 0x000e220000001800 */
[----:B------:R-:W-:Y:S01]  /*26d50*/  IADD3 R6, PT, PT, R63, 0x300402, RZ ;  /* 0x003004023f067810 */ /* 0x000fe20007ffe0ff */
[----:B------:R-:W-:Y:S03]  /*26d60*/  BSSY.RECONVERGENT B1, `(.L_x_513) ;  /* 0x0000010000017945 */ /* 0x000fe60003800200 */
        /* <DEDUP_REMOVED lines=15> */
.L_x_514:
[----:B------:R-:W-:Y:S05]  /*26e60*/  BSYNC.RECONVERGENT B1 ;  /* 0x0000000000017941 */ /* 0x000fea0003800200 */
.L_x_513:
[----:B------:R-:W0:Y:S01]  /*26e70*/  MUFU.RCP64H R7, R53 ;  /* 0x0000003500077308 */ /* 0x000e220000001800 */
[----:B------:R-:W-:Y:S01]  /*26e80*/  VIADD R6, R53, 0x300402 ;  /* 0x0030040235067836 */ /* 0x000fe20000000000 */
[----:B------:R-:W-:Y:S04]  /*26e90*/  BSSY.RECONVERGENT B1, `(.L_x_515) ;  /* 0x000000f000017945 */ /* 0x000fe80003800200 */
[----:B------:R-:W-:Y:S01]  /*26ea0*/  FSETP.GEU.AND P0, PT, |R6|, 5.8789094863358348022e-39, PT ;  /* 0x004004020600780b */ /* 0x000fe20003f0e200 */
[----:B0-----:R-:W-:-:S08]  /*26eb0*/  DFMA R8, R6, -R52, 1 ;  /* 0x3ff000000608742b */ /* 0x001fd00000000834 */
[----:B------:R-:W-:-:S08]  /*26ec0*/  DFMA R8, R8, R8, R8 ;  /* 0x000000080808722b */ /* 0x000fd00000000008 */
[----:B------:R-:W-:-:S08]  /*26ed0*/  DFMA R8, R6, R8, R6 ;  /* 0x000000080608722b */ /* 0x000fd00000000006 */
        /* <DEDUP_REMOVED lines=10> */
.L_x_516:
[----:B------:R-:W-:Y:S05]  /*26f80*/  BSYNC.RECONVERGENT B1 ;  /* 0x0000000000017941 */ /* 0x000fea0003800200 */
.L_x_515:
[----:B------:R-:W-:Y:S01]  /*26f90*/  DADD R8, R8, 1 ;  /* 0x3ff0000008087429 */ /* 0x000fe20000000000 */
[----:B------:R-:W-:Y:S01]  /*26fa0*/  IMAD.MOV.U32 R64, RZ, RZ, 0x62a87f5c ;  /* 0x62a87f5cff407424 */ /* 0x000fe200078e00ff */
[----:B------:R-:W-:Y:S01]  /*26fb0*/  MOV R65, 0x3ff96b7d ;  /* 0x3ff96b7d00417802 */ /* 0x000fe20000000f00 */
[----:B------:R-:W-:Y:S01]  /*26fc0*/  UMOV UR6, 0x147ae148 ;  /* 0x147ae14800067882 */ /* 0x000fe20000000000 */
[----:B------:R-:W-:Y:S01]  /*26fd0*/  UMOV UR7, 0x405607ae ;  /* 0x405607ae00077882 */ /* 0x000fe20000000000 */
[----:B------:R-:W-:Y:S01]  /*26fe0*/  BSSY.RECONVERGENT B1, `(.L_x_517) ;  /* 0x0000019000017945 */ /* 0x000fe20003800200 */
[----:B------:R-:W-:Y:S02]  /*26ff0*/  DMUL R6, R52, UR6 ;  /* 0x0000000634067c28 */ /* 0x000fe40008000000 */
[----:B------:R-:W-:-:S08]  /*27000*/  DFMA R64, R8, R64, 1 ;  /* 0x3ff000000840742b */ /* 0x000fd00000000040 */
[----:B------:R-:W-:Y:S01]  /*27010*/  DMUL R10, R64, R6 ;  /* 0x00000006400a7228 */ /* 0x000fe20000000000 */
[----:B------:R-:W-:-:S05]  /*27020*/  IMAD.MOV.U32 R6, RZ, RZ, 0x1 ;  /* 0x00000001ff067424 */ /* 0x000fca00078e00ff */
[----:B------:R-:W0:Y:S02]  /*27030*/  MUFU.RCP64H R7, R11 ;  /* 0x0000000b00077308 */ /* 0x000e240000001800 */
[----:B0-----:R-:W-:-:S08]  /*27040*/  DFMA R8, -R10, R6, 1 ;  /* 0x3ff000000a08742b */ /* 0x001fd00000000106 */
[----:B------:R-:W-:-:S08]  /*27050*/  DFMA R8, R8, R8, R8 ;  /* 0x000000080808722b */ /* 0x000fd00000000008 */
[----:B------:R-:W-:-:S08]  /*27060*/  DFMA R8, R6, R8, R6 ;  /* 0x000000080608722b */ /* 0x000fd00000000006 */
[----:B------:R-:W-:-:S08]  /*27070*/  DFMA R6, -R10, R8, 1 ;  /* 0x3ff000000a06742b */ /* 0x000fd00000000108 */
[----:B------:R-:W-:-:S08]  /*27080*/  DFMA R6, R8, R6, R8 ;  /* 0x000000060806722b */ /* 0x000fd00000000008 */
[----:B------:R-:W-:-:S08]  /*27090*/  DMUL R62, R6, 140 ;  /* 0x40618000063e7828 */ /* 0x000fd00000000000 */
[----:B------:R-:W-:-:S08]  /*270a0*/  DFMA R8, -R10, R62, 140 ;  /* 0x406180000a08742b */ /* 0x000fd0000000013e */
[----:B------:R-:W-:-:S10]  /*270b0*/  DFMA R62, R6, R8, R62 ;  /* 0x00000008063e722b */ /* 0x000fd4000000003e */
[----:B------:R-:W-:-:S05]  /*270c0*/  FFMA R6, RZ, R11, R63 ;  /* 0x0000000bff067223 */ /* 0x000fca000000003f */
[----:B------:R-:W-:-:S13]  /*270d0*/  FSETP.GT.AND P0, PT, |R6|, 1.469367938527859385e-39, PT ;  /* 0x001000000600780b */ /* 0x000fda0003f04200 */
[----:B------:R-:W-:Y:S05]  /*270e0*/  @P0 BRA `(.L_x_518) ;  /* 0x0000000000200947 */ /* 0x000fea0003800000 */
[----:B------:R-:W-:Y:S01]  /*270f0*/  IMAD.MOV.U32 R8, RZ, RZ, R10 ;  /* 0x000000ffff087224 */ /* 0x000fe200078e000a */
[----:B------:R-:W-:Y:S01]  /*27100*/  MOV R10, RZ ;  /* 0x000000ff000a7202 */ /* 0x000fe20000000f00 */
[----:B------:R-:W-:Y:S01]  /*27110*/  IMAD.MOV.U32 R9, RZ, RZ, R11 ;  /* 0x000000ffff097224 */ /* 0x000fe200078e000b */
[----:B------:R-:W-:Y:S01]  /*27120*/  MOV R6, 0x27150 ;  /* 0x0002715000067802 */ /* 0x000fe20000000f00 */
[----:B------:R-:W-:-:S07]  /*27130*/  IMAD.MOV.U32 R7, RZ, RZ, 0x40618000 ;  /* 0x40618000ff077424 */ /* 0x000fce00078e00ff */
[----:B------:R-:W-:Y:S05]  /*27140*/  CALL.REL.NOINC `($__internal_1_$__cuda_sm20_div_rn_f64_full) ;  /* 0x000000d000007944 */ /* 0x000fea0003c00000 */
[----:B------:R-:W-:Y:S02]  /*27150*/  IMAD.MOV.U32 R62, RZ, RZ, R8 ;  /* 0x000000ffff3e7224 */ /* 0x000fe400078e0008 */
[----:B------:R-:W-:-:S07]  /*27160*/  IMAD.MOV.U32 R63, RZ, RZ, R7 ;  /* 0x000000ffff3f7224 */ /* 0x000fce00078e0007 */
.L_x_518:
[----:B------:R-:W-:Y:S05]  /*27170*/  BSYNC.RECONVERGENT B1 ;  /* 0x0000000000017941 */ /* 0x000fea0003800200 */
.L_x_517:
        /* <DEDUP_REMOVED lines=17> */
.L_x_520:
[----:B------:R-:W-:Y:S05]  /*27290*/  BSYNC.RECONVERGENT B1 ;  /* 0x0000000000017941 */ /* 0x000fea0003800200 */
.L_x_519:
[----:B------:R-:W0:Y:S01]  /*272a0*/  MUFU.RCP64H R7, R51 ;  /* 0x0000003300077308 */ /* 0x000e220000001800 */
[----:B------:R-:W-:Y:S01]  /*272b0*/  IMAD.MOV.U32 R6, RZ, RZ, 0x1 ;  /* 0x00000001ff067424 */ /* 0x000fe200078e00ff */
[----:B------:R-:W-:Y:S01]  /*272c0*/  DMUL R64, R54, 60000 ;  /* 0x40ed4c0036407828 */ /* 0x000fe20000000000 */
        /* <DEDUP_REMOVED lines=9> */
[----:B------:R-:W-:Y:S02]  /*27360*/  DFMA R6, R6, R54, R10 ;  /* 0x000000360606722b */ /* 0x000fe4000000000a */
[----:B------:R-:W-:-:S08]  /*27370*/  DMUL R54, R62, 5000 ;  /* 0x40b388003e367828 */ /* 0x000fd00000000000 */
[----:B------:R-:W-:Y:S01]  /*27380*/  FFMA R10, RZ, R51, R7 ;  /* 0x00000033ff0a7223 */ /* 0x000fe20000000007 */
[----:B------:R-:W-:-:S04]  /*27390*/  DFMA R66, R8, 60000, R54 ;  /* 0x40ed4c000842782b */ /* 0x000fc80000000036 */
        /* <DEDUP_REMOVED lines=8> */
[----:B------:R-:W-:-:S07]  /*27420*/  IMAD.MOV.U32 R6, RZ, RZ, R8 ;  /* 0x000000ffff067224 */ /* 0x000fce00078e0008 */
.L_x_522:
[----:B------:R-:W-:Y:S05]  /*27430*/  BSYNC.RECONVERGENT B1 ;  /* 0x0000000000017941 */ /* 0x000fea0003800200 */
.L_x_521:
[----:B------:R-:W0:Y:S01]  /*27440*/  MUFU.RCP64H R9, R17 ;  /* 0x0000001100097308 */ /* 0x000e220000001800 */
[----:B------:R-:W-:Y:S01]  /*27450*/  IMAD.MOV.U32 R8, RZ, RZ, 0x1 ;  /* 0x00000001ff087424 */ /* 0x000fe200078e00ff */
[----:B------:R-:W-:Y:S01]  /*27460*/  DMUL R58, R58, R60 ;  /* 0x0000003c3a3a7228 */ /* 0x000fe20000000000 */
[----:B------:R-:W-:Y:S01]  /*27470*/  UMOV UR8, 0x30553261 ;  /* 0x3055326100087882 */ /* 0x000fe20000000000 */
[----:B------:R-:W-:Y:S01]  /*27480*/  UMOV UR9, 0x3f23a92a ;  /* 0x3f23a92a00097882 */ /* 0x000fe20000000000 */
[----:B------:R-:W-:Y:S01]  /*27490*/  UMOV UR6, 0xd6dc1d6e ;  /* 0xd6dc1d6e00067882 */ /* 0x000fe20000000000 */
[----:B------:R-:W-:Y:S01]  /*274a0*/  UMOV UR7, 0x3fed6dc1 ;  /* 0x3fed6dc100077882 */ /* 0x000fe20000000000 */
[----:B------:R-:W-:Y:S01]  /*274b0*/  BSSY.RECONVERGENT B1, `(.L_x_523) ;  /* 0x0000031000017945 */ /* 0x000fe20003800200 */
[----:B------:R-:W-:Y:S01]  /*274c0*/  DMUL R62, R62, UR6 ;  /* 0x000000063e3e7c28 */ /* 0x000fe20008000000 */
[----:B------:R-:W-:Y:S01]  /*274d0*/  UMOV UR6, 0xaeebbaee ;  /* 0xaeebbaee00067882 */ /* 0x000fe20000000000 */
[----:B------:R-:W-:Y:S01]  /*274e0*/  DMUL R58, R58, 60000 ;  /* 0x40ed4c003a3a7828 */ /* 0x000fe20000000000 */
[----:B------:R-:W-:-:S05]  /*274f0*/  UMOV UR7, 0x40c28ebb ;  /* 0x40c28ebb00077882 */ /* 0x000fca0000000000 */
[----:B------:R-:W-:Y:S02]  /*27500*/  DMUL R62, R62, 60000 ;  /* 0x40ed4c003e3e7828 */ /* 0x000fe40000000000 */
[----:B0-----:R-:W-:-:S06]  /*27510*/  DFMA R10, -R16, R8, 1 ;  /* 0x3ff00000100a742b */ /* 0x001fcc0000000108 */
[----:B------:R-:W-:Y:S02]  /*27520*/  DADD R78, R62, UR6 ;  /* 0x000000063e4e7e29 */ /* 0x000fe40008000000 */
[----:B------:R-:W-:-:S08]  /*27530*/  DFMA R10, R10, R10, R10 ;  /* 0x0000000a0a0a722b */ /* 0x000fd0000000000a */
[----:B------:R-:W-:Y:S02]  /*27540*/  DFMA R10, R8, R10, R8 ;  /* 0x0000000a080a722b */ /* 0x000fe40000000008 */
[----:B------:R-:W-:Y:S02]  /*27550*/  DMUL R8, R16, R56 ;  /* 0x0000003810087228 */ /* 0x000fe40000000000 */
[----:B------:R-:W-:Y:S02]  /*27560*/  DMUL R56, R60, 5000 ;  /* 0x40b388003c387828 */ /* 0x000fe40000000000 */
[----:B------:R-:W-:Y:S02]  /*27570*/  DADD R60, R66, 5000 ;  /* 0x40b38800423c7429 */ /* 0x000fe40000000000 */
[----:B------:R-:W-:Y:S02]  /*27580*/  DFMA R64, -R16, R10, 1 ;  /* 0x3ff000001040742b */ /* 0x000fe4000000010a */
[----:B------:R-:W-:-:S06]  /*27590*/  DMUL R8, R8, 1500000 ;  /* 0x4136e36008087828 */ /* 0x000fcc0000000000 */
[----:B------:R-:W-:Y:S02]  /*275a0*/  DFMA R70, R10, R64, R10 ;  /* 0x000000400a46722b */ /* 0x000fe4000000000a */
[----:B------:R-:W-:Y:S02]  /*275b0*/  DADD R10, R56, R6 ;  /* 0x00000000380a7229 */ /* 0x000fe40000000006 */
[----:B------:R-:W-:Y:S02]  /*275c0*/  DMUL R64, R58, 5000 ;  /* 0x40b388003a407828 */ /* 0x000fe40000000000 */
[----:B------:R-:W-:Y:S02]  /*275d0*/  DADD R6, R8, R58 ;  /* 0x0000000008067229 */ /* 0x000fe4000000003a */
[----:B------:R-:W-:Y:S02]  /*275e0*/  DMUL R76, R70, UR8 ;  /* 0x00000008464c7c28 */ /* 0x000fe40008000000 */
[----:B------:R-:W-:-:S02]  /*275f0*/  DMUL R74, R10, 5000 ;  /* 0x40b388000a4a7828 */ /* 0x000fc40000000000 */
[----:B------:R-:W-:Y:S02]  /*27600*/  DMUL R64, R64, R60 ;  /* 0x0000003c40407228 */ /* 0x000fe40000000000 */
[----:B------:R-:W-:Y:S02]  /*27610*/  DMUL R72, R10, R8 ;  /* 0x000000080a487228 */ /* 0x000fe40000000000 */
[----:B------:R-:W-:Y:S02]  /*27620*/  DFMA R68, -R16, R76, UR8 ;  /* 0x0000000810447e2b */ /* 0x000fe4000800014c */
[----:B------:R-:W-:Y:S02]  /*27630*/  DMUL R8, R8, R62 ;  /* 0x0000003e08087228 */ /* 0x000fe40000000000 */
[----:B------:R-:W-:Y:S02]  /*27640*/  DFMA R74, R74, R6, R64 ;  /* 0x000000064a4a722b */ /* 0x000fe40000000040 */
[----:B------:R-:W-:-:S02]  /*27650*/  DMUL R64, R66, UR6 ;  /* 0x0000000642407c28 */ /* 0x000fc40008000000 */
[----:B------:R-:W-:Y:S02]  /*27660*/  DFMA R76, R70, R68, R76 ;  /* 0x00000044464c722b */ /* 0x000fe4000000004c */
[----:B------:R-:W-:Y:S02]  /*27670*/  DADD R70, R10, 5000 ;  /* 0x40b388000a467429 */ /* 0x000fe40000000000 */
[----:B------:R-:W-:Y:S02]  /*27680*/  DMUL R68, R58, UR6 ;  /* 0x000000063a447c28 */ /* 0x000fe40008000000 */
[----:B------:R-:W-:Y:S02]  /*27690*/  DMUL R66, R66, 5000 ;  /* 0x40b3880042427828 */ /* 0x000fe40000000000 */
[----:B------:R-:W-:Y:S02]  /*276a0*/  DMUL R6, R6, R64 ;  /* 0x0000004006067228 */ /* 0x000fe40000000000 */
[----:B------:R-:W-:Y:S01]  /*276b0*/  FFMA R80, RZ, R17, R77 ;  /* 0x00000011ff507223 */ /* 0x000fe2000000004d */
[----:B------:R-:W-:-:S02]  /*276c0*/  DMUL R10, R62, 5000 ;  /* 0x40b388003e0a7828 */ /* 0x000fc40000000000 */
[----:B------:R-:W-:Y:S02]  /*276d0*/  DMUL R68, R68, R70 ;  /* 0x0000004644447228 */ /* 0x000fe40000000000 */
[----:B------:R-:W-:Y:S01]  /*276e0*/  FSETP.GT.AND P0, PT, |R80|, 1.469367938527859385e-39, PT ;  /* 0x001000005000780b */ /* 0x000fe20003f04200 */
[----:B------:R-:W-:-:S05]  /*276f0*/  DMUL R66, R78, R66 ;  /* 0x000000424e427228 */ /* 0x000fca0000000000 */
[----:B------:R-:W-:Y:S02]  /*27700*/  DFMA R72, R72, R78, R68 ;  /* 0x0000004e4848722b */ /* 0x000fe40000000044 */
[----:B------:R-:W-:Y:S02]  /*27710*/  DFMA R68, R60, R8, R6 ;  /* 0x000000083c44722b */ /* 0x000fe40000000006 */
[----:B------:R-:W-:-:S03]  /*27720*/  DFMA R70, R70, R10, R66 ;  /* 0x0000000a4646722b */ /* 0x000fc60000000042 */
[----:B------:R-:W-:Y:S08]  /*27730*/  @P0 BRA `(.L_x_524) ;  /* 0x0000000000200947 */ /* 0x000ff00003800000 */
        /* <DEDUP_REMOVED lines=8> */
.L_x_524:
[----:B------:R-:W-:Y:S05]  /*277c0*/  BSYNC.RECONVERGENT B1 ;  /* 0x0000000000017941 */ /* 0x000fea0003800200 */
.L_x_523:
[----:B------:R-:W-:Y:S01]  /*277d0*/  DADD R6, -RZ, |R76| ;  /* 0x00000000ff067229 */ /* 0x000fe2000000054c */
[----:B------:R-:W-:Y:S01]  /*277e0*/  BSSY.RECONVERGENT B0, `(.L_x_525) ;  /* 0x0000006000007945 */ /* 0x000fe20003800200 */
[----:B------:R-:W-:Y:S01]  /*277f0*/  IMAD.MOV.U32 R8, RZ, RZ, RZ ;  /* 0x000000ffff087224 */ /* 0x000fe200078e00ff */
[----:B------:R-:W-:-:S07]  /*27800*/  MOV R9, 0x27840 ;  /* 0x0002784000097802 */ /* 0x000fce0000000f00 */
[----:B------:R-:W-:Y:S01]  /*27810*/  IMAD.MOV.U32 R10, RZ, RZ, R6 ;  /* 0x000000ffff0a7224 */ /* 0x000fe200078e0006 */
[----:B------:R-:W-:-:S07]  /*27820*/  MOV R6, 0x40000000 ;  /* 0x4000000000067802 */ /* 0x000fce0000000f00 */
[----:B------:R-:W-:Y:S05]  /*27830*/  CALL.REL.NOINC `($_Z4ItotidPdPsS_S_$__internal_accurate_pow) ;  /* 0x000000cc00dc7944 */ /* 0x000fea0003c00000 */
[----:B------:R-:W-:Y:S05]  /*27840*/  BSYNC.RECONVERGENT B0 ;  /* 0x0000000000007941 */ /* 0x000fea0003800200 */
.L_x_525:
[----:B------:R-:W-:Y:S01]  /*27850*/  DADD R8, R74, R72 ;  /* 0x000000004a087229 */ /* 0x000fe20000000048 */
[----:B------:R-:W-:Y:S01]  /*27860*/  BSSY.RECONVERGENT B0, `(.L_x_526) ;  /* 0x000001e000007945 */ /* 0x000fe20003800200 */
[----:B------:R-:W-:Y:S01]  /*27870*/  DSETP.NEU.AND P0, PT, R76, RZ, PT ;  /* 0x000000ff4c00722a */ /* 0x000fe20003f0d000 */
[----:B------:R-:W-:Y:S01]  /*27880*/  IMAD.MOV.U32 R96, RZ, RZ, R7 ;  /* 0x000000ffff607224 */ /* 0x000fe200078e0007 */
[----:B------:R-:W-:Y:S01]  /*27890*/  FSETP.GEU.AND P4, PT, |R75|, 6.5827683646048100446e-37, PT ;  /* 0x036000004b00780b */ /* 0x000fe20003f8e200 */
[----:B------:R-:W-:-:S03]  /*278a0*/  IMAD.MOV.U32 R97, RZ, RZ, R6 ;  /* 0x000000ffff617224 */ /* 0x000fc600078e0006 */
[----:B------:R-:W-:-:S08]  /*278b0*/  DADD R8, R68, R8 ;  /* 0x0000000044087229 */ /* 0x000fd00000000008 */
[----:B------:R-:W-:Y:S01]  /*278c0*/  DADD R92, R70, R8 ;  /* 0x00000000465c7229 */ /* 0x000fe20000000008 */
[----:B------:R-:W-:Y:S01]  /*278d0*/  @!P0 CS2R R96, SRZ ;  /* 0x0000000000608805 */ /* 0x000fe2000001ff00 */
[----:B------:R-:W-:-:S04]  /*278e0*/  IMAD.MOV.U32 R8, RZ, RZ, 0x1 ;  /* 0x00000001ff087424 */ /* 0x000fc800078e00ff */
[----:B------:R-:W0:Y:S02]  /*278f0*/  MUFU.RCP64H R9, R93 ;  /* 0x0000005d00097308 */ /* 0x000e240000001800 */
[----:B0-----:R-:W-:-:S08]  /*27900*/  DFMA R10, -R92, R8, 1 ;  /* 0x3ff000005c0a742b */ /* 0x001fd00000000108 */
[----:B------:R-:W-:-:S08]  /*27910*/  DFMA R10, R10, R10, R10 ;  /* 0x0000000a0a0a722b */ /* 0x000fd0000000000a */
[----:B------:R-:W-:-:S08]  /*27920*/  DFMA R10, R8, R10, R8 ;  /* 0x0000000a080a722b */ /* 0x000fd00000000008 */
[----:B------:R-:W-:-:S08]  /*27930*/  DFMA R8, -R92, R10, 1 ;  /* 0x3ff000005c08742b */ /* 0x000fd0000000010a */
[----:B------:R-:W-:Y:S02]  /*27940*/  DFMA R10, R10, R8, R10 ;  /* 0x000000080a0a722b */ /* 0x000fe4000000000a */
[----:B------:R-:W-:-:S06]  /*27950*/  DADD R8, R76, 2 ;  /* 0x400000004c087429 */ /* 0x000fcc0000000000 */
[----:B------:R-:W-:-:S04]  /*27960*/  DMUL R94, R74, R10 ;  /* 0x0000000a4a5e7228 */ /* 0x000fc80000000000 */
[----:B------:R-:W-:-:S04]  /*27970*/  LOP3.LUT R8, R9, 0x7ff00000, RZ, 0xc0, !PT ;  /* 0x7ff0000009087812 */ /* 0x000fc800078ec0ff */
[----:B------:R-:W-:Y:S01]  /*27980*/  DFMA R78, -R92, R94, R74 ;  /* 0x0000005e5c4e722b */ /* 0x000fe2000000014a */
        /* <DEDUP_REMOVED lines=9> */
[----:B------:R-:W-:Y:S01]  /*27a20*/  @!P0 MOV R96, 0x0 ;  /* 0x0000000000608802 */ /* 0x000fe20000000f00 */
[----:B------:R-:W-:-:S07]  /*27a30*/  @!P0 IMAD.MOV.U32 R97, RZ, RZ, 0x7ff00000 ;  /* 0x7ff00000ff618424 */ /* 0x000fce00078e00ff */
.L_x_527:
[----:B------:R-:W-:Y:S05]  /*27a40*/  BSYNC.RECONVERGENT B0 ;  /* 0x0000000000007941 */ /* 0x000fea0003800200 */
.L_x_526:
[----:B------:R-:W-:Y:S04]  /*27a50*/  BSSY.RECONVERGENT B1, `(.L_x_528) ;  /* 0x000000a000017945 */ /* 0x000fe80003800200 */
        /* <DEDUP_REMOVED lines=9> */
.L_x_529:
[----:B------:R-:W-:Y:S05]  /*27af0*/  BSYNC.RECONVERGENT B1 ;  /* 0x0000000000017941 */ /* 0x000fea0003800200 */
.L_x_528:
[----:B------:R-:W0:Y:S01]  /*27b00*/  MUFU.RCP64H R7, R93 ;  /* 0x0000005d00077308 */ /* 0x000e220000001800 */
[----:B------:R-:W-:Y:S01]  /*27b10*/  HFMA2 R6, -RZ, RZ, 0, 5.9604644775390625e-08 ;  /* 0x00000001ff067431 */ /* 0x000fe200000001ff */
        /* <DEDUP_REMOVED lines=21> */
.L_x_531:
[----:B------:R-:W-:Y:S05]  /*27c70*/  BSYNC.RECONVERGENT B1 ;  /* 0x0000000000017941 */ /* 0x000fea0003800200 */
.L_x_530:
[----:B------:R-:W-:Y:S01]  /*27c80*/  DADD R96, R96, 1 ;  /* 0x3ff0000060607429 */ /* 0x000fe20000000000 */
[----:B------:R-:W-:Y:S01]  /*27c90*/  BSSY.RECONVERGENT B1, `(.L_x_532) ;  /* 0x0000012000017945 */ /* 0x000fe20003800200 */
[----:B------:R-:W-:-:S04]  /*27ca0*/  DSETP.NEU.AND P0, PT, R76, 1, PT ;  /* 0x3ff000004c00742a */ /* 0x000fc80003f0d000 */
        /* <DEDUP_REMOVED lines=16> */
.L_x_533:
[----:B------:R-:W-:Y:S05]  /*27db0*/  BSYNC.RECONVERGENT B1 ;  /* 0x0000000000017941 */ /* 0x000fea0003800200 */
.L_x_532:
[----:B------:R-:W0:Y:S01]  /*27dc0*/  MUFU.RCP64H R7, R93 ;  /* 0x0000005d00077308 */ /* 0x000e220000001800 */
[----:B------:R-:W-:Y:S01]  /*27dd0*/  MOV R6, 0x1 ;  /* 0x0000000100067802 */ /* 0x000fe20000000f00 */
[----:B------:R-:W-:Y:S01]  /*27de0*/  BSSY.RECONVERGENT B1, `(.L_x_534) ;  /* 0x0000016000017945 */ /* 0x000fe20003800200 */
[----:B------:R-:W-:-:S04]  /*27df0*/  FSETP.GEU.AND P3, PT, |R71|, 6.5827683646048100446e-37, PT ;  /* 0x036000004700780b */ /* 0x000fc80003f6e200 */
        /* <DEDUP_REMOVED lines=8> */
[----:B------:R-:W-:Y:S02]  /*27e80*/  FSEL R72, R8, RZ, P0 ;  /* 0x000000ff08487208 */ /* 0x000fe40000000000 */
[----:B------:R-:W-:-:S07]  /*27e90*/  FSEL R73, R9, 1.75, P0 ;  /* 0x3fe0000009497808 */ /* 0x000fce0000000000 */
        /* <DEDUP_REMOVED lines=10> */
.L_x_535:
[----:B------:R-:W-:Y:S05]  /*27f40*/  BSYNC.RECONVERGENT B1 ;  /* 0x0000000000017941 */ /* 0x000fea0003800200 */
.L_x_534:
        /* <DEDUP_REMOVED lines=11> */
[----:B------:R-:W-:Y:S02]  /*28000*/  DFMA R8, R70, R10, R8 ;  /* 0x0000000a4608722b */ /* 0x000fe40000000008 */
[----:B------:R-:W-:-:S08]  /*28010*/  DMUL R10, R62, R94 ;  /* 0x0000005e3e0a7228 */ /* 0x000fd00000000000 */
[----:B------:R-:W-:Y:S01]  /*28020*/  DFMA R58, R58, R6, -R10 ;  /* 0x000000063a3a722b */ /* 0x000fe2000000080a */
[----:B------:R-:W-:-:S05]  /*28030*/  FFMA R6, RZ, R93, R9 ;  /* 0x0000005dff067223 */ /* 0x000fca0000000009 */
[----:B------:R-:W-:Y:S02]  /*28040*/  FSETP.GT.AND P0, PT, |R6|, 1.469367938527859385e-39, PT ;  /* 0x001000000600780b */ /* 0x000fe40003f04200 */
[----:B------:R-:W-:-:S11]  /*28050*/  DMUL R58, R58, 3 ;  /* 0x400800003a3a7828 */ /* 0x000fd60000000000 */
        /* <DEDUP_REMOVED lines=8> */
.L_x_537:
[----:B------:R-:W-:Y:S05]  /*280e0*/  BSYNC.RECONVERGENT B1 ;  /* 0x0000000000017941 */ /* 0x000fea0003800200 */
.L_x_536:
[----:B------:R-:W0:Y:S01]  /*280f0*/  MUFU.RCP64H R7, 88.1199951171875 ;  /* 0x405607ae00077908 */ /* 0x000e220000001800 */
[----:B------:R-:W-:Y:S01]  /*28100*/  MOV R10, 0x147ae148 ;  /* 0x147ae148000a7802 */ /* 0x000fe20000000f00 */
[----:B------:R-:W-:Y:S01]  /*28110*/  IMAD.MOV.U32 R11, RZ, RZ, 0x405607ae ;  /* 0x405607aeff0b7424 */ /* 0x000fe200078e00ff */
[----:B------:R-:W-:Y:S01]  /*28120*/  UMOV UR6, 0x66666666 ;  /* 0x6666666600067882 */ /* 0x000fe20000000000 */
[----:B------:R-:W-:Y:S01]  /*28130*/  IMAD.MOV.U32 R6, RZ, RZ, 0x1 ;  /* 0x00000001ff067424 */ /* 0x000fe200078e00ff */
[----:B------:R-:W-:Y:S01]  /*28140*/  UMOV UR7, 0x3ff66666 ;  /* 0x3ff6666600077882 */ /* 0x000fe20000000000 */
[----:B------:R-:W-:Y:S01]  /*28150*/  IMAD.MOV.U32 R69, RZ, RZ, 0x1 ;  /* 0x00000001ff457424 */ /* 0x000fe200078e00ff */
[----:B------:R-:W-:Y:S01]  /*28160*/  DFMA R8, R56, R8, R58 ;  /* 0x000000083808722b */ /* 0x000fe2000000003a */
[----:B------:R-:W-:Y:S03]  /*28170*/  BSSY.RECONVERGENT B1, `(.L_x_538) ;  /* 0x000002f000017945 */ /* 0x000fe60003800200 */
[----:B------:R-:W-:-:S04]  /*28180*/  SHF.L.U32 R68, R69, R0, RZ ;  /* 0x0000000045447219 */ /* 0x000fc800000006ff */
[----:B------:R-:W-:Y:S01]  /*28190*/  LOP3.LUT P0, RZ, R68, 0xe0780, RZ, 0xc0, !PT ;  /* 0x000e078044ff7812 */ /* 0x000fe2000780c0ff */
[----:B0-----:R-:W-:-:S03]  /*281a0*/  DFMA R70, R6, -R10, 1 ;  /* 0x3ff000000646742b */ /* 0x001fc6000000080a */
[----:B------:R-:W-:-:S05]  /*281b0*/  ISETP.LE.U32.AND P0, PT, R0, 0x13, P0 ;  /* 0x000000130000780c */ /* 0x000fca0000703070 */
[----:B------:R-:W-:-:S08]  /*281c0*/  DFMA R70, R70, R70, R70 ;  /* 0x000000464646722b */ /* 0x000fd00000000046 */
[----:B------:R-:W-:Y:S01]  /*281d0*/  @!P0 PRMT R69, R0, 0x9910, RZ ;  /* 0x0000991000458816 */ /* 0x000fe200000000ff */
[----:B------:R-:W-:Y:S01]  /*281e0*/  DFMA R6, R6, R70, R6 ;  /* 0x000000460606722b */ /* 0x000fe20000000006 */
[----:B------:R-:W-:Y:S02]  /*281f0*/  @!P0 MOV R76, 0x1c38b04c ;  /* 0x1c38b04c004c8802 */ /* 0x000fe40000000f00 */
[----:B------:R-:W-:Y:S01]  /*28200*/  @!P0 ISETP.NE.AND P1, PT, R69, 0x14, PT ;  /* 0x000000144500880c */ /* 0x000fe20003f25270 */
[----:B------:R-:W-:-:S04]  /*28210*/  @!P0 IMAD.MOV.U32 R69, RZ, RZ, 0x3f4cd5f9 ;  /* 0x3f4cd5f9ff458424 */ /* 0x000fc800078e00ff */
[----:B------:R-:W-:-:S08]  /*28220*/  DFMA R70, R6, -R10, 1 ;  /* 0x3ff000000646742b */ /* 0x000fd0000000080a */
[----:B------:R-:W-:Y:S01]  /*28230*/  DFMA R6, R6, R70, R6 ;  /* 0x000000460606722b */ /* 0x000fe20000000006 */
[----:B------:R-:W-:Y:S01]  /*28240*/  IMAD.MOV.U32 R70, RZ, RZ, -0x63c74fb4 ;  /* 0x9c38b04cff467424 */ /* 0x000fe200078e00ff */
[----:B------:R-:W-:Y:S01]  /*28250*/  @!P0 FSEL R70, -R76, -1.88909656517717734413e+26, !P1 ;  /* 0xeb1c432d4c468808 */ /* 0x000fe20004800100 */
[----:B------:R-:W-:Y:S01]  /*28260*/  IMAD.MOV.U32 R71, RZ, RZ, 0x3f4cd5f9 ;  /* 0x3f4cd5f9ff477424 */ /* 0x000fe200078e00ff */
[----:B------:R-:W-:Y:S02]  /*28270*/  @!P0 FSEL R71, R69, 0.78989994525909423828, !P1 ;  /* 0x3f4a36e245478808 */ /* 0x000fe40004800000 */
[----:B------:R-:W-:Y:S02]  /*28280*/  LOP3.LUT P0, RZ, R68, 0x1c070, RZ, 0xc0, !PT ;  /* 0x0001c07044ff7812 */ /* 0x000fe4000780c0ff */
[----:B------:R-:W-:Y:S01]  /*28290*/  DMUL R76, R46, R6 ;  /* 0x000000062e4c7228 */ /* 0x000fe20000000000 */
[----:B------:R-:W-:Y:S01]  /*282a0*/  FSETP.GEU.AND P1, PT, |R47|, 6.5827683646048100446e-37, PT ;  /* 0x036000002f00780b */ /* 0x000fe20003f2e200 */
[----:B------:R-:W-:Y:S01]  /*282b0*/  DMUL R56, R70, UR6 ;  /* 0x0000000646387c28 */ /* 0x000fe20008000000 */
[----:B------:R-:W-:Y:S01]  /*282c0*/  UMOV UR6, 0xaeebbaee ;  /* 0xaeebbaee00067882 */ /* 0x000fe20000000000 */
[----:B------:R-:W-:Y:S01]  /*282d0*/  UMOV UR7, 0x40c28ebb ;  /* 0x40c28ebb00077882 */ /* 0x000fe20000000000 */
[----:B------:R-:W-:Y:S01]  /*282e0*/  ISETP.LE.U32.AND P0, PT, R0, 0x10, P0 ;  /* 0x000000100000780c */ /* 0x000fe20000703070 */
[----:B------:R-:W-:Y:S01]  /*282f0*/  DMUL R94, R94, -UR6 ;  /* 0x800000065e5e7c28 */ /* 0x000fe20008000000 */
[----:B------:R-:W-:Y:S01]  /*28300*/  UMOV UR6, 0x9999999a ;  /* 0x9999999a00067882 */ /* 0x000fe20000000000 */
[----:B------:R-:W-:Y:S01]  /*28310*/  DFMA R10, R76, -R10, R46 ;  /* 0x8000000a4c0a722b */ /* 0x000fe2000000002e */
[----:B------:R-:W-:-:S03]  /*28320*/  UMOV UR7, 0x3fe99999 ;  /* 0x3fe9999900077882 */ /* 0x000fc60000000000 */
[----:B------:R-:W-:Y:S02]  /*28330*/  FSEL R58, R56, R70, P0 ;  /* 0x00000046383a7208 */ /* 0x000fe40000000000 */
[----:B------:R-:W-:Y:S01]  /*28340*/  FSEL R59, R57, R71, P0 ;  /* 0x00000047393b7208 */ /* 0x000fe20000000000 */
[----:B------:R-:W-:Y:S02]  /*28350*/  DFMA R56, -R54, R74, R8 ;  /* 0x0000004a3638722b */ /* 0x000fe40000000108 */
[----:B------:R-:W-:Y:S02]  /*28360*/  DFMA R6, R6, R10, R76 ;  /* 0x0000000a0606722b */ /* 0x000fe4000000004c */
[----:B------:R-:W-:Y:S02]  /*28370*/  DFMA R94, R74, 5000, R94 ;  /* 0x40b388004a5e782b */ /* 0x000fe4000000005e */
[----:B------:R-:W-:-:S06]  /*28380*/  DMUL R8, R58, UR6 ;  /* 0x000000063a087c28 */ /* 0x000fcc0008000000 */
[----:B------:R-:W-:Y:S01]  /*28390*/  FFMA R10, RZ, 3.3442187309265136719, R7 ;  /* 0x405607aeff0a7823 */ /* 0x000fe20000000007 */
[----:B------:R-:W-:Y:S02]  /*283a0*/  DFMA R56, R94, 2, R56 ;  /* 0x400000005e38782b */ /* 0x000fe40000000038 */
[----:B------:R-:W-:Y:S02]  /*283b0*/  DMUL R8, R8, R72 ;  /* 0x0000004808087228 */ /* 0x000fe40000000000 */
[----:B------:R-:W-:-:S06]  /*283c0*/  FSETP.GT.AND P0, PT, |R10|, 1.469367938527859385e-39, PT ;  /* 0x001000000a00780b */ /* 0x000fcc0003f04200 */
[----:B------:R-:W-:-:S07]  /*283d0*/  DMUL R56, R8, R56 ;  /* 0x0000003808387228 */ /* 0x000fce0000000000 */
        /* <DEDUP_REMOVED lines=8> */
.L_x_539:
[----:B------:R-:W-:Y:S05]  /*28460*/  BSYNC.RECONVERGENT B1 ;  /* 0x0000000000017941 */ /* 0x000fea0003800200 */
.L_x_538:
[----:B------:R-:W-:Y:S01]  /*28470*/  DADD R70, R52, 1 ;  /* 0x3ff0000034467429 */ /* 0x000fe20000000000 */
[----:B------:R-:W-:Y:S01]  /*28480*/  UMOV UR6, 0x147ae148 ;  /* 0x147ae14800067882 */ /* 0x000fe20000000000 */
[----:B------:R-:W-:Y:S01]  /*28490*/  UMOV UR7, 0x405607ae ;  /* 0x405607ae00077882 */ /* 0x000fe20000000000 */
[----:B------:R-:W-:Y:S01]  /*284a0*/  DMUL R68, R46, R52 ;  /* 0x000000342e447228 */ /* 0x000fe20000000000 */
[----:B------:R-:W-:Y:S04]  /*284b0*/  BSSY.RECONVERGENT B1, `(.L_x_540) ;  /* 0x0000017000017945 */ /* 0x000fe80003800200 */
[----:B------:R-:W-:Y:S01]  /*284c0*/  DFMA R70, R70, R6, 1 ;  /* 0x3ff000004646742b */ /* 0x000fe20000000006 */
[----:B------:R-:W-:-:S04]  /*284d0*/  IMAD.MOV.U32 R6, RZ, RZ, 0x1 ;  /* 0x00000001ff067424 */ /* 0x000fc800078e00ff */
[----:B------:R-:W-:-:S03]  /*284e0*/  FSETP.GEU.AND P1, PT, |R69|, 6.5827683646048100446e-37, PT ;  /* 0x036000004500780b */ /* 0x000fc60003f2e200 */
        /* <DEDUP_REMOVED lines=15> */
[----:B------:R-:W-:-:S07]  /*285e0*/  IMAD.MOV.U32 R7, RZ, RZ, R69 ;  /* 0x000000ffff077224 */ /* 0x000fce00078e0045 */
[----:B------:R-:W-:Y:S05]  /*285f0*/  CALL.REL.NOINC `($__internal_1_$__cuda_sm20_div_rn_f64_full) ;  /* 0x000000b800d47944 */ /* 0x000fea0003c00000 */
[----:B------:R-:W-:Y:S01]  /*28600*/  MOV R52, R8 ;  /* 0x0000000800347202 */ /* 0x000fe20000000f00 */
[----:B------:R-:W-:-:S07]  /*28610*/  IMAD.MOV.U32 R53, RZ, RZ, R7 ;  /* 0x000000ffff357224 */ /* 0x000fce00078e0007 */
.L_x_541:
[----:B------:R-:W-:Y:S05]  /*28620*/  BSYNC.RECONVERGENT B1 ;  /* 0x0000000000017941 */ /* 0x000fea0003800200 */
.L_x_540:
        /* <DEDUP_REMOVED lines=18> */
.L_x_543:
[----:B------:R-:W-:Y:S05]  /*28750*/  BSYNC.RECONVERGENT B1 ;  /* 0x0000000000017941 */ /* 0x000fea0003800200 */
.L_x_542:
[----:B------:R-:W0:Y:S01]  /*28760*/  MUFU.RCP64H R7, 15 ;  /* 0x402e000000077908 */ /* 0x000e220000001800 */
[----:B------:R-:W-:Y:S01]  /*28770*/  MOV R8, 0x0 ;  /* 0x0000000000087802 */ /* 0x000fe20000000f00 */
        /* <DEDUP_REMOVED lines=21> */
[----:B------:R-:W-:Y:S01]  /*288d0*/  IMAD.MOV.U32 R70, RZ, RZ, R8 ;  /* 0x000000ffff467224 */ /* 0x000fe200078e0008 */
[----:B------:R-:W-:-:S07]  /*288e0*/  MOV R71, R7 ;  /* 0x0000000700477202 */ /* 0x000fce0000000f00 */
.L_x_545:
[----:B------:R-:W-:Y:S05]  /*288f0*/  BSYNC.RECONVERGENT B1 ;  /* 0x0000000000017941 */ /* 0x000fea0003800200 */
.L_x_544:
        /* <DEDUP_REMOVED lines=24> */
.L_x_547:
[----:B------:R-:W-:Y:S05]  /*28a80*/  BSYNC.RECONVERGENT B1 ;  /* 0x0000000000017941 */ /* 0x000fea0003800200 */
.L_x_546:
[----:B------:R-:W-:Y:S01]  /*28a90*/  DADD R6, R6, 1 ;  /* 0x3ff0000006067429 */ /* 0x000fe20000000000 */
[----:B------:R-:W-:Y:S07]  /*28aa0*/  BSSY.RECONVERGENT B1, `(.L_x_548) ;  /* 0x0000018000017945 */ /* 0x000fee0003800200 */
[----:B------:R-:W-:Y:S01]  /*28ab0*/  DFMA R70, R6, R70, 1 ;  /* 0x3ff000000646742b */ /* 0x000fe20000000046 */
[----:B------:R-:W-:-:S07]  /*28ac0*/  IMAD.MOV.U32 R6, RZ, RZ, 0x1 ;  /* 0x00000001ff067424 */ /* 0x000fce00078e00ff */
[----:B------:R-:W-:-:S08]  /*28ad0*/  DMUL R8, R70, 15 ;  /* 0x402e000046087828 */ /* 0x000fd00000000000 */
[----:B------:R-:W-:-:S06]  /*28ae0*/  DMUL R8, R8, 5 ;  /* 0x4014000008087828 */ /* 0x000fcc0000000000 */
        /* <DEDUP_REMOVED lines=15> */
[----:B------:R-:W-:-:S07]  /*28be0*/  MOV R6, 0x28c00 ;  /* 0x00028c0000067802 */ /* 0x000fce0000000f00 */
[----:B------:R-:W-:Y:S05]  /*28bf0*/  CALL.REL.NOINC `($__internal_1_$__cuda_sm20_div_rn_f64_full) ;  /* 0x000000b400547944 */ /* 0x000fea0003c00000 */
[----:B------:R-:W-:Y:S01]  /*28c00*/  IMAD.MOV.U32 R46, RZ, RZ, R8 ;  /* 0x000000ffff2e7224 */ /* 0x000fe200078e0008 */
[----:B------:R-:W-:-:S07]  /*28c10*/  MOV R47, R7 ;  /* 0x00000007002f7202 */ /* 0x000fce0000000f00 */
.L_x_549:
[----:B------:R-:W-:Y:S05]  /*28c20*/  BSYNC.RECONVERGENT B1 ;  /* 0x0000000000017941 */ /* 0x000fea0003800200 */
.L_x_548:
        /* <DEDUP_REMOVED lines=18> */
.L_x_551:
[----:B------:R-:W-:Y:S05]  /*28d50*/  BSYNC.RECONVERGENT B1 ;  /* 0x0000000000017941 */ /* 0x000fea0003800200 */
.L_x_550:
        /* <DEDUP_REMOVED lines=13> */
[----:B------:R-:W-:-:S05]  /*28e30*/  FFMA R8, RZ, R51, R7 ;  /* 0x00000033ff087223 */ /* 0x000fca0000000007 */
[----:B------:R-:W-:-:S13]  /*28e40*/  FSETP.GT.AND P0, PT, |R8|, 1.469367938527859385e-39, PT ;  /* 0x001000000800780b */ /* 0x000fda0003f04200 */
[----:B------:R-:W-:Y:S05]  /*28e50*/  @P0 BRA P1, `(.L_x_553) ;  /* 0x0000000000180947 */ /* 0x000fea0000800000 */
[----:B------:R-:W-:Y:S01]  /*28e60*/  MOV R7, R11 ;  /* 0x0000000b00077202 */ /* 0x000fe20000000f00 */
[----:B------:R-:W-:Y:S01]  /*28e70*/  IMAD.MOV.U32 R8, RZ, RZ, R50 ;  /* 0x000000ffff087224 */ /* 0x000fe200078e0032 */
[----:B------:R-:W-:Y:S01]  /*28e80*/  MOV R6, 0x28eb0 ;  /* 0x00028eb000067802 */ /* 0x000fe20000000f00 */
[----:B------:R-:W-:-:S07]  /*28e90*/  IMAD.MOV.U32 R9, RZ, RZ, R51 ;  /* 0x000000ffff097224 */ /* 0x000fce00078e0033 */
[----:B------:R-:W-:Y:S05]  /*28ea0*/  CALL.REL.NOINC `($__internal_1_$__cuda_sm20_div_rn_f64_full) ;  /* 0x000000b000a87944 */ /* 0x000fea0003c00000 */
[----:B------:R-:W-:-:S07]  /*28eb0*/  IMAD.MOV.U32 R6, RZ, RZ, R8 ;  /* 0x000000ffff067224 */ /* 0x000fce00078e0008 */
.L_x_553:
[----:B------:R-:W-:Y:S05]  /*28ec0*/  BSYNC.RECONVERGENT B1 ;  /* 0x0000000000017941 */ /* 0x000fea0003800200 */
.L_x_552:
[----:B------:R-:W0:Y:S01]  /*28ed0*/  MUFU.RCP64H R9, R45 ;  /* 0x0000002d00097308 */ /* 0x000e220000001800 */
[----:B------:R-:W-:Y:S01]  /*28ee0*/  MOV R8, 0x1 ;  /* 0x0000000100087802 */ /* 0x000fe20000000f00 */
[----:B------:R-:W-:Y:S01]  /*28ef0*/  UMOV UR6, 0x30553261 ;  /* 0x3055326100067882 */ /* 0x000fe20000000000 */
[----:B------:R-:W-:Y:S01]  /*28f00*/  UMOV UR7, 0x3f23a92a ;  /* 0x3f23a92a00077882 */ /* 0x000fe20000000000 */
[----:B------:R-:W-:Y:S01]  /*28f10*/  DMUL R50, R52, 5000 ;  /* 0x40b3880034327828 */ /* 0x000fe20000000000 */
[----:B------:R-:W-:Y:S01]  /*28f20*/  BSSY.RECONVERGENT B1, `(.L_x_554) ;  /* 0x000002b000017945 */ /* 0x000fe20003800200 */
[----:B------:R-:W-:Y:S02]  /*28f30*/  DMUL R46, R46, R52 ;  /* 0x000000342e2e7228 */ /* 0x000fe40000000000 */
[----:B------:R-:W-:Y:S02]  /*28f40*/  DMUL R72, R44, R72 ;  /* 0x000000482c487228 */ /* 0x000fe40000000000 */
[----:B------:R-:W-:-:S02]  /*28f50*/  DMUL R80, R62, 5000 ;  /* 0x40b388003e507828 */ /* 0x000fc40000000000 */
[----:B------:R-:W-:Y:S02]  /*28f60*/  DADD R68, R50, R6 ;  /* 0x0000000032447229 */ /* 0x000fe40000000006 */
[----:B------:R-:W-:Y:S02]  /*28f70*/  DMUL R46, R46, 60000 ;  /* 0x40ed4c002e2e7828 */ /* 0x000fe40000000000 */
[----:B------:R-:W-:Y:S02]  /*28f80*/  DMUL R72, R72, 1500000 ;  /* 0x4136e36048487828 */ /* 0x000fe40000000000 */
[----:B0-----:R-:W-:Y:S02]  /*28f90*/  DFMA R10, -R44, R8, 1 ;  /* 0x3ff000002c0a742b */ /* 0x001fe40000000108 */
[C---:B------:R-:W-:Y:S02]  /*28fa0*/  DADD R74, R68.reuse, 5000 ;  /* 0x40b38800444a7429 */ /* 0x040fe40000000000 */
[----:B------:R-:W-:-:S02]  /*28fb0*/  DMUL R6, R68, 5000 ;  /* 0x40b3880044067828 */ /* 0x000fc40000000000 */
[----:B------:R-:W-:Y:S02]  /*28fc0*/  DMUL R68, R68, R72 ;  /* 0x0000004844447228 */ /* 0x000fe40000000000 */
[----:B------:R-:W-:Y:S02]  /*28fd0*/  DFMA R10, R10, R10, R10 ;  /* 0x0000000a0a0a722b */ /* 0x000fe4000000000a */
[----:B------:R-:W-:Y:S02]  /*28fe0*/  DMUL R76, R62, R72 ;  /* 0x000000483e4c7228 */ /* 0x000fe40000000000 */
[----:B------:R-:W-:-:S04]  /*28ff0*/  DFMA R66, R80, R74, R66 ;  /* 0x0000004a5042722b */ /* 0x000fc80000000042 */
[----:B------:R-:W-:-:S08]  /*29000*/  DFMA R10, R8, R10, R8 ;  /* 0x0000000a080a722b */ /* 0x000fd00000000008 */
[----:B------:R-:W-:-:S08]  /*29010*/  DFMA R8, -R44, R10, 1 ;  /* 0x3ff000002c08742b */ /* 0x000fd0000000010a */
[----:B------:R-:W-:-:S08]  /*29020*/  DFMA R10, R10, R8, R10 ;  /* 0x000000080a0a722b */ /* 0x000fd0000000000a */
[----:B------:R-:W-:-:S08]  /*29030*/  DMUL R8, R10, UR6 ;  /* 0x000000060a087c28 */ /* 0x000fd00008000000 */
[----:B------:R-:W-:Y:S01]  /*29040*/  DFMA R52, -R44, R8, UR6 ;  /* 0x000000062c347e2b */ /* 0x000fe20008000108 */
[----:B------:R-:W-:Y:S01]  /*29050*/  UMOV UR6, 0xaeebbaee ;  /* 0xaeebbaee00067882 */ /* 0x000fe20000000000 */
[----:B------:R-:W-:Y:S02]  /*29060*/  UMOV UR7, 0x40c28ebb ;  /* 0x40c28ebb00077882 */ /* 0x000fe40000000000 */
[----:B------:R-:W-:Y:S02]  /*29070*/  DMUL R70, R46, UR6 ;  /* 0x000000062e467c28 */ /* 0x000fe40008000000 */
[----:B------:R-:W-:Y:S02]  /*29080*/  DADD R78, R62, UR6 ;  /* 0x000000063e4e7e29 */ /* 0x000fe40008000000 */
[----:B------:R-:W-:Y:S02]  /*29090*/  DFMA R52, R10, R52, R8 ;  /* 0x000000340a34722b */ /* 0x000fe40000000008 */
[----:B------:R-:W-:-:S02]  /*290a0*/  DMUL R10, R46, 5000 ;  /* 0x40b388002e0a7828 */ /* 0x000fc40000000000 */
[----:B------:R-:W-:Y:S02]  /*290b0*/  DADD R8, R72, R46 ;  /* 0x0000000048087229 */ /* 0x000fe4000000002e */
[----:B------:R-:W-:-:S04]  /*290c0*/  DMUL R70, R70, R74 ;  /* 0x0000004a46467228 */ /* 0x000fc80000000000 */
[----:B------:R-:W-:Y:S01]  /*290d0*/  FFMA R82, RZ, R45, R53 ;  /* 0x0000002dff527223 */ /* 0x000fe20000000035 */
[----:B------:R-:W-:Y:S02]  /*290e0*/  DMUL R10, R60, R10 ;  /* 0x0000000a3c0a7228 */ /* 0x000fe40000000000 */
[----:B------:R-:W-:Y:S02]  /*290f0*/  DMUL R72, R64, R8 ;  /* 0x0000000840487228 */ /* 0x000fe40000000000 */
[----:B------:R-:W-:Y:S01]  /*29100*/  FSETP.GT.AND P0, PT, |R82|, 1.469367938527859385e-39, PT ;  /* 0x001000005200780b */ /* 0x000fe20003f04200 */
[----:B------:R-:W-:-:S03]  /*29110*/  DFMA R68, R78, R68, R70 ;  /* 0x000000444e44722b */ /* 0x000fc60000000046 */
[----:B------:R-:W-:Y:S02]  /*29120*/  DFMA R64, R6, R8, R10 ;  /* 0x000000080640722b */ /* 0x000fe4000000000a */
[----:B------:R-:W-:-:S07]  /*29130*/  DFMA R60, R60, R76, R72 ;  /* 0x0000004c3c3c722b */ /* 0x000fce0000000048 */
[----:B------:R-:W-:Y:S05]  /*29140*/  @P0 BRA `(.L_x_555) ;  /* 0x0000000000200947 */ /* 0x000fea0003800000 */
[----:B------:R-:W-:Y:S01]  /*29150*/  IMAD.MOV.U32 R8, RZ, RZ, R44 ;  /* 0x000000ffff087224 */ /* 0x000fe200078e002c */
[----:B------:R-:W-:Y:S01]  /*29160*/  MOV R7, 0x3f23a92a ;  /* 0x3f23a92a00077802 */ /* 0x000fe20000000f00 */
[----:B------:R-:W-:Y:S01]  /*29170*/  IMAD.MOV.U32 R9, RZ, RZ, R45 ;  /* 0x000000ffff097224 */ /* 0x000fe200078e002d */
[----:B------:R-:W-:Y:S01]  /*29180*/  MOV R6, 0x291b0 ;  /* 0x000291b000067802 */ /* 0x000fe20000000f00 */
[----:B------:R-:W-:-:S07]  /*29190*/  IMAD.MOV.U32 R10, RZ, RZ, 0x30553261 ;  /* 0x30553261ff0a7424 */ /* 0x000fce00078e00ff */
[----:B------:R-:W-:Y:S05]  /*291a0*/  CALL.REL.NOINC `($__internal_1_$__cuda_sm20_div_rn_f64_full) ;  /* 0x000000ac00e87944 */ /* 0x000fea0003c00000 */
[----:B------:R-:W-:Y:S02]  /*291b0*/  IMAD.MOV.U32 R52, RZ, RZ, R8 ;  /* 0x000000ffff347224 */ /* 0x000fe400078e0008 */
[----:B------:R-:W-:-:S07]  /*291c0*/  IMAD.MOV.U32 R53, RZ, RZ, R7 ;  /* 0x000000ffff357224 */ /* 0x000fce00078e0007 */
.L_x_555:
[----:B------:R-:W-:Y:S05]  /*291d0*/  BSYNC.RECONVERGENT B1 ;  /* 0x0000000000017941 */ /* 0x000fea0003800200 */
.L_x_554:
[----:B------:R-:W-:Y:S01]  /*291e0*/  DADD R6, -RZ, |R52| ;  /* 0x00000000ff067229 */ /* 0x000fe20000000534 */
[----:B------:R-:W-:Y:S01]  /*291f0*/  BSSY.RECONVERGENT B0, `(.L_x_556) ;  /* 0x0000006000007945 */ /* 0x000fe20003800200 */
[----:B------:R-:W-:Y:S01]  /*29200*/  IMAD.MOV.U32 R8, RZ, RZ, RZ ;  /* 0x000000ffff087224 */ /* 0x000fe200078e00ff */
[----:B------:R-:W-:-:S07]  /*29210*/  MOV R9, 0x29250 ;  /* 0x0002925000097802 */ /* 0x000fce0000000f00 */
[----:B------:R-:W-:Y:S01]  /*29220*/  MOV R10, R6 ;  /* 0x00000006000a7202 */ /* 0x000fe20000000f00 */
[----:B------:R-:W-:-:S07]  /*29230*/  IMAD.MOV.U32 R6, RZ, RZ, 0x40000000 ;  /* 0x40000000ff067424 */ /* 0x000fce00078e00ff */
[----:B------:R-:W-:Y:S05]  /*29240*/  CALL.REL.NOINC `($_Z4ItotidPdPsS_S_$__internal_accurate_pow) ;  /* 0x000000b400587944 */ /* 0x000fea0003c00000 */
[----:B------:R-:W-:Y:S05]  /*29250*/  BSYNC.RECONVERGENT B0 ;  /* 0x0000000000007941 */ /* 0x000fea0003800200 */
.L_x_556:
[----:B------:R-:W-:Y:S01]  /*29260*/  DADD R8, R64, R68 ;  /* 0x0000000040087229 */ /* 0x000fe20000000044 */
[----:B------:R-:W-:Y:S01]  /*29270*/  BSSY.RECONVERGENT B0, `(.L_x_557) ;  /* 0x000001e000007945 */ /* 0x000fe20003800200 */
[----:B------:R-:W-:Y:S01]  /*29280*/  DSETP.NEU.AND P0, PT, R52, RZ, PT ;  /* 0x000000ff3400722a */ /* 0x000fe20003f0d000 */
[----:B------:R-:W-:-:S05]  /*29290*/  FSETP.GEU.AND P4, PT, |R65|, 6.5827683646048100446e-37, PT ;  /* 0x036000004100780b */ /* 0x000fca0003f8e200 */
[----:B------:R-:W-:-:S08]  /*292a0*/  DADD R8, R60, R8 ;  /* 0x000000003c087229 */ /* 0x000fd00000000008 */
[----:B------:R-:W-:Y:S01]  /*292b0*/  DADD R44, R66, R8 ;  /* 0x00000000422c7229 */ /* 0x000fe20000000008 */
[----:B------:R-:W-:-:S05]  /*292c0*/  IMAD.MOV.U32 R8, RZ, RZ, 0x1 ;  /* 0x00000001ff087424 */ /* 0x000fca00078e00ff */
        /* <DEDUP_REMOVED lines=11> */
[----:B------:R-:W-:Y:S01]  /*29380*/  DFMA R70, R10, R72, R70 ;  /* 0x000000480a46722b */ /* 0x000fe20000000046 */
[----:B------:R-:W-:Y:S01]  /*29390*/  IMAD.MOV.U32 R72, RZ, RZ, R7 ;  /* 0x000000ffff487224 */ /* 0x000fe200078e0007 */
[----:B------:R-:W-:Y:S02]  /*293a0*/  MOV R73, R6 ;  /* 0x0000000600497202 */ /* 0x000fe40000000f00 */
[----:B------:R-:W-:-:S06]  /*293b0*/  @!P0 CS2R R72, SRZ ;  /* 0x0000000000488805 */ /* 0x000fcc000001ff00 */
[----:B------:R-:W-:-:S05]  /*293c0*/  FFMA R9, RZ, R45, R71 ;  /* 0x0000002dff097223 */ /* 0x000fca0000000047 */
[----:B------:R-:W-:Y:S01]  /*293d0*/  FSETP.GT.AND P3, PT, |R9|, 1.469367938527859385e-39, PT ;  /* 0x001000000900780b */ /* 0x000fe20003f64200 */
[----:B------:R-:W-:-:S12]  /*293e0*/  @P1 BRA `(.L_x_558) ;  /* 0x0000000000181947 */ /* 0x000fd80003800000 */
[----:B------:R-:W-:-:S14]  /*293f0*/  DSETP.NAN.AND P0, PT, R52, R52, PT ;  /* 0x000000343400722a */ /* 0x000fdc0003f08000 */
[----:B------:R-:W-:Y:S01]  /*29400*/  @P0 DADD R72, R52, 2 ;  /* 0x4000000034480429 */ /* 0x000fe20000000000 */
[----:B------:R-:W-:Y:S10]  /*29410*/  @P0 BRA `(.L_x_558) ;  /* 0x00000000000c0947 */ /* 0x000ff40003800000 */
[----:B------:R-:W-:-:S14]  /*29420*/  DSETP.NEU.AND P0, PT, |R52|, +INF , PT ;  /* 0x7ff000003400742a */ /* 0x000fdc0003f0d200 */
[----:B------:R-:W-:Y:S02]  /*29430*/  @!P0 IMAD.MOV.U32 R72, RZ, RZ, 0x0 ;  /* 0x00000000ff488424 */ /* 0x000fe400078e00ff */
[----:B------:R-:W-:-:S07]  /*29440*/  @!P0 IMAD.MOV.U32 R73, RZ, RZ, 0x7ff00000 ;  /* 0x7ff00000ff498424 */ /* 0x000fce00078e00ff */
.L_x_558:
[----:B------:R-:W-:Y:S05]  /*29450*/  BSYNC.RECONVERGENT B0 ;  /* 0x0000000000007941 */ /* 0x000fea0003800200 */
.L_x_557:
        /* <DEDUP_REMOVED lines=8> */
[----:B------:R-:W-:Y:S01]  /*294e0*/  IMAD.MOV.U32 R70, RZ, RZ, R8 ;  /* 0x000000ffff467224 */ /* 0x000fe200078e0008 */
[----:B------:R-:W-:-:S07]  /*294f0*/  MOV R71, R7 ;  /* 0x0000000700477202 */ /* 0x000fce0000000f00 */
.L_x_560:
[----:B------:R-:W-:Y:S05]  /*29500*/  BSYNC.RECONVERGENT B1 ;  /* 0x0000000000017941 */ /* 0x000fea0003800200 */
.L_x_559:
        /* <DEDUP_REMOVED lines=23> */
.L_x_562:
[----:B------:R-:W-:Y:S05]  /*29680*/  BSYNC.RECONVERGENT B1 ;  /* 0x0000000000017941 */ /* 0x000fea0003800200 */
.L_x_561:
[----:B------:R-:W-:Y:S01]  /*29690*/  DADD R72, R72, 1 ;  /* 0x3ff0000048487429 */ /* 0x000fe20000000000 */
[----:B------:R-:W-:Y:S01]  /*296a0*/  BSSY.RECONVERGENT B1, `(.L_x_563) ;  /* 0x0000012000017945 */ /* 0x000fe20003800200 */
[----:B------:R-:W-:-:S04]  /*296b0*/  DSETP.NEU.AND P0, PT, R52, 1, PT ;  /* 0x3ff000003400742a */ /* 0x000fc80003f0d000 */
        /* <DEDUP_REMOVED lines=16> */
.L_x_564:
[----:B------:R-:W-:Y:S05]  /*297c0*/  BSYNC.RECONVERGENT B1 ;  /* 0x0000000000017941 */ /* 0x000fea0003800200 */
.L_x_563:
        /* <DEDUP_REMOVED lines=24> */
.L_x_566:
[----:B------:R-:W-:Y:S05]  /*29950*/  BSYNC.RECONVERGENT B1 ;  /* 0x0000000000017941 */ /* 0x000fea0003800200 */
.L_x_565:
[----:B------:R-:W0:Y:S01]  /*29960*/  MUFU.RCP64H R9, R45 ;  /* 0x0000002d00097308 */ /* 0x000e220000001800 */
[----:B------:R-:W-:Y:S01]  /*29970*/  IMAD.MOV.U32 R8, RZ, RZ, 0x1 ;  /* 0x00000001ff087424 */ /* 0x000fe200078e00ff */
[----:B------:R-:W-:Y:S01]  /*29980*/  DMUL R62, R62, R70 ;  /* 0x000000463e3e7228 */ /* 0x000fe20000000000 */
[----:B------:R-:W-:Y:S01]  /*29990*/  FSETP.GEU.AND P1, PT, |R61|, 6.5827683646048100446e-37, PT ;  /* 0x036000003d00780b */ /* 0x000fe20003f2e200 */
[----:B------:R-:W-:Y:S06]  /*299a0*/  BSSY.RECONVERGENT B1, `(.L_x_567) ;  /* 0x0000015000017945 */ /* 0x000fec0003800200 */
[----:B------:R-:W-:-:S02]  /*299b0*/  DFMA R46, R46, R6, -R62 ;  /* 0x000000062e2e722b */ /* 0x000fc4000000083e */
[----:B0-----:R-:W-:-:S06]  /*299c0*/  DFMA R10, -R44, R8, 1 ;  /* 0x3ff000002c0a742b */ /* 0x001fcc0000000108 */
[----:B------:R-:W-:Y:S02]  /*299d0*/  DMUL R46, R46, 3 ;  /* 0x400800002e2e7828 */ /* 0x000fe40000000000 */
        /* <DEDUP_REMOVED lines=16> */
[----:B------:R-:W-:-:S07]  /*29ae0*/  MOV R9, R7 ;  /* 0x0000000700097202 */ /* 0x000fce0000000f00 */
.L_x_568:
[----:B------:R-:W-:Y:S05]  /*29af0*/  BSYNC.RECONVERGENT B1 ;  /* 0x0000000000017941 */ /* 0x000fea0003800200 */
.L_x_567:
[----:B------:R-:W0:Y:S01]  /*29b00*/  MUFU.RCP64H R7, 7732020 ;  /* 0x415d7ecd00077908 */ /* 0x000e220000001800 */
[----:B------:R-:W-:Y:S01]  /*29b10*/  IMAD.MOV.U32 R44, RZ, RZ, 0x0 ;  /* 0x00000000ff2c7424 */ /* 0x000fe200078e00ff */
[----:B------:R-:W-:Y:S01]  /*29b20*/  UMOV UR6, 0x3d70a3d7 ;  /* 0x3d70a3d700067882 */ /* 0x000fe20000000000 */
[----:B------:R-:W-:Y:S01]  /*29b30*/  IMAD.MOV.U32 R45, RZ, RZ, 0x415d7ecd ;  /* 0x415d7ecdff2d7424 */ /* 0x000fe200078e00ff */
[----:B------:R-:W-:Y:S01]  /*29b40*/  UMOV UR7, 0x3fc3d70a ;  /* 0x3fc3d70a00077882 */ /* 0x000fe20000000000 */
[----:B------:R-:W-:Y:S01]  /*29b50*/  IMAD.MOV.U32 R6, RZ, RZ, 0x1 ;  /* 0x00000001ff067424 */ /* 0x000fe200078e00ff */
[----:B------:R-:W-:Y:S01]  /*29b60*/  DFMA R46, R50, R8, R46 ;  /* 0x00000008322e722b */ /* 0x000fe2000000002e */
[----:B------:R-:W-:Y:S07]  /*29b70*/  BSSY.RECONVERGENT B1, `(.L_x_569) ;  /* 0x0000021000017945 */ /* 0x000fee0003800200 */
[----:B------:R-:W-:-:S02]  /*29b80*/  DFMA R46, -R54, R64, R46 ;  /* 0x00000040362e722b */ /* 0x000fc4000000012e */
[----:B0-----:R-:W-:-:S08]  /*29b90*/  DFMA R10, R6, -R44, 1 ;  /* 0x3ff00000060a742b */ /* 0x001fd0000000082c */
[----:B------:R-:W-:-:S08]  /*29ba0*/  DFMA R10, R10, R10, R10 ;  /* 0x0000000a0a0a722b */ /* 0x000fd0000000000a */
[----:B------:R-:W-:Y:S02]  /*29bb0*/  DFMA R6, R6, R10, R6 ;  /* 0x0000000a0606722b */ /* 0x000fe40000000006 */
[----:B------:R-:W-:Y:S01]  /*29bc0*/  DMUL R10, R40, -UR6 ;  /* 0x80000006280a7c28 */ /* 0x000fe20008000000 */
[----:B------:R-:W-:Y:S01]  /*29bd0*/  UMOV UR6, 0xaeebbaee ;  /* 0xaeebbaee00067882 */ /* 0x000fe20000000000 */
[----:B------:R-:W-:Y:S02]  /*29be0*/  UMOV UR7, 0x40c28ebb ;  /* 0x40c28ebb00077882 */ /* 0x000fe40000000000 */
[----:B------:R-:W-:Y:S01]  /*29bf0*/  DMUL R70, R70, -UR6 ;  /* 0x8000000646467c28 */ /* 0x000fe20008000000 */
[----:B------:R-:W-:Y:S01]  /*29c00*/  UMOV UR6, 0x9999999a ;  /* 0x9999999a00067882 */ /* 0x000fe20000000000 */
[----:B------:R-:W-:Y:S01]  /*29c10*/  DFMA R44, R6, -R44, 1 ;  /* 0x3ff00000062c742b */ /* 0x000fe2000000082c */
[----:B------:R-:W-:Y:S01]  /*29c20*/  UMOV UR7, 0x3fc99999 ;  /* 0x3fc9999900077882 */ /* 0x000fe20000000000 */
[----:B------:R-:W-:-:S02]  /*29c30*/  DMUL R10, R10, 96485 ;  /* 0x40f78e500a0a7828 */ /* 0x000fc40000000000 */
[----:B------:R-:W-:Y:S02]  /*29c40*/  DMUL R58, R58, UR6 ;  /* 0x000000063a3a7c28 */ /* 0x000fe40008000000 */
[----:B------:R-:W-:Y:S02]  /*29c50*/  DFMA R70, R64, 5000, R70 ;  /* 0x40b388004046782b */ /* 0x000fe40000000046 */
[----:B------:R-:W-:-:S04]  /*29c60*/  DFMA R6, R6, R44, R6 ;  /* 0x0000002c0606722b */ /* 0x000fc80000000006 */
[----:B------:R-:W-:Y:S01]  /*29c70*/  DMUL R44, R58, R52 ;  /* 0x000000343a2c7228 */ /* 0x000fe20000000000 */
[----:B------:R-:W-:Y:S01]  /*29c80*/  FSETP.GEU.AND P1, PT, |R11|, 6.5827683646048100446e-37, PT ;  /* 0x036000000b00780b */ /* 0x000fe20003f2e200 */
[----:B------:R-:W-:Y:S02]  /*29c90*/  DFMA R46, R70, 2, R46 ;  /* 0x40000000462e782b */ /* 0x000fe4000000002e */
[----:B------:R-:W-:-:S06]  /*29ca0*/  DMUL R8, R10, R6 ;  /* 0x000000060a087228 */ /* 0x000fcc0000000000 */
[----:B------:R-:W-:Y:S02]  /*29cb0*/  DMUL R44, R44, R46 ;  /* 0x0000002e2c2c7228 */ /* 0x000fe40000000000 */
[----:B------:R-:W-:-:S06]  /*29cc0*/  DFMA R50, R8, -7732020, R10 ;  /* 0xc15d7ecd0832782b */ /* 0x000fcc000000000a */
[----:B------:R-:W-:Y:S02]  /*29cd0*/  DADD R46, R56, R44 ;  /* 0x00000000382e7229 */ /* 0x000fe4000000002c */
[----:B------:R-:W-:-:S10]  /*29ce0*/  DFMA R6, R6, R50, R8 ;  /* 0x000000320606722b */ /* 0x000fd40000000008 */
[----:B------:R-:W-:-:S05]  /*29cf0*/  FFMA R8, RZ, 13.843457221984863281, R7 ;  /* 0x415d7ecdff087823 */ /* 0x000fca0000000007 */
        /* <DEDUP_REMOVED lines=8> */
.L_x_570:
[----:B------:R-:W-:Y:S05]  /*29d80*/  BSYNC.RECONVERGENT B1 ;  /* 0x0000000000017941 */ /* 0x000fea0003800200 */
.L_x_569:
        /* <DEDUP_REMOVED lines=67> */
.L_x_572:
[----:B------:R-:W-:Y:S05]  /*2a1c0*/  BSYNC.RECONVERGENT B0 ;  /* 0x0000000000007941 */ /* 0x000fea0003800200 */
.L_x_571:
[----:B------:R-:W-:Y:S01]  /*2a1d0*/  UMOV UR6, 0x47ae147b ;  /* 0x47ae147b00067882 */ /* 0x000fe20000000000 */
[----:B------:R-:W-:Y:S01]  /*2a1e0*/  UMOV UR7, 0x3ff27ae1 ;  /* 0x3ff27ae100077882 */ /* 0x000fe20000000000 */
[----:B------:R-:W-:Y:S01]  /*2a1f0*/  DFMA R54, R58, R54, R58 ;  /* 0x000000363a36722b */ /* 0x000fe2000000003a */
[----:B------:R-:W-:Y:S01]  /*2a200*/  BSSY.RECONVERGENT B1, `(.L_x_573) ;  /* 0x0000013000017945 */ /* 0x000fe20003800200 */
[----:B------:R-:W-:Y:S01]  /*2a210*/  DMUL R6, R40, UR6 ;  /* 0x0000000628067c28 */ /* 0x000fe20008000000 */
[----:B------:R-:W-:Y:S01]  /*2a220*/  UMOV UR6, 0x4189374c ;  /* 0x4189374c00067882 */ /* 0x000fe20000000000 */
[----:B------:R-:W-:Y:S02]  /*2a230*/  UMOV UR7, 0x40222560 ;  /* 0x4022256000077882 */ /* 0x000fe40000000000 */
[----:B------:R-:W-:-:S04]  /*2a240*/  DMUL R50, R50, UR6 ;  /* 0x0000000632327c28 */ /* 0x000fc80008000000 */
[----:B------:R-:W-:-:S08]  /*2a250*/  DMUL R10, R6, 96485 ;  /* 0x40f78e50060a7828 */ /* 0x000fd00000000000 */
[----:B------:R-:W-:Y:S02]  /*2a260*/  DMUL R6, R54, R10 ;  /* 0x0000000a36067228 */ /* 0x000fe40000000000 */
[----:B------:R-:W-:-:S06]  /*2a270*/  FSETP.GEU.AND P1, PT, |R11|, 6.5827683646048100446e-37, PT ;  /* 0x036000000b00780b */ /* 0x000fcc0003f2e200 */
[----:B------:R-:W-:-:S08]  /*2a280*/  DFMA R8, R6, -7732020, R10 ;  /* 0xc15d7ecd0608782b */ /* 0x000fd0000000000a */
[----:B------:R-:W-:-:S10]  /*2a290*/  DFMA R6, R54, R8, R6 ;  /* 0x000000083606722b */ /* 0x000fd40000000006 */
[----:B------:R-:W-:-:S05]  /*2a2a0*/  FFMA R8, RZ, 13.843457221984863281, R7 ;  /* 0x415d7ecdff087823 */ /* 0x000fca0000000007 */
[----:B------:R-:W-:-:S13]  /*2a2b0*/  FSETP.GT.AND P0, PT, |R8|, 1.469367938527859385e-39, PT ;  /* 0x001000000800780b */ /* 0x000fda0003f04200 */
[----:B------:R-:W-:Y:S05]  /*2a2c0*/  @P0 BRA P1, `(.L_x_574) ;  /* 0x0000000000180947 */ /* 0x000fea0000800000 */
[----:B------:R-:W-:Y:S01]  /*2a2d0*/  IMAD.MOV.U32 R7, RZ, RZ, R11 ;  /* 0x000000ffff077224 */ /* 0x000fe200078e000b */
[----:B------:R-:W-:Y:S01]  /*2a2e0*/  MOV R6, 0x2a320 ;  /* 0x0002a32000067802 */ /* 0x000fe20000000f00 */
[----:B------:R-:W-:Y:S02]  /*2a2f0*/  IMAD.MOV.U32 R8, RZ, RZ, RZ ;  /* 0x000000ffff087224 */ /* 0x000fe400078e00ff */
[----:B------:R-:W-:-:S07]  /*2a300*/  IMAD.MOV.U32 R9, RZ, RZ, 0x415d7ecd ;  /* 0x415d7ecdff097424 */ /* 0x000fce00078e00ff */
[----:B------:R-:W-:Y:S05]  /*2a310*/  CALL.REL.NOINC `($__internal_1_$__cuda_sm20_div_rn_f64_full) ;  /* 0x0000009c008c7944 */ /* 0x000fea0003c00000 */
[----:B------:R-:W-:-:S07]  /*2a320*/  MOV R6, R8 ;  /* 0x0000000800067202 */ /* 0x000fce0000000f00 */
.L_x_574:
[----:B------:R-:W-:Y:S05]  /*2a330*/  BSYNC.RECONVERGENT B1 ;  /* 0x0000000000017941 */ /* 0x000fea0003800200 */
.L_x_573:
        /* <DEDUP_REMOVED lines=56> */
[----:B------:R-:W-:-:S05]  /*2a6c0*/  FFMA R54, RZ, 3.6875, R9 ;  /* 0x406c0000ff367823 */ /* 0x000fca0000000009 */
        /* <DEDUP_REMOVED lines=17> */
.L_x_576:
[----:B------:R-:W-:Y:S05]  /*2a7e0*/  BSYNC.RECONVERGENT B0 ;  /* 0x0000000000007941 */ /* 0x000fea0003800200 */
.L_x_575:
        /* <DEDUP_REMOVED lines=9> */
.L_x_578:
[----:B------:R-:W-:Y:S05]  /*2a880*/  BSYNC.RECONVERGENT B1 ;  /* 0x0000000000017941 */ /* 0x000fea0003800200 */
.L_x_577:
[----:B------:R-:W0:Y:S01]  /*2a890*/  MUFU.RCP64H R7, 292 ;  /* 0x4072400000077908 */ /* 0x000e220000001800 */
[----:B------:R-:W-:Y:S02]  /*2a8a0*/  HFMA2 R53, -RZ, RZ, 2.22265625, 2 ;  /* 0x40724000ff357431 */ /* 0x000fe400000001ff */
[----:B------:R-:W-:Y:S01]  /*2a8b0*/  IMAD.MOV.U32 R52, RZ, RZ, 0x0 ;  /* 0x00000000ff347424 */ /* 0x000fe200078e00ff */
[----:B------:R-:W-:Y:S01]  /*2a8c0*/  FSETP.GEU.AND P1, PT, |R43|, 6.5827683646048100446e-37, PT ;  /* 0x036000002b00780b */ /* 0x000fe20003f2e200 */
[----:B------:R-:W-:Y:S01]  /*2a8d0*/  IMAD.MOV.U32 R6, RZ, RZ, 0x1 ;  /* 0x00000001ff067424 */ /* 0x000fe200078e00ff */
[----:B------:R-:W-:Y:S01]  /*2a8e0*/  UMOV UR6, 0xecb3b66d ;  /* 0xecb3b66d00067882 */ /* 0x000fe20000000000 */
[----:B------:R-:W-:Y:S01]  /*2a8f0*/  UMOV UR7, 0x3ff96c3f ;  /* 0x3ff96c3f00077882 */ /* 0x000fe20000000000 */
[----:B------:R-:W-:Y:S03]  /*2a900*/  BSSY.RECONVERGENT B1, `(.L_x_579) ;  /* 0x0000014000017945 */ /* 0x000fe60003800200 */
[----:B0-----:R-:W-:-:S08]  /*2a910*/  DFMA R10, R6, -R52, 1 ;  /* 0x3ff00000060a742b */ /* 0x001fd00000000834 */
[----:B------:R-:W-:-:S08]  /*2a920*/  DFMA R10, R10, R10, R10 ;  /* 0x0000000a0a0a722b */ /* 0x000fd0000000000a */
[----:B------:R-:W-:-:S08]  /*2a930*/  DFMA R10, R6, R10, R6 ;  /* 0x0000000a060a722b */ /* 0x000fd00000000006 */
[----:B------:R-:W-:-:S08]  /*2a940*/  DFMA R6, R10, -R52, 1 ;  /* 0x3ff000000a06742b */ /* 0x000fd00000000834 */
[----:B------:R-:W-:-:S08]  /*2a950*/  DFMA R6, R10, R6, R10 ;  /* 0x000000060a06722b */ /* 0x000fd0000000000a */
[----:B------:R-:W-:-:S08]  /*2a960*/  DMUL R10, R42, R6 ;  /* 0x000000062a0a7228 */ /* 0x000fd00000000000 */
[----:B------:R-:W-:-:S08]  /*2a970*/  DFMA R52, R10, -292, R42 ;  /* 0xc07240000a34782b */ /* 0x000fd0000000002a */
[----:B------:R-:W-:Y:S02]  /*2a980*/  DFMA R6, R6, R52, R10 ;  /* 0x000000340606722b */ /* 0x000fe4000000000a */
[----:B------:R-:W-:-:S08]  /*2a990*/  DADD R52, R8, UR6 ;  /* 0x0000000608347e29 */ /* 0x000fd00008000000 */
[----:B------:R-:W-:-:S05]  /*2a9a0*/  FFMA R10, RZ, 3.78515625, R7 ;  /* 0x40724000ff0a7823 */ /* 0x000fca0000000007 */
        /* <DEDUP_REMOVED lines=9> */
.L_x_580:
[----:B------:R-:W-:Y:S05]  /*2aa40*/  BSYNC.RECONVERGENT B1 ;  /* 0x0000000000017941 */ /* 0x000fea0003800200 */
.L_x_579:
[----:B------:R-:W0:Y:S01]  /*2aa50*/  MUFU.RCP64H R9, R51 ;  /* 0x0000003300097308 */ /* 0x000e220000001800 */
[----:B------:R-:W-:Y:S01]  /*2aa60*/  IMAD.MOV.U32 R8, RZ, RZ, 0x1 ;  /* 0x00000001ff087424 */ /* 0x000fe200078e00ff */
[----:B------:R-:W-:Y:S01]  /*2aa70*/  FSETP.GEU.AND P1, PT, |R5|, 6.5827683646048100446e-37, PT ;  /* 0x036000000500780b */ /* 0x000fe20003f2e200 */
[----:B------:R-:W-:Y:S01]  /*2aa80*/  BSSY.RECONVERGENT B1, `(.L_x_581) ;  /* 0x0000015000017945 */ /* 0x000fe20003800200 */
[----:B------:R-:W-:-:S03]  /*2aa90*/  DADD R52, R52, R6 ;  /* 0x0000000034347229 */ /* 0x000fc60000000006 */
        /* <DEDUP_REMOVED lines=19> */
.L_x_582:
[----:B------:R-:W-:Y:S05]  /*2abd0*/  BSYNC.RECONVERGENT B1 ;  /* 0x0000000000017941 */ /* 0x000fea0003800200 */
.L_x_581:
        /* <DEDUP_REMOVED lines=8> */
.L_x_583:
[C---:B------:R-:W-:Y:S01]  /*2ac60*/  DADD R4, R60.reuse, 3 ;  /* 0x400800003c047429 */ /* 0x040fe20000000000 */
[----:B------:R-:W-:Y:S01]  /*2ac70*/  IMAD.MOV.U32 R8, RZ, RZ, R7 ;  /* 0x000000ffff087224 */ /* 0x000fe200078e0007 */
[C---:B------:R-:W-:Y:S01]  /*2ac80*/  DSETP.NEU.AND P1, PT, R60.reuse, RZ, PT ;  /* 0x000000ff3c00722a */ /* 0x040fe20003f2d000 */
[----:B------:R-:W-:Y:S01]  /*2ac90*/  IMAD.MOV.U32 R9, RZ, RZ, R6 ;  /* 0x000000ffff097224 */ /* 0x000fe200078e0006 */
[----:B------:R-:W-:Y:S01]  /*2aca0*/  DADD R58, R60, 1 ;  /* 0x3ff000003c3a7429 */ /* 0x000fe20000000000 */
[----:B------:R-:W-:Y:S01]  /*2acb0*/  ISETP.GE.AND P0, PT, R61, RZ, PT ;  /* 0x000000ff3d00720c */ /* 0x000fe20003f06270 */
[----:B------:R-:W-:Y:S03]  /*2acc0*/  BSSY.RECONVERGENT B0, `(.L_x_584) ;  /* 0x0000011000007945 */ /* 0x000fe60003800200 */
[----:B------:R-:W-:Y:S01]  /*2acd0*/  DADD R8, -RZ, -R8 ;  /* 0x00000000ff087229 */ /* 0x000fe20000000908 */
[----:B------:R-:W-:-:S04]  /*2ace0*/  LOP3.LUT R4, R5, 0x7ff00000, RZ, 0xc0, !PT ;  /* 0x7ff0000005047812 */ /* 0x000fc800078ec0ff */
[----:B------:R-:W-:-:S05]  /*2acf0*/  ISETP.NE.AND P3, PT, R4, 0x7ff00000, PT ;  /* 0x7ff000000400780c */ /* 0x000fca0003f65270 */
[----:B------:R-:W-:Y:S01]  /*2ad00*/  FSEL R4, R8, R7, !P0 ;  /* 0x0000000708047208 */ /* 0x000fe20004000000 */
[----:B------:R-:W-:Y:S01]  /*2ad10*/  @!P1 IMAD.MOV.U32 R4, RZ, RZ, RZ ;  /* 0x000000ffff049224 */ /* 0x000fe200078e00ff */
[----:B------:R-:W-:Y:S01]  /*2ad20*/  FSEL R5, R9, R6, !P0 ;  /* 0x0000000609057208 */ /* 0x000fe20004000000 */
[----:B------:R-:W-:Y:S01]  /*2ad30*/  DADD R6, -RZ, |R58| ;  /* 0x00000000ff067229 */ /* 0x000fe2000000053a */
[----:B------:R-:W-:-:S04]  /*2ad40*/  @!P1 MOV R5, R61 ;  /* 0x0000003d00059202 */ /* 0x000fc80000000f00 */
[----:B------:R-:W-:Y:S06]  /*2ad50*/  @P3 BRA `(.L_x_585) ;  /* 0x00000000001c3947 */ /* 0x000fec0003800000 */
[----:B------:R-:W-:-:S14]  /*2ad60*/  DSETP.NAN.AND P1, PT, R60, R60, PT ;  /* 0x0000003c3c00722a */ /* 0x000fdc0003f28000 */
[----:B------:R-:W-:Y:S01]  /*2ad70*/  @P1 DADD R4, R60, 3 ;  /* 0x400800003c041429 */ /* 0x000fe20000000000 */
[----:B------:R-:W-:Y:S10]  /*2ad80*/  @P1 BRA `(.L_x_585) ;  /* 0x0000000000101947 */ /* 0x000ff40003800000 */
[----:B------:R-:W-:-:S14]  /*2ad90*/  DSETP.NEU.AND P1, PT, |R60|, +INF , PT ;  /* 0x7ff000003c00742a */ /* 0x000fdc0003f2d200 */
[----:B------:R-:W-:Y:S02]  /*2ada0*/  @!P1 IMAD.MOV.U32 R8, RZ, RZ, -0x100000 ;  /* 0xfff00000ff089424 */ /* 0x000fe400078e00ff */
[----:B------:R-:W-:-:S03]  /*2adb0*/  @!P1 IMAD.MOV.U32 R4, RZ, RZ, RZ ;  /* 0x000000ffff049224 */ /* 0x000fc600078e00ff */
[----:B------:R-:W-:-:S07]  /*2adc0*/  @!P1 SEL R5, R8, 0x7ff00000, !P0 ;  /* 0x7ff0000008059807 */ /* 0x000fce0004000000 */
.L_x_585:
[----:B------:R-:W-:Y:S05]  /*2add0*/  BSYNC.RECONVERGENT B0 ;  /* 0x0000000000007941 */ /* 0x000fea0003800200 */
.L_x_584:
[----:B------:R-:W-:Y:S01]  /*2ade0*/  DMUL R4, R4, 949.5 ;  /* 0x408dac0004047828 */ /* 0x000fe20000000000 */
[----:B------:R-:W-:Y:S01]  /*2adf0*/  BSSY.RECONVERGENT B0, `(.L_x_586) ;  /* 0x0000009000007945 */ /* 0x000fe20003800200 */
[----:B------:R-:W-:Y:S01]  /*2ae00*/  DSETP.NEU.AND P0, PT, R60, 1, PT ;  /* 0x3ff000003c00742a */ /* 0x000fe20003f0d000 */
[----:B------:R-:W-:Y:S01]  /*2ae10*/  IMAD.MOV.U32 R10, RZ, RZ, R6 ;  /* 0x000000ffff0a7224 */ /* 0x000fe200078e0006 */
[----:B------:R-:W-:Y:S01]  /*2ae20*/  MOV R8, RZ ;  /* 0x000000ff00087202 */ /* 0x000fe20000000f00 */
[----:B------:R-:W-:Y:S01]  /*2ae30*/  IMAD.MOV.U32 R6, RZ, RZ, 0x40080000 ;  /* 0x40080000ff067424 */ /* 0x000fe200078e00ff */
[----:B------:R-:W-:-:S04]  /*2ae40*/  MOV R9, 0x2ae80 ;  /* 0x0002ae8000097802 */ /* 0x000fc80000000f00 */
[----:B------:R-:W-:Y:S02]  /*2ae50*/  FSEL R4, R4, RZ, P0 ;  /* 0x000000ff04047208 */ /* 0x000fe40000000000 */
[----:B------:R-:W-:-:S07]  /*2ae60*/  FSEL R5, R5, 4.42724609375, P0 ;  /* 0x408dac0005057808 */ /* 0x000fce0000000000 */
[----:B------:R-:W-:Y:S05]  /*2ae70*/  CALL.REL.NOINC `($_Z4ItotidPdPsS_S_$__internal_accurate_pow) ;  /* 0x00000098004c7944 */ /* 0x000fea0003c00000 */
[----:B------:R-:W-:Y:S05]  /*2ae80*/  BSYNC.RECONVERGENT B0 ;  /* 0x0000000000007941 */ /* 0x000fea0003800200 */
.L_x_586:
[----:B------:R-:W-:Y:S01]  /*2ae90*/  DADD R8, R58, 3 ;  /* 0x400800003a087429 */ /* 0x000fe20000000000 */
[----:B------:R-:W-:Y:S01]  /*2aea0*/  IMAD.MOV.U32 R10, RZ, RZ, R7 ;  /* 0x000000ffff0a7224 */ /* 0x000fe200078e0007 */
[----:B------:R-:W-:Y:S01]  /*2aeb0*/  DADD R62, R42, R42 ;  /* 0x000000002a3e7229 */ /* 0x000fe2000000002a */
[----:B------:R-:W-:Y:S01]  /*2aec0*/  IMAD.MOV.U32 R11, RZ, RZ, R6 ;  /* 0x000000ffff0b7224 */ /* 0x000fe200078e0006 */
[C---:B------:R-:W-:Y:S01]  /*2aed0*/  DSETP.NEU.AND P0, PT, R58.reuse, RZ, PT ;  /* 0x000000ff3a00722a */ /* 0x040fe20003f0d000 */
[----:B------:R-:W-:Y:S01]  /*2aee0*/  ISETP.GE.AND P4, PT, R59, RZ, PT ;  /* 0x000000ff3b00720c */ /* 0x000fe20003f86270 */
[----:B------:R-:W-:Y:S01]  /*2aef0*/  BSSY.RECONVERGENT B0, `(.L_x_587) ;  /* 0x0000014000007945 */ /* 0x000fe20003800200 */
[----:B------:R-:W-:Y:S02]  /*2af00*/  DSETP.NEU.AND P3, PT, R58, 1, PT ;  /* 0x3ff000003a00742a */ /* 0x000fe40003f6d000 */
[----:B------:R-:W-:Y:S01]  /*2af10*/  DADD R60, -RZ, -R10 ;  /* 0x00000000ff3c7229 */ /* 0x000fe2000000090a */
[----:B------:R-:W-:Y:S01]  /*2af20*/  LOP3.LUT R8, R9, 0x7ff00000, RZ, 0xc0, !PT ;  /* 0x7ff0000009087812 */ /* 0x000fe200078ec0ff */
[----:B------:R-:W-:-:S03]  /*2af30*/  DADD R42, R62, 1 ;  /* 0x3ff000003e2a7429 */ /* 0x000fc60000000000 */
[----:B------:R-:W-:-:S05]  /*2af40*/  ISETP.NE.AND P1, PT, R8, 0x7ff00000, PT ;  /* 0x7ff000000800780c */ /* 0x000fca0003f25270 */
[----:B------:R-:W-:Y:S01]  /*2af50*/  DADD R10, -RZ, |R42| ;  /* 0x00000000ff0a7229 */ /* 0x000fe2000000052a */
[----:B------:R-:W-:Y:S01]  /*2af60*/  FSEL R8, R60, R7, !P4 ;  /* 0x000000073c087208 */ /* 0x000fe20006000000 */
[----:B------:R-:W-:Y:S01]  /*2af70*/  @!P0 IMAD.MOV.U32 R8, RZ, RZ, RZ ;  /* 0x000000ffff088224 */ /* 0x000fe200078e00ff */
[----:B------:R-:W-:Y:S01]  /*2af80*/  FSEL R9, R61, R6, !P4 ;  /* 0x000000063d097208 */ /* 0x000fe20006000000 */
[----:B------:R-:W-:-:S06]  /*2af90*/  @!P0 IMAD.MOV.U32 R9, RZ, RZ, R59 ;  /* 0x000000ffff098224 */ /* 0x000fcc00078e003b */
[----:B------:R-:W-:Y:S01]  /*2afa0*/  MOV R7, R11 ;  /* 0x0000000b00077202 */ /* 0x000fe20000000f00 */
[----:B------:R-:W-:Y:S06]  /*2afb0*/  @P1 BRA `(.L_x_588) ;  /* 0x00000000001c1947 */ /* 0x000fec0003800000 */
[----:B------:R-:W-:-:S14]  /*2afc0*/  DSETP.NAN.AND P0, PT, R58, R58, PT ;  /* 0x0000003a3a00722a */ /* 0x000fdc0003f08000 */
[----:B------:R-:W-:Y:S01]  /*2afd0*/  @P0 DADD R8, R58, 3 ;  /* 0x400800003a080429 */ /* 0x000fe20000000000 */
[----:B------:R-:W-:Y:S10]  /*2afe0*/  @P0 BRA `(.L_x_588) ;  /* 0x0000000000100947 */ /* 0x000ff40003800000 */
[----:B------:R-:W-:-:S14]  /*2aff0*/  DSETP.NEU.AND P0, PT, |R58|, +INF , PT ;  /* 0x7ff000003a00742a */ /* 0x000fdc0003f0d200 */
[----:B------:R-:W-:Y:S01]  /*2b000*/  @!P0 IMAD.MOV.U32 R6, RZ, RZ, -0x100000 ;  /* 0xfff00000ff068424 */ /* 0x000fe200078e00ff */
[----:B------:R-:W-:-:S04]  /*2b010*/  @!P0 MOV R8, RZ ;  /* 0x000000ff00088202 */ /* 0x000fc80000000f00 */
[----:B------:R-:W-:-:S07]  /*2b020*/  @!P0 SEL R9, R6, 0x7ff00000, !P4 ;  /* 0x7ff0000006098807 */ /* 0x000fce0006000000 */
.L_x_588:
[----:B------:R-:W-:Y:S05]  /*2b030*/  BSYNC.RECONVERGENT B0 ;  /* 0x0000000000007941 */ /* 0x000fea0003800200 */
.L_x_587:
[----:B------:R-:W-:Y:S01]  /*2b040*/  BSSY.RECONVERGENT B0, `(.L_x_589) ;  /* 0x0000007000007945 */ /* 0x000fe20003800200 */
[----:B------:R-:W-:Y:S01]  /*2b050*/  FSEL R58, R8, RZ, P3 ;  /* 0x000000ff083a7208 */ /* 0x000fe20001800000 */
[----:B------:R-:W-:Y:S01]  /*2b060*/  IMAD.MOV.U32 R8, RZ, RZ, RZ ;  /* 0x000000ffff087224 */ /* 0x000fe200078e00ff */
[----:B------:R-:W-:Y:S01]  /*2b070*/  FSEL R59, R9, 1.875, P3 ;  /* 0x3ff00000093b7808 */ /* 0x000fe20001800000 */
[----:B------:R-:W-:Y:S01]  /*2b080*/  IMAD.MOV.U32 R6, RZ, RZ, 0x40000000 ;  /* 0x40000000ff067424 */ /* 0x000fe200078e00ff */
[----:B------:R-:W-:-:S07]  /*2b090*/  MOV R9, 0x2b0b0 ;  /* 0x0002b0b000097802 */ /* 0x000fce0000000f00 */
[----:B------:R-:W-:Y:S05]  /*2b0a0*/  CALL.REL.NOINC `($_Z4ItotidPdPsS_S_$__internal_accurate_pow) ;  /* 0x0000009400c07944 */ /* 0x000fea0003c00000 */
[----:B------:R-:W-:Y:S05]  /*2b0b0*/  BSYNC.RECONVERGENT B0 ;  /* 0x0000000000007941 */ /* 0x000fea0003800200 */
.L_x_589:
[C---:B------:R-:W-:Y:S01]  /*2b0c0*/  DADD R8, R42.reuse, 2 ;  /* 0x400000002a087429 */ /* 0x040fe20000000000 */
[-C--:B------:R-:W-:Y:S01]  /*2b0d0*/  LOP3.LUT R7, R7, R6.reuse, RZ, 0x3c, !PT ;  /* 0x0000000607077212 */ /* 0x080fe200078e3cff */
[C---:B------:R-:W-:Y:S01]  /*2b0e0*/  DSETP.NEU.AND P0, PT, R42.reuse, RZ, PT ;  /* 0x000000ff2a00722a */ /* 0x040fe20003f0d000 */
[----:B------:R-:W-:Y:S01]  /*2b0f0*/  BSSY.RECONVERGENT B0, `(.L_x_590) ;  /* 0x000000e000007945 */ /* 0x000fe20003800200 */
[----:B------:R-:W-:Y:S01]  /*2b100*/  DSETP.NEU.AND P3, PT, R42, 1, PT ;  /* 0x3ff000002a00742a */ /* 0x000fe20003f6d000 */
[----:B------:R-:W-:-:S04]  /*2b110*/  LOP3.LUT R6, R7, R6, RZ, 0x3c, !PT ;  /* 0x0000000607067212 */ /* 0x000fc800078e3cff */
[----:B------:R-:W-:Y:S02]  /*2b120*/  LOP3.LUT R7, R7, R6, RZ, 0x3c, !PT ;  /* 0x0000000607077212 */ /* 0x000fe400078e3cff */
[----:B------:R-:W-:-:S04]  /*2b130*/  LOP3.LUT R8, R9, 0x7ff00000, RZ, 0xc0, !PT ;  /* 0x7ff0000009087812 */ /* 0x000fc800078ec0ff */
[----:B------:R-:W-:Y:S02]  /*2b140*/  ISETP.NE.AND P1, PT, R8, 0x7ff00000, PT ;  /* 0x7ff000000800780c */ /* 0x000fe40003f25270 */
[----:B------:R-:W-:-:S11]  /*2b150*/  @!P0 CS2R R6, SRZ ;  /* 0x0000000000068805 */ /* 0x000fd6000001ff00 */
[----:B------:R-:W-:Y:S05]  /*2b160*/  @P1 BRA `(.L_x_591) ;  /* 0x0000000000181947 */ /* 0x000fea0003800000 */
[----:B------:R-:W-:-:S14]  /*2b170*/  DSETP.NAN.AND P0, PT, R42, R42, PT ;  /* 0x0000002a2a00722a */ /* 0x000fdc0003f08000 */
[----:B------:R-:W-:Y:S01]  /*2b180*/  @P0 DADD R6, R42, 2 ;  /* 0x400000002a060429 */ /* 0x000fe20000000000 */
[----:B------:R-:W-:Y:S10]  /*2b190*/  @P0 BRA `(.L_x_591) ;  /* 0x00000000000c0947 */ /* 0x000ff40003800000 */
[----:B------:R-:W-:-:S14]  /*2b1a0*/  DSETP.NEU.AND P0, PT, |R42|, +INF , PT ;  /* 0x7ff000002a00742a */ /* 0x000fdc0003f0d200 */
[----:B------:R-:W-:Y:S01]  /*2b1b0*/  @!P0 IMAD.MOV.U32 R6, RZ, RZ, 0x0 ;  /* 0x00000000ff068424 */ /* 0x000fe200078e00ff */
[----:B------:R-:W-:-:S07]  /*2b1c0*/  @!P0 MOV R7, 0x7ff00000 ;  /* 0x7ff0000000078802 */ /* 0x000fce0000000f00 */
.L_x_591:
[----:B------:R-:W-:Y:S05]  /*2b1d0*/  BSYNC.RECONVERGENT B0 ;  /* 0x0000000000007941 */ /* 0x000fea0003800200 */
.L_x_590:
[----:B------:R-:W-:Y:S01]  /*2b1e0*/  FSEL R6, R6, RZ, P3 ;  /* 0x000000ff06067208 */ /* 0x000fe20001800000 */
[----:B------:R-:W-:Y:S01]  /*2b1f0*/  BSSY.RECONVERGENT B1, `(.L_x_592) ;  /* 0x000001a000017945 */ /* 0x000fe20003800200 */
[----:B------:R-:W-:Y:S02]  /*2b200*/  FSEL R7, R7, 1.875, P3 ;  /* 0x3ff0000007077808 */ /* 0x000fe40001800000 */
[----:B------:R-:W-:-:S04]  /*2b210*/  FSETP.GEU.AND P1, PT, |R5|, 6.5827683646048100446e-37, PT ;  /* 0x036000000500780b */ /* 0x000fc80003f2e200 */
[----:B------:R-:W-:Y:S01]  /*2b220*/  DADD R58, R58, R6 ;  /* 0x000000003a3a7229 */ /* 0x000fe20000000006 */
[----:B------:R-:W-:-:S07]  /*2b230*/  IMAD.MOV.U32 R6, RZ, RZ, 0x1 ;  /* 0x00000001ff067424 */ /* 0x000fce00078e00ff */
[----:B------:R-:W-:-:S06]  /*2b240*/  DADD R58, R58, -1 ;  /* 0xbff000003a3a7429 */ /* 0x000fcc0000000000 */
        /* <DEDUP_REMOVED lines=20> */
.L_x_593:
[----:B------:R-:W-:Y:S05]  /*2b390*/  BSYNC.RECONVERGENT B1 ;  /* 0x0000000000017941 */ /* 0x000fea0003800200 */
.L_x_592:
[----:B------:R-:W-:Y:S01]  /*2b3a0*/  UMOV UR6, 0x147ae148 ;  /* 0x147ae14800067882 */ /* 0x000fe20000000000 */
[----:B------:R-:W-:Y:S01]  /*2b3b0*/  UMOV UR7, 0x403bc7ae ;  /* 0x403bc7ae00077882 */ /* 0x000fe20000000000 */
[----:B------:R-:W-:Y:S01]  /*2b3c0*/  MOV R4, 0x1 ;  /* 0x0000000100047802 */ /* 0x000fe20000000f00 */
[----:B------:R-:W-:Y:S01]  /*2b3d0*/  DMUL R8, R54, UR6 ;  /* 0x0000000636087c28 */ /* 0x000fe20008000000 */
[----:B------:R-:W-:Y:S05]  /*2b3e0*/  BSSY.RECONVERGENT B1, `(.L_x_594) ;  /* 0x0000013000017945 */ /* 0x000fea0003800200 */
        /* <DEDUP_REMOVED lines=12> */
[----:B------:R-:W-:Y:S01]  /*2b4b0*/  IMAD.MOV.U32 R10, RZ, RZ, RZ ;  /* 0x000000ffff0a7224 */ /* 0x000fe200078e00ff */
[----:B------:R-:W-:Y:S01]  /*2b4c0*/  MOV R6, 0x2b4f0 ;  /* 0x0002b4f000067802 */ /* 0x000fe20000000f00 */
[----:B------:R-:W-:-:S07]  /*2b4d0*/  IMAD.MOV.U32 R7, RZ, RZ, 0x40618000 ;  /* 0x40618000ff077424 */ /* 0x000fce00078e00ff */
[----:B------:R-:W-:Y:S05]  /*2b4e0*/  CALL.REL.NOINC `($__internal_1_$__cuda_sm20_div_rn_f64_full) ;  /* 0x0000008c00187944 */ /* 0x000fea0003c00000 */
[----:B------:R-:W-:Y:S01]  /*2b4f0*/  IMAD.MOV.U32 R42, RZ, RZ, R8 ;  /* 0x000000ffff2a7224 */ /* 0x000fe200078e0008 */
[----:B------:R-:W-:-:S07]  /*2b500*/  MOV R43, R7 ;  /* 0x00000007002b7202 */ /* 0x000fce0000000f00 */
.L_x_595:
[----:B------:R-:W-:Y:S05]  /*2b510*/  BSYNC.RECONVERGENT B1 ;  /* 0x0000000000017941 */ /* 0x000fea0003800200 */
.L_x_594:
[----:B------:R-:W-:Y:S01]  /*2b520*/  DADD R6, -RZ, |R42| ;  /* 0x00000000ff067229 */ /* 0x000fe2000000052a */
[----:B------:R-:W-:Y:S01]  /*2b530*/  BSSY.RECONVERGENT B0, `(.L_x_596) ;  /* 0x0000006000007945 */ /* 0x000fe20003800200 */
[----:B------:R-:W-:Y:S01]  /*2b540*/  IMAD.MOV.U32 R8, RZ, RZ, RZ ;  /* 0x000000ffff087224 */ /* 0x000fe200078e00ff */
[----:B------:R-:W-:-:S07]  /*2b550*/  MOV R9, 0x2b590 ;  /* 0x0002b59000097802 */ /* 0x000fce0000000f00 */
[----:B------:R-:W-:Y:S02]  /*2b560*/  IMAD.MOV.U32 R10, RZ, RZ, R6 ;  /* 0x000000ffff0a7224 */ /* 0x000fe400078e0006 */
[----:B------:R-:W-:-:S07]  /*2b570*/  IMAD.MOV.U32 R6, RZ, RZ, 0x40080000 ;  /* 0x40080000ff067424 */ /* 0x000fce00078e00ff */
[----:B------:R-:W-:Y:S05]  /*2b580*/  CALL.REL.NOINC `($_Z4ItotidPdPsS_S_$__internal_accurate_pow) ;  /* 0x0000009000887944 */ /* 0x000fea0003c00000 */
[----:B------:R-:W-:Y:S05]  /*2b590*/  BSYNC.RECONVERGENT B0 ;  /* 0x0000000000007941 */ /* 0x000fea0003800200 */
.L_x_596:
[C---:B------:R-:W-:Y:S01]  /*2b5a0*/  DADD R8, R42.reuse, 3 ;  /* 0x400800002a087429 */ /* 0x040fe20000000000 */
[----:B------:R-:W-:Y:S01]  /*2b5b0*/  MOV R4, R7 ;  /* 0x0000000700047202 */ /* 0x000fe20000000f00 */
[----:B------:R-:W-:Y:S01]  /*2b5c0*/  IMAD.MOV.U32 R5, RZ, RZ, R6 ;  /* 0x000000ffff057224 */ /* 0x000fe200078e0006 */
[C---:B------:R-:W-:Y:S01]  /*2b5d0*/  DSETP.NEU.AND P1, PT, R42.reuse, RZ, PT ;  /* 0x000000ff2a00722a */ /* 0x040fe20003f2d000 */
[----:B------:R-:W-:Y:S01]  /*2b5e0*/  ISETP.GE.AND P0, PT, R43, RZ, PT ;  /* 0x000000ff2b00720c */ /* 0x000fe20003f06270 */
[----:B------:R-:W-:Y:S03]  /*2b5f0*/  BSSY.RECONVERGENT B0, `(.L_x_597) ;  /* 0x0000012000007945 */ /* 0x000fe60003800200 */
[----:B------:R-:W-:Y:S02]  /*2b600*/  DADD R10, -RZ, -R4 ;  /* 0x00000000ff0a7229 */ /* 0x000fe40000000904 */
[----:B------:R-:W-:Y:S01]  /*2b610*/  LOP3.LUT R8, R9, 0x7ff00000, RZ, 0xc0, !PT ;  /* 0x7ff0000009087812 */ /* 0x000fe200078ec0ff */
[----:B------:R-:W-:-:S03]  /*2b620*/  DADD R4, R42, 1 ;  /* 0x3ff000002a047429 */ /* 0x000fc60000000000 */
[----:B------:R-:W-:-:S04]  /*2b630*/  ISETP.NE.AND P3, PT, R8, 0x7ff00000, PT ;  /* 0x7ff000000800780c */ /* 0x000fc80003f65270 */
[----:B------:R-:W-:Y:S01]  /*2b640*/  FSEL R8, R10, R7, !P0 ;  /* 0x000000070a087208 */ /* 0x000fe20004000000 */
[----:B------:R-:W-:Y:S01]  /*2b650*/  @!P1 IMAD.MOV.U32 R8, RZ, RZ, RZ ;  /* 0x000000ffff089224 */ /* 0x000fe200078e00ff */
[----:B------:R-:W-:Y:S01]  /*2b660*/  FSEL R9, R11, R6, !P0 ;  /* 0x000000060b097208 */ /* 0x000fe20004000000 */
[----:B------:R-:W-:Y:S01]  /*2b670*/  DADD R6, -RZ, |R4| ;  /* 0x00000000ff067229 */ /* 0x000fe20000000504 */
[----:B------:R-:W-:-:S05]  /*2b680*/  @!P1 IMAD.MOV.U32 R9, RZ, RZ, R43 ;  /* 0x000000ffff099224 */ /* 0x000fca00078e002b */
[----:B------:R-:W-:Y:S05]  /*2b690*/  @P3 BRA `(.L_x_598) ;  /* 0x00000000001c3947 */ /* 0x000fea0003800000 */
[----:B------:R-:W-:-:S14]  /*2b6a0*/  DSETP.NAN.AND P1, PT, R42, R42, PT ;  /* 0x0000002a2a00722a */ /* 0x000fdc0003f28000 */
[----:B------:R-:W-:Y:S01]  /*2b6b0*/  @P1 DADD R8, R42, 3 ;  /* 0x400800002a081429 */ /* 0x000fe20000000000 */
[----:B------:R-:W-:Y:S10]  /*2b6c0*/  @P1 BRA `(.L_x_598) ;  /* 0x0000000000101947 */ /* 0x000ff40003800000 */
[----:B------:R-:W-:-:S14]  /*2b6d0*/  DSETP.NEU.AND P1, PT, |R42|, +INF , PT ;  /* 0x7ff000002a00742a */ /* 0x000fdc0003f2d200 */
[----:B------:R-:W-:Y:S01]  /*2b6e0*/  @!P1 MOV R10, 0xfff00000 ;  /* 0xfff00000000a9802 */ /* 0x000fe20000000f00 */
[----:B------:R-:W-:-:S03]  /*2b6f0*/  @!P1 IMAD.MOV.U32 R8, RZ, RZ, RZ ;  /* 0x000000ffff089224 */ /* 0x000fc600078e00ff */
[----:B------:R-:W-:-:S07]  /*2b700*/  @!P1 SEL R9, R10, 0x7ff00000, !P0 ;  /* 0x7ff000000a099807 */ /* 0x000fce0004000000 */
.L_x_598:
[----:B------:R-:W-:Y:S05]  /*2b710*/  BSYNC.RECONVERGENT B0 ;  /* 0x0000000000007941 */ /* 0x000fea0003800200 */
.L_x_597:
[----:B------:R-:W-:Y:S01]  /*2b720*/  UMOV UR6, 0x33333333 ;  /* 0x3333333300067882 */ /* 0x000fe20000000000 */
[----:B------:R-:W-:Y:S01]  /*2b730*/  UMOV UR7, 0x4043b333 ;  /* 0x4043b33300077882 */ /* 0x000fe20000000000 */
[----:B------:R-:W-:Y:S01]  /*2b740*/  DSETP.NEU.AND P0, PT, R42, 1, PT ;  /* 0x3ff000002a00742a */ /* 0x000fe20003f0d000 */
[----:B------:R-:W-:Y:S01]  /*2b750*/  BSSY.RECONVERGENT B0, `(.L_x_599) ;  /* 0x0000009000007945 */ /* 0x000fe20003800200 */
[----:B------:R-:W-:Y:S01]  /*2b760*/  DMUL R8, R8, UR6 ;  /* 0x0000000608087c28 */ /* 0x000fe20008000000 */
[----:B------:R-:W-:Y:S01]  /*2b770*/  IMAD.MOV.U32 R10, RZ, RZ, R6 ;  /* 0x000000ffff0a7224 */ /* 0x000fe200078e0006 */
[----:B------:R-:W-:-:S08]  /*2b780*/  MOV R6, 0x40080000 ;  /* 0x4008000000067802 */ /* 0x000fd00000000f00 */
[----:B------:R-:W-:Y:S01]  /*2b790*/  FSEL R42, R8, 4.172325063223070174e-08, P0 ;  /* 0x33333333082a7808 */ /* 0x000fe20000000000 */
[----:B------:R-:W-:Y:S01]  /*2b7a0*/  IMAD.MOV.U32 R8, RZ, RZ, RZ ;  /* 0x000000ffff087224 */ /* 0x000fe200078e00ff */
[----:B------:R-:W-:Y:S02]  /*2b7b0*/  FSEL R43, R9, 3.0578124523162841797, P0 ;  /* 0x4043b333092b7808 */ /* 0x000fe40000000000 */
[----:B------:R-:W-:-:S07]  /*2b7c0*/  MOV R9, 0x2b7e0 ;  /* 0x0002b7e000097802 */ /* 0x000fce0000000f00 */
[----:B------:R-:W-:Y:S05]  /*2b7d0*/  CALL.REL.NOINC `($_Z4ItotidPdPsS_S_$__internal_accurate_pow) ;  /* 0x0000008c00f47944 */ /* 0x000fea0003c00000 */
[----:B------:R-:W-:Y:S05]  /*2b7e0*/  BSYNC.RECONVERGENT B0 ;  /* 0x0000000000007941 */ /* 0x000fea0003800200 */
.L_x_599:
[C---:B------:R-:W-:Y:S01]  /*2b7f0*/  DADD R8, R4.reuse, 3 ;  /* 0x4008000004087429 */ /* 0x040fe20000000000 */
[----:B------:R-:W-:Y:S01]  /*2b800*/  IMAD.MOV.U32 R10, RZ, RZ, R7 ;  /* 0x000000ffff0a7224 */ /* 0x000fe200078e0007 */
[C---:B------:R-:W-:Y:S01]  /*2b810*/  DSETP.NEU.AND P0, PT, R4.reuse, RZ, PT ;  /* 0x000000ff0400722a */ /* 0x040fe20003f0d000 */
[----:B------:R-:W-:Y:S01]  /*2b820*/  IMAD.MOV.U32 R11, RZ, RZ, R6 ;  /* 0x000000ffff0b7224 */ /* 0x000fe200078e0006 */
[----:B------:R-:W-:Y:S01]  /*2b830*/  ISETP.GE.AND P4, PT, R5, RZ, PT ;  /* 0x000000ff0500720c */ /* 0x000fe20003f86270 */
[----:B------:R-:W-:Y:S01]  /*2b840*/  BSSY.RECONVERGENT B0, `(.L_x_600) ;  /* 0x0000012000007945 */ /* 0x000fe20003800200 */
[----:B------:R-:W-:-:S03]  /*2b850*/  DSETP.NEU.AND P3, PT, R4, 1, PT ;  /* 0x3ff000000400742a */ /* 0x000fc60003f6d000 */
[----:B------:R-:W-:Y:S01]  /*2b860*/  DADD R10, -RZ, -R10 ;  /* 0x00000000ff0a7229 */ /* 0x000fe2000000090a */
[----:B------:R-:W-:-:S04]  /*2b870*/  LOP3.LUT R8, R9, 0x7ff00000, RZ, 0xc0, !PT ;  /* 0x7ff0000009087812 */ /* 0x000fc800078ec0ff */
[----:B------:R-:W-:-:S05]  /*2b880*/  ISETP.NE.AND P1, PT, R8, 0x7ff00000, PT ;  /* 0x7ff000000800780c */ /* 0x000fca0003f25270 */
[----:B------:R-:W-:Y:S01]  /*2b890*/  FSEL R8, R10, R7, !P4 ;  /* 0x000000070a087208 */ /* 0x000fe20006000000 */
[----:B------:R-:W-:Y:S01]  /*2b8a0*/  IMAD.MOV.U32 R10, RZ, RZ, -0x19ba885c ;  /* 0xe64577a4ff0a7424 */ /* 0x000fe200078e00ff */
[----:B------:R-:W-:Y:S01]  /*2b8b0*/  FSEL R9, R11, R6, !P4 ;  /* 0x000000060b097208 */ /* 0x000fe20006000000 */
[----:B------:R-:W-:Y:S01]  /*2b8c0*/  @!P0 IMAD.MOV.U32 R9, RZ, RZ, R5 ;  /* 0x000000ffff098224 */ /* 0x000fe200078e0005 */
[----:B------:R-:W-:-:S04]  /*2b8d0*/  @!P0 MOV R8, RZ ;  /* 0x000000ff00088202 */ /* 0x000fc80000000f00 */
[----:B------:R-:W-:Y:S05]  /*2b8e0*/  @P1 BRA `(.L_x_601) ;  /* 0x00000000001c1947 */ /* 0x000fea0003800000 */
[----:B------:R-:W-:-:S14]  /*2b8f0*/  DSETP.NAN.AND P0, PT, R4, R4, PT ;  /* 0x000000040400722a */ /* 0x000fdc0003f08000 */
[----:B------:R-:W-:Y:S01]  /*2b900*/  @P0 DADD R8, R4, 3 ;  /* 0x4008000004080429 */ /* 0x000fe20000000000 */
[----:B------:R-:W-:Y:S10]  /*2b910*/  @P0 BRA `(.L_x_601) ;  /* 0x0000000000100947 */ /* 0x000ff40003800000 */
[----:B------:R-:W-:-:S14]  /*2b920*/  DSETP.NEU.AND P0, PT, |R4|, +INF , PT ;  /* 0x7ff000000400742a */ /* 0x000fdc0003f0d200 */
[----:B------:R-:W-:Y:S02]  /*2b930*/  @!P0 IMAD.MOV.U32 R4, RZ, RZ, -0x100000 ;  /* 0xfff00000ff048424 */ /* 0x000fe400078e00ff */
[----:B------:R-:W-:-:S03]  /*2b940*/  @!P0 IMAD.MOV.U32 R8, RZ, RZ, RZ ;  /* 0x000000ffff088224 */ /* 0x000fc600078e00ff */
[----:B------:R-:W-:-:S07]  /*2b950*/  @!P0 SEL R9, R4, 0x7ff00000, !P4 ;  /* 0x7ff0000004098807 */ /* 0x000fce0006000000 */
.L_x_601:
[----:B------:R-:W-:Y:S05]  /*2b960*/  BSYNC.RECONVERGENT B0 ;  /* 0x0000000000007941 */ /* 0x000fea0003800200 */
.L_x_600:
[----:B------:R-:W-:Y:S01]  /*2b970*/  BSSY.RECONVERGENT B0, `(.L_x_602) ;  /* 0x0000008000007945 */ /* 0x000fe20003800200 */
[----:B------:R-:W-:Y:S01]  /*2b980*/  FSEL R4, R8, RZ, P3 ;  /* 0x000000ff08047208 */ /* 0x000fe20001800000 */
[----:B------:R-:W-:Y:S01]  /*2b990*/  IMAD.MOV.U32 R8, RZ, RZ, RZ ;  /* 0x000000ffff087224 */ /* 0x000fe200078e00ff */
[----:B------:R-:W-:Y:S01]  /*2b9a0*/  FSEL R5, R9, 1.875, P3 ;  /* 0x3ff0000009057808 */ /* 0x000fe20001800000 */
[----:B------:R-:W-:Y:S01]  /*2b9b0*/  IMAD.MOV.U32 R6, RZ, RZ, 0x40000000 ;  /* 0x40000000ff067424 */ /* 0x000fe200078e00ff */
[----:B------:R-:W-:Y:S02]  /*2b9c0*/  MOV R7, 0x4030134b ;  /* 0x4030134b00077802 */ /* 0x000fe40000000f00 */
[----:B------:R-:W-:-:S07]  /*2b9d0*/  MOV R9, 0x2b9f0 ;  /* 0x0002b9f000097802 */ /* 0x000fce0000000f00 */
[----:B------:R-:W-:Y:S05]  /*2b9e0*/  CALL.REL.NOINC `($_Z4ItotidPdPsS_S_$__internal_accurate_pow) ;  /* 0x0000008c00707944 */ /* 0x000fea0003c00000 */
[----:B------:R-:W-:Y:S05]  /*2b9f0*/  BSYNC.RECONVERGENT B0 ;  /* 0x0000000000007941 */ /* 0x000fea0003800200 */
.L_x_602:
[-C--:B------:R-:W-:Y:S01]  /*2ba00*/  LOP3.LUT R7, R7, R6.reuse, RZ, 0x3c, !PT ;  /* 0x0000000607077212 */ /* 0x080fe200078e3cff */
[----:B------:R-:W-:Y:S01]  /*2ba10*/  BSSY.RECONVERGENT B1, `(.L_x_603) ;  /* 0x000001b000017945 */ /* 0x000fe20003800200 */
[----:B------:R-:W-:Y:S02]  /*2ba20*/  FSETP.GEU.AND P1, PT, |R43|, 6.5827683646048100446e-37, PT ;  /* 0x036000002b00780b */ /* 0x000fe40003f2e200 */
[----:B------:R-:W-:-:S04]  /*2ba30*/  LOP3.LUT R6, R7, R6, RZ, 0x3c, !PT ;  /* 0x0000000607067212 */ /* 0x000fc800078e3cff */
[----:B------:R-:W-:-:S06]  /*2ba40*/  LOP3.LUT R7, R7, R6, RZ, 0x3c, !PT ;  /* 0x0000000607077212 */ /* 0x000fcc00078e3cff */
        /* <DEDUP_REMOVED lines=23> */
.L_x_604:
[----:B------:R-:W-:Y:S05]  /*2bbc0*/  BSYNC.RECONVERGENT B1 ;  /* 0x0000000000017941 */ /* 0x000fea0003800200 */
.L_x_603:
[----:B------:R-:W-:Y:S01]  /*2bbd0*/  HFMA2 R8, -RZ, RZ, 0, 0 ;  /* 0x00000000ff087431 */ /* 0x000fe200000001ff */
[----:B------:R-:W-:Y:S01]  /*2bbe0*/  BSSY.RECONVERGENT B0, `(.L_x_605) ;  /* 0x0000006000007945 */ /* 0x000fe20003800200 */
[----:B------:R-:W-:Y:S01]  /*2bbf0*/  IMAD.MOV.U32 R10, RZ, RZ, -0x337510b9 ;  /* 0xcc8aef47ff0a7424 */ /* 0x000fe200078e00ff */
[----:B------:R-:W-:Y:S01]  /*2bc00*/  MOV R9, 0x2bc40 ;  /* 0x0002bc4000097802 */ /* 0x000fe20000000f00 */
[----:B------:R-:W-:Y:S02]  /*2bc10*/  IMAD.MOV.U32 R7, RZ, RZ, 0x402e2697 ;  /* 0x402e2697ff077424 */ /* 0x000fe400078e00ff */
[----:B------:R-:W-:-:S07]  /*2bc20*/  IMAD.MOV.U32 R6, RZ, RZ, 0x40000000 ;  /* 0x40000000ff067424 */ /* 0x000fce00078e00ff */
[----:B------:R-:W-:Y:S05]  /*2bc30*/  CALL.REL.NOINC `($_Z4ItotidPdPsS_S_$__internal_accurate_pow) ;  /* 0x0000008800dc7944 */ /* 0x000fea0003c00000 */
[----:B------:R-:W-:Y:S05]  /*2bc40*/  BSYNC.RECONVERGENT B0 ;  /* 0x0000000000007941 */ /* 0x000fea0003800200 */
.L_x_605:
[----:B------:R-:W0:Y:S01]  /*2bc50*/  MUFU.RCP64H R9, R5 ;  /* 0x0000000500097308 */ /* 0x000e220000001800 */
[----:B------:R-:W-:Y:S01]  /*2bc60*/  IMAD.MOV.U32 R8, RZ, RZ, 0x1 ;  /* 0x00000001ff087424 */ /* 0x000fe200078e00ff */
[----:B------:R-:W-:Y:S05]  /*2bc70*/  BSSY.RECONVERGENT B1, `(.L_x_606) ;  /* 0x0000017000017945 */ /* 0x000fea0003800200 */
[----:B0-----:R-:W-:-:S08]  /*2bc80*/  DFMA R10, -R4, R8, 1 ;  /* 0x3ff00000040a742b */ /* 0x001fd00000000108 */
[----:B------:R-:W-:-:S08]  /*2bc90*/  DFMA R10, R10, R10, R10 ;  /* 0x0000000a0a0a722b */ /* 0x000fd0000000000a */
[----:B------:R-:W-:Y:S01]  /*2bca0*/  DFMA R8, R8, R10, R8 ;  /* 0x0000000a0808722b */ /* 0x000fe20000000008 */
[----:B------:R-:W-:Y:S01]  /*2bcb0*/  IMAD.MOV.U32 R10, RZ, RZ, R7 ;  /* 0x000000ffff0a7224 */ /* 0x000fe200078e0007 */
[----:B------:R-:W-:-:S06]  /*2bcc0*/  MOV R11, R6 ;  /* 0x00000006000b7202 */ /* 0x000fcc0000000f00 */
[----:B------:R-:W-:Y:S02]  /*2bcd0*/  DFMA R42, -R4, R8, 1 ;  /* 0x3ff00000042a742b */ /* 0x000fe40000000108 */
[----:B------:R-:W-:-:S06]  /*2bce0*/  DMUL R10, R10, 1899 ;  /* 0x409dac000a0a7828 */ /* 0x000fcc0000000000 */
        /* <DEDUP_REMOVED lines=13> */
[----:B------:R-:W-:Y:S01]  /*2bdc0*/  MOV R54, R8 ;  /* 0x0000000800367202 */ /* 0x000fe20000000f00 */
[----:B------:R-:W-:-:S07]  /*2bdd0*/  IMAD.MOV.U32 R55, RZ, RZ, R7 ;  /* 0x000000ffff377224 */ /* 0x000fce00078e0007 */
.L_x_607:
[----:B------:R-:W-:Y:S05]  /*2bde0*/  BSYNC.RECONVERGENT B1 ;  /* 0x0000000000017941 */ /* 0x000fea0003800200 */
.L_x_606:
[----:B------:R-:W0:Y:S01]  /*2bdf0*/  MUFU.RCP64H R5, R53 ;  /* 0x0000003500057308 */ /* 0x000e220000001800 */
[----:B------:R-:W-:Y:S01]  /*2be00*/  IMAD.MOV.U32 R4, RZ, RZ, 0x1 ;  /* 0x00000001ff047424 */ /* 0x000fe200078e00ff */
        /* <DEDUP_REMOVED lines=20> */
[----:B------:R-:W-:-:S07]  /*2bf50*/  IMAD.MOV.U32 R6, RZ, RZ, R8 ;  /* 0x000000ffff067224 */ /* 0x000fce00078e0008 */
.L_x_609:
[----:B------:R-:W-:Y:S05]  /*2bf60*/  BSYNC.RECONVERGENT B1 ;  /* 0x0000000000017941 */ /* 0x000fea0003800200 */
.L_x_608:
[----:B------:R-:W-:Y:S01]  /*2bf70*/  DADD R10, -RZ, |R62| ;  /* 0x00000000ff0a7229 */ /* 0x000fe2000000053e */
[----:B------:R-:W-:Y:S01]  /*2bf80*/  UMOV UR6, 0x9abcaf48 ;  /* 0x9abcaf4800067882 */ /* 0x000fe20000000000 */
[----:B------:R-:W-:Y:S01]  /*2bf90*/  DMUL R42, R6, 79300 ;  /* 0x40f35c40062a7828 */ /* 0x000fe20000000000 */
[----:B------:R-:W-:Y:S01]  /*2bfa0*/  UMOV UR7, 0x3e7ad7f2 ;  /* 0x3e7ad7f200077882 */ /* 0x000fe20000000000 */
[----:B------:R-:W-:Y:S01]  /*2bfb0*/  BSSY.RECONVERGENT B0, `(.L_x_610) ;  /* 0x0000007000007945 */ /* 0x000fe20003800200 */
[----:B------:R-:W-:Y:S01]  /*2bfc0*/  IMAD.MOV.U32 R8, RZ, RZ, RZ ;  /* 0x000000ffff087224 */ /* 0x000fe200078e00ff */
[----:B------:R-:W-:Y:S01]  /*2bfd0*/  MOV R9, 0x2c020 ;  /* 0x0002c02000097802 */ /* 0x000fe20000000f00 */
[----:B------:R-:W-:-:S03]  /*2bfe0*/  IMAD.MOV.U32 R6, RZ, RZ, 0x40000000 ;  /* 0x40000000ff067424 */ /* 0x000fc600078e00ff */
[----:B------:R-:W-:Y:S01]  /*2bff0*/  DMUL R42, R42, UR6 ;  /* 0x000000062a2a7c28 */ /* 0x000fe20008000000 */
[----:B------:R-:W-:-:S10]  /*2c000*/  MOV R7, R11 ;  /* 0x0000000b00077202 */ /* 0x000fd40000000f00 */
[----:B------:R-:W-:Y:S05]  /*2c010*/  CALL.REL.NOINC `($_Z4ItotidPdPsS_S_$__internal_accurate_pow) ;  /* 0x0000008400e47944 */ /* 0x000fea0003c00000 */
[----:B------:R-:W-:Y:S05]  /*2c020*/  BSYNC.RECONVERGENT B0 ;  /* 0x0000000000007941 */ /* 0x000fea0003800200 */
.L_x_610:
[----:B------:R-:W2:Y:S01]  /*2c030*/  LDG.E.64 R4, desc[UR4][R38.64+0x8] ;  /* 0x0000080426047981 */ /* 0x000ea2000c1e1b00 */
[----:B------:R-:W0:Y:S01]  /*2c040*/  MUFU.RCP64H R9, R51 ;  /* 0x0000003300097308 */ /* 0x000e220000001800 */
[----:B------:R-:W-:Y:S01]  /*2c050*/  IMAD.MOV.U32 R8, RZ, RZ, 0x1 ;  /* 0x00000001ff087424 */ /* 0x000fe200078e00ff */
[----:B------:R-:W-:Y:S01]  /*2c060*/  DSETP.NEU.AND P0, PT, R62, RZ, PT ;  /* 0x000000ff3e00722a */ /* 0x000fe20003f0d000 */
[-C--:B------:R-:W-:Y:S01]  /*2c070*/  LOP3.LUT R7, R7, R6.reuse, RZ, 0x3c, !PT ;  /* 0x0000000607077212 */ /* 0x080fe200078e3cff */
[----:B------:R-:W-:Y:S03]  /*2c080*/  BSSY.RECONVERGENT B0, `(.L_x_611) ;  /* 0x0000016000007945 */ /* 0x000fe60003800200 */
        /* <DEDUP_REMOVED lines=8> */
[----:B------:R-:W-:-:S10]  /*2c110*/  DADD R8, R62, 2 ;  /* 0x400000003e087429 */ /* 0x000fd40000000000 */
[----:B------:R-:W-:-:S04]  /*2c120*/  LOP3.LUT R8, R9, 0x7ff00000, RZ, 0xc0, !PT ;  /* 0x7ff0000009087812 */ /* 0x000fc800078ec0ff */
[----:B------:R-:W-:Y:S01]  /*2c130*/  ISETP.NE.AND P1, PT, R8, 0x7ff00000, PT ;  /* 0x7ff000000800780c */ /* 0x000fe20003f25270 */
[----:B--2---:R-:W-:-:S08]  /*2c140*/  DMUL R10, R64, R4 ;  /* 0x00000004400a7228 */ /* 0x004fd00000000000 */
[----:B------:R-:W-:-:S08]  /*2c150*/  DFMA R52, -R50, R10, R4 ;  /* 0x0000000a3234722b */ /* 0x000fd00000000104 */
[----:B------:R-:W-:Y:S01]  /*2c160*/  DFMA R8, R64, R52, R10 ;  /* 0x000000344008722b */ /* 0x000fe2000000000a */
[----:B------:R-:W-:Y:S10]  /*2c170*/  @P1 BRA `(.L_x_612) ;  /* 0x0000000000181947 */ /* 0x000ff40003800000 */
[----:B------:R-:W-:-:S14]  /*2c180*/  DSETP.NAN.AND P0, PT, R62, R62, PT ;  /* 0x0000003e3e00722a */ /* 0x000fdc0003f08000 */
[----:B------:R-:W-:Y:S01]  /*2c190*/  @P0 DADD R6, R62, 2 ;  /* 0x400000003e060429 */ /* 0x000fe20000000000 */
[----:B------:R-:W-:Y:S10]  /*2c1a0*/  @P0 BRA `(.L_x_612) ;  /* 0x00000000000c0947 */ /* 0x000ff40003800000 */
[----:B------:R-:W-:-:S14]  /*2c1b0*/  DSETP.NEU.AND P0, PT, |R62|, +INF , PT ;  /* 0x7ff000003e00742a */ /* 0x000fdc0003f0d200 */
[----:B------:R-:W-:Y:S01]  /*2c1c0*/  @!P0 MOV R6, 0x0 ;  /* 0x0000000000068802 */ /* 0x000fe20000000f00 */
[----:B------:R-:W-:-:S07]  /*2c1d0*/  @!P0 IMAD.MOV.U32 R7, RZ, RZ, 0x7ff00000 ;  /* 0x7ff00000ff078424 */ /* 0x000fce00078e00ff */
.L_x_612:
[----:B------:R-:W-:Y:S05]  /*2c1e0*/  BSYNC.RECONVERGENT B0 ;  /* 0x0000000000007941 */ /* 0x000fea0003800200 */
.L_x_611:
[----:B------:R-:W-:Y:S01]  /*2c1f0*/  FFMA R10, RZ, R51, R9 ;  /* 0x00000033ff0a7223 */ /* 0x000fe20000000009 */
[----:B------:R-:W-:Y:S01]  /*2c200*/  FSETP.GEU.AND P3, PT, |R5|, 6.5827683646048100446e-37, PT ;  /* 0x036000000500780b */ /* 0x000fe20003f6e200 */
[----:B------:R-:W-:Y:S01]  /*2c210*/  DMUL R6, R6, 40 ;  /* 0x4044000006067828 */ /* 0x000fe20000000000 */
[----:B------:R-:W-:Y:S01]  /*2c220*/  BSSY.RECONVERGENT B1, `(.L_x_613) ;  /* 0x000000d000017945 */ /* 0x000fe20003800200 */
[----:B------:R-:W-:Y:S01]  /*2c230*/  DSETP.NEU.AND P0, PT, R62, 1, PT ;  /* 0x3ff000003e00742a */ /* 0x000fe20003f0d000 */
[----:B------:R-:W-:-:S07]  /*2c240*/  FSETP.GT.AND P1, PT, |R10|, 1.469367938527859385e-39, PT ;  /* 0x001000000a00780b */ /* 0x000fce0003f24200 */
[----:B------:R-:W-:Y:S02]  /*2c250*/  FSEL R52, R6, RZ, P0 ;  /* 0x000000ff06347208 */ /* 0x000fe40000000000 */
[----:B------:R-:W-:-:S04]  /*2c260*/  FSEL R53, R7, 3.0625, P0 ;  /* 0x4044000007357808 */ /* 0x000fc80000000000 */
        /* <DEDUP_REMOVED lines=8> */
.L_x_614:
[----:B------:R-:W-:Y:S05]  /*2c2f0*/  BSYNC.RECONVERGENT B1 ;  /* 0x0000000000017941 */ /* 0x000fea0003800200 */
.L_x_613:
        /* <DEDUP_REMOVED lines=9> */
.L_x_615:
[----:B------:R-:W2:Y:S01]  /*2c390*/  LDG.E.64 R62, desc[UR4][R38.64+0x18] ;  /* 0x00001804263e7981 */ /* 0x000ea2000c1e1b00 */
[C---:B------:R-:W-:Y:S01]  /*2c3a0*/  DADD R8, R50.reuse, 3 ;  /* 0x4008000032087429 */ /* 0x040fe20000000000 */
[----:B------:R-:W-:Y:S01]  /*2c3b0*/  IMAD.MOV.U32 R10, RZ, RZ, 0x0 ;  /* 0x00000000ff0a7424 */ /* 0x000fe200078e00ff */
[C---:B------:R-:W-:Y:S01]  /*2c3c0*/  DSETP.NEU.AND P0, PT, R50.reuse, RZ, PT ;  /* 0x000000ff3200722a */ /* 0x040fe20003f0d000 */
[----:B------:R-:W-:Y:S01]  /*2c3d0*/  IMAD.MOV.U32 R11, RZ, RZ, 0x40000000 ;  /* 0x40000000ff0b7424 */ /* 0x000fe200078e00ff */
[----:B------:R-:W-:Y:S01]  /*2c3e0*/  ISETP.GE.AND P4, PT, R51, RZ, PT ;  /* 0x000000ff3300720c */ /* 0x000fe20003f86270 */
[----:B------:R-:W-:Y:S01]  /*2c3f0*/  BSSY.RECONVERGENT B0, `(.L_x_616) ;  /* 0x0000016000007945 */ /* 0x000fe20003800200 */
[----:B------:R-:W-:-:S04]  /*2c400*/  DSETP.NEU.AND P3, PT, R50, 1, PT ;  /* 0x3ff000003200742a */ /* 0x000fc80003f6d000 */
[----:B------:R-:W-:-:S04]  /*2c410*/  LOP3.LUT R8, R9, 0x7ff00000, RZ, 0xc0, !PT ;  /* 0x7ff0000009087812 */ /* 0x000fc800078ec0ff */
[----:B------:R-:W-:Y:S01]  /*2c420*/  ISETP.NE.AND P1, PT, R8, 0x7ff00000, PT ;  /* 0x7ff000000800780c */ /* 0x000fe20003f25270 */
[----:B--2---:R-:W-:Y:S01]  /*2c430*/  DFMA R62, R62, R10, 1 ;  /* 0x3ff000003e3e742b */ /* 0x004fe2000000000a */
[----:B------:R-:W-:Y:S01]  /*2c440*/  MOV R10, R7 ;  /* 0x00000007000a7202 */ /* 0x000fe20000000f00 */
[----:B------:R-:W-:-:S06]  /*2c450*/  IMAD.MOV.U32 R11, RZ, RZ, R6 ;  /* 0x000000ffff0b7224 */ /* 0x000fcc00078e0006 */
[----:B------:R-:W-:Y:S02]  /*2c460*/  DADD R64, -RZ, |R62| ;  /* 0x00000000ff407229 */ /* 0x000fe4000000053e */
[----:B------:R-:W-:-:S10]  /*2c470*/  DADD R10, -RZ, -R10 ;  /* 0x00000000ff0a7229 */ /* 0x000fd4000000090a */
[----:B------:R-:W-:Y:S01]  /*2c480*/  FSEL R8, R10, R7, !P4 ;  /* 0x000000070a087208 */ /* 0x000fe20006000000 */
[----:B------:R-:W-:Y:S01]  /*2c490*/  IMAD.MOV.U32 R10, RZ, RZ, R64 ;  /* 0x000000ffff0a7224 */ /* 0x000fe200078e0040 */
[----:B------:R-:W-:Y:S01]  /*2c4a0*/  FSEL R9, R11, R6, !P4 ;  /* 0x000000060b097208 */ /* 0x000fe20006000000 */
[----:B------:R-:W-:Y:S01]  /*2c4b0*/  @!P0 IMAD.MOV.U32 R8, RZ, RZ, RZ ;  /* 0x000000ffff088224 */ /* 0x000fe200078e00ff */
[----:B------:R-:W-:Y:S01]  /*2c4c0*/  @!P0 MOV R9, R51 ;  /* 0x0000003300098202 */ /* 0x000fe20000000f00 */
        /* <DEDUP_REMOVED lines=8> */
.L_x_617:
[----:B------:R-:W-:Y:S05]  /*2c550*/  BSYNC.RECONVERGENT B0 ;  /* 0x0000000000007941 */ /* 0x000fea0003800200 */
.L_x_616:
[----:B------:R-:W-:Y:S01]  /*2c560*/  BSSY.RECONVERGENT B0, `(.L_x_618) ;  /* 0x0000008000007945 */ /* 0x000fe20003800200 */
[----:B------:R-:W-:Y:S01]  /*2c570*/  FSEL R50, R8, RZ, P3 ;  /* 0x000000ff08327208 */ /* 0x000fe20001800000 */
[----:B------:R-:W-:Y:S01]  /*2c580*/  IMAD.MOV.U32 R7, RZ, RZ, R65 ;  /* 0x000000ffff077224 */ /* 0x000fe200078e0041 */
[----:B------:R-:W-:Y:S01]  /*2c590*/  FSEL R51, R9, 1.875, P3 ;  /* 0x3ff0000009337808 */ /* 0x000fe20001800000 */
[----:B------:R-:W-:Y:S01]  /*2c5a0*/  IMAD.MOV.U32 R6, RZ, RZ, 0x40000000 ;  /* 0x40000000ff067424 */ /* 0x000fe200078e00ff */
[----:B------:R-:W-:Y:S02]  /*2c5b0*/  MOV R8, RZ ;  /* 0x000000ff00087202 */ /* 0x000fe40000000f00 */
[----:B------:R-:W-:-:S07]  /*2c5c0*/  MOV R9, 0x2c5e0 ;  /* 0x0002c5e000097802 */ /* 0x000fce0000000f00 */
[----:B------:R-:W-:Y:S05]  /*2c5d0*/  CALL.REL.NOINC `($_Z4ItotidPdPsS_S_$__internal_accurate_pow) ;  /* 0x0000008000747944 */ /* 0x000fea0003c00000 */
[----:B------:R-:W-:Y:S05]  /*2c5e0*/  BSYNC.RECONVERGENT B0 ;  /* 0x0000000000007941 */ /* 0x000fea0003800200 */
.L_x_618:
[----:B------:R-:W0:Y:S01]  /*2c5f0*/  MUFU.RCP64H R9, 57714944 ;  /* 0x418b854800097908 */ /* 0x000e220000001800 */
[----:B------:R-:W-:Y:S02]  /*2c600*/  HFMA2 R8, -RZ, RZ, 0, 5.9604644775390625e-08 ;  /* 0x00000001ff087431 */ /* 0x000fe400000001ff */
[----:B------:R-:W-:Y:S01]  /*2c610*/  IMAD.MOV.U32 R66, RZ, RZ, 0x7e3342a4 ;  /* 0x7e3342a4ff427424 */ /* 0x000fe200078e00ff */
[----:B------:R-:W-:Y:S01]  /*2c620*/  DSETP.NEU.AND P0, PT, R62, RZ, PT ;  /* 0x000000ff3e00722a */ /* 0x000fe20003f0d000 */
[----:B------:R-:W-:Y:S01]  /*2c630*/  IMAD.MOV.U32 R67, RZ, RZ, 0x418b8548 ;  /* 0x418b8548ff437424 */ /* 0x000fe200078e00ff */
[----:B------:R-:W-:Y:S01]  /*2c640*/  BSSY.RECONVERGENT B0, `(.L_x_619) ;  /* 0x0000019000007945 */ /* 0x000fe20003800200 */
[----:B------:R-:W-:-:S04]  /*2c650*/  FSETP.GEU.AND P4, PT, |R43|, 6.5827683646048100446e-37, PT ;  /* 0x036000002b00780b */ /* 0x000fc80003f8e200 */
[----:B0-----:R-:W-:-:S08]  /*2c660*/  DFMA R10, R8, -R66, 1 ;  /* 0x3ff00000080a742b */ /* 0x001fd00000000842 */
[----:B------:R-:W-:-:S08]  /*2c670*/  DFMA R10, R10, R10, R10 ;  /* 0x0000000a0a0a722b */ /* 0x000fd0000000000a */
[----:B------:R-:W-:-:S08]  /*2c680*/  DFMA R10, R8, R10, R8 ;  /* 0x0000000a080a722b */ /* 0x000fd00000000008 */
[----:B------:R-:W-:-:S08]  /*2c690*/  DFMA R8, R10, -R66, 1 ;  /* 0x3ff000000a08742b */ /* 0x000fd00000000842 */
[----:B------:R-:W-:Y:S02]  /*2c6a0*/  DFMA R10, R10, R8, R10 ;  /* 0x000000080a0a722b */ /* 0x000fe4000000000a */
[----:B------:R-:W-:-:S06]  /*2c6b0*/  DADD R8, R62, 2 ;  /* 0x400000003e087429 */ /* 0x000fcc0000000000 */
[----:B------:R-:W-:-:S04]  /*2c6c0*/  DMUL R64, R42, R10 ;  /* 0x0000000a2a407228 */ /* 0x000fc80000000000 */
[----:B------:R-:W-:-:S04]  /*2c6d0*/  LOP3.LUT R8, R9, 0x7ff00000, RZ, 0xc0, !PT ;  /* 0x7ff0000009087812 */ /* 0x000fc800078ec0ff */
[----:B------:R-:W-:Y:S01]  /*2c6e0*/  DFMA R66, R64, -R66, R42 ;  /* 0x800000424042722b */ /* 0x000fe2000000002a */
[----:B------:R-:W-:-:S07]  /*2c6f0*/  ISETP.NE.AND P1, PT, R8, 0x7ff00000, PT ;  /* 0x7ff000000800780c */ /* 0x000fce0003f25270 */
[----:B------:R-:W-:Y:S01]  /*2c700*/  DFMA R64, R10, R66, R64 ;  /* 0x000000420a40722b */ /* 0x000fe20000000040 */
[----:B------:R-:W-:Y:S02]  /*2c710*/  IMAD.MOV.U32 R66, RZ, RZ, R7 ;  /* 0x000000ffff427224 */ /* 0x000fe400078e0007 */
[----:B------:R-:W-:Y:S01]  /*2c720*/  IMAD.MOV.U32 R67, RZ, RZ, R6 ;  /* 0x000000ffff437224 */ /* 0x000fe200078e0006 */
[----:B------:R-:W-:-:S06]  /*2c730*/  @!P0 CS2R R66, SRZ ;  /* 0x0000000000428805 */ /* 0x000fcc000001ff00 */
[----:B------:R-:W-:-:S05]  /*2c740*/  FFMA R9, RZ, 17.4400787353515625, R65 ;  /* 0x418b8548ff097823 */ /* 0x000fca0000000041 */
        /* <DEDUP_REMOVED lines=8> */
.L_x_620:
[----:B------:R-:W-:Y:S05]  /*2c7d0*/  BSYNC.RECONVERGENT B0 ;  /* 0x0000000000007941 */ /* 0x000fea0003800200 */
.L_x_619:
[----:B------:R-:W-:Y:S04]  /*2c7e0*/  BSSY.RECONVERGENT B1, `(.L_x_621) ;  /* 0x000000a000017945 */ /* 0x000fe80003800200 */
[----:B------:R-:W-:Y:S05]  /*2c7f0*/  @P3 BRA P4, `(.L_x_622) ;  /* 0x0000000000203947 */ /* 0x000fea0002000000 */
        /* <DEDUP_REMOVED lines=8> */
.L_x_622:
[----:B------:R-:W-:Y:S05]  /*2c880*/  BSYNC.RECONVERGENT B1 ;  /* 0x0000000000017941 */ /* 0x000fea0003800200 */
.L_x_621:
[----:B------:R-:W-:Y:S01]  /*2c890*/  DSETP.NEU.AND P0, PT, R62, 1, PT ;  /* 0x3ff000003e00742a */ /* 0x000fe20003f0d000 */
[----:B------:R-:W-:Y:S01]  /*2c8a0*/  FSETP.GEU.AND P1, PT, |R53|, 6.5827683646048100446e-37, PT ;  /* 0x036000003500780b */ /* 0x000fe20003f2e200 */
[----:B------:R-:W-:Y:S04]  /*2c8b0*/  BSSY.RECONVERGENT B1, `(.L_x_623) ;  /* 0x0000019000017945 */ /* 0x000fe80003800200 */
[----:B------:R-:W-:Y:S02]  /*2c8c0*/  FSEL R6, R66, RZ, P0 ;  /* 0x000000ff42067208 */ /* 0x000fe40000000000 */
[----:B------:R-:W-:-:S06]  /*2c8d0*/  FSEL R7, R67, 1.875, P0 ;  /* 0x3ff0000043077808 */ /* 0x000fcc0000000000 */
        /* <DEDUP_REMOVED lines=22> */
.L_x_624:
[----:B------:R-:W-:Y:S05]  /*2ca40*/  BSYNC.RECONVERGENT B1 ;  /* 0x0000000000017941 */ /* 0x000fea0003800200 */
.L_x_623:
[----:B------:R-:W-:Y:S01]  /*2ca50*/  DMUL R8, R6, R58 ;  /* 0x0000003a06087228 */ /* 0x000fe20000000000 */
[----:B------:R-:W-:Y:S01]  /*2ca60*/  UMOV UR6, 0xfa31fce8 ;  /* 0xfa31fce800067882 */ /* 0x000fe20000000000 */
[----:B------:R-:W-:Y:S01]  /*2ca70*/  UMOV UR7, 0x4083f7ff ;  /* 0x4083f7ff00077882 */ /* 0x000fe20000000000 */
[----:B------:R-:W-:Y:S01]  /*2ca80*/  UMOV UR10, 0xa3d70a3e ;  /* 0xa3d70a3e000a7882 */ /* 0x000fe20000000000 */
[----:B------:R-:W-:Y:S01]  /*2ca90*/  UMOV UR11, 0x40223d70 ;  /* 0x40223d70000b7882 */ /* 0x000fe20000000000 */
[----:B------:R-:W-:Y:S01]  /*2caa0*/  UMOV UR8, 0x9999999a ;  /* 0x9999999a00087882 */ /* 0x000fe20000000000 */
[----:B------:R-:W-:Y:S01]  /*2cab0*/  DMUL R52, R58, UR10 ;  /* 0x0000000a3a347c28 */ /* 0x000fe20008000000 */
[----:B------:R-:W-:Y:S01]  /*2cac0*/  UMOV UR9, 0x40857999 ;  /* 0x4085799900097882 */ /* 0x000fe20000000000 */
[----:B------:R-:W-:Y:S01]  /*2cad0*/  DMUL R10, R8, R64 ;  /* 0x00000040080a7228 */ /* 0x000fe20000000000 */
[----:B------:R-:W-:Y:S01]  /*2cae0*/  BSSY.RECONVERGENT B1, `(.L_x_625) ;  /* 0x0000032000017945 */ /* 0x000fe20003800200 */
[----:B------:R-:W-:-:S02]  /*2caf0*/  DMUL R8, R60, UR6 ;  /* 0x000000063c087c28 */ /* 0x000fc40008000000 */
[----:B------:R-:W-:Y:S02]  /*2cb00*/  DMUL R42, R6, UR8 ;  /* 0x00000008062a7c28 */ /* 0x000fe40008000000 */
[----:B------:R-:W-:Y:S02]  /*2cb10*/  DMUL R50, R64, R58 ;  /* 0x0000003a40327228 */ /* 0x000fe40000000000 */
[----:B------:R-:W-:Y:S02]  /*2cb20*/  DMUL R62, R60, UR8 ;  /* 0x000000083c3e7c28 */ /* 0x000fe40008000000 */
[----:B------:R-:W-:Y:S02]  /*2cb30*/  DFMA R8, R8, UR8, R10 ;  /* 0x0000000808087c2b */ /* 0x000fe4000800000a */
[----:B------:R-:W-:Y:S02]  /*2cb40*/  DMUL R10, R52, R6 ;  /* 0x00000006340a7228 */ /* 0x000fe40000000000 */
[----:B------:R-:W-:-:S02]  /*2cb50*/  DMUL R70, R6, R64 ;  /* 0x0000004006467228 */ /* 0x000fc40000000000 */
[----:B------:R-:W-:Y:S02]  /*2cb60*/  DMUL R66, R54, UR8 ;  /* 0x0000000836427c28 */ /* 0x000fe40008000000 */
[----:B------:R-:W-:Y:S02]  /*2cb70*/  DFMA R8, R42, R64, R8 ;  /* 0x000000402a08722b */ /* 0x000fe40000000008 */
[----:B------:R-:W-:Y:S02]  /*2cb80*/  DMUL R68, R50, UR10 ;  /* 0x0000000a32447c28 */ /* 0x000fe40008000000 */
[----:B------:R-:W-:Y:S02]  /*2cb90*/  DFMA R62, R62, R54, R10 ;  /* 0x000000363e3e722b */ /* 0x000fe4000000000a */
[----:B------:R-:W-:Y:S02]  /*2cba0*/  DMUL R42, R54, UR10 ;  /* 0x0000000a362a7c28 */ /* 0x000fe40008000000 */
[----:B------:R-:W-:-:S02]  /*2cbb0*/  DMUL R10, R64, R60 ;  /* 0x0000003c400a7228 */ /* 0x000fc40000000000 */
[----:B------:R-:W-:Y:S02]  /*2cbc0*/  DMUL R72, R70, R58 ;  /* 0x0000003a46487228 */ /* 0x000fe40000000000 */
[----:B------:R-:W-:Y:S02]  /*2cbd0*/  DFMA R68, R66, UR6, R68 ;  /* 0x0000000642447c2b */ /* 0x000fe40008000044 */
[----:B------:R-:W-:Y:S02]  /*2cbe0*/  DMUL R70, R54, UR6 ;  /* 0x0000000636467c28 */ /* 0x000fe40008000000 */
[----:B------:R-:W-:Y:S02]  /*2cbf0*/  DFMA R42, R42, R6, R62 ;  /* 0x000000062a2a722b */ /* 0x000fe4000000003e */
[----:B------:R-:W-:Y:S02]  /*2cc00*/  DFMA R10, R10, UR8, R8 ;  /* 0x000000080a0a7c2b */ /* 0x000fe40008000008 */
[----:B------:R-:W-:-:S02]  /*2cc10*/  DMUL R8, R58, UR6 ;  /* 0x000000063a087c28 */ /* 0x000fc40008000000 */
[----:B------:R-:W-:Y:S02]  /*2cc20*/  DFMA R52, R52, UR6, R68 ;  /* 0x0000000634347c2b */ /* 0x000fe40008000044 */
[----:B------:R-:W-:Y:S02]  /*2cc30*/  DFMA R72, R70, R60, R72 ;  /* 0x0000003c4648722b */ /* 0x000fe40000000048 */
[----:B------:R-:W-:Y:S02]  /*2cc40*/  DFMA R58, R66, R6, R42 ;  /* 0x00000006423a722b */ /* 0x000fe4000000002a */
[----:B------:R-:W-:Y:S02]  /*2cc50*/  FSETP.GEU.AND P1, PT, |R11|, 6.5827683646048100446e-37, PT ;  /* 0x036000000b00780b */ /* 0x000fe40003f2e200 */
[----:B------:R-:W-:Y:S02]  /*2cc60*/  DFMA R52, R70, UR10, R52 ;  /* 0x0000000a46347c2b */ /* 0x000fe40008000034 */
[----:B------:R-:W-:-:S02]  /*2cc70*/  DFMA R8, R8, R60, R72 ;  /* 0x0000003c0808722b */ /* 0x000fc40000000048 */
[----:B------:R-:W-:-:S06]  /*2cc80*/  DADD R6, R10, R58 ;  /* 0x000000000a067229 */ /* 0x000fcc000000003a */
[----:B------:R-:W-:Y:S02]  /*2cc90*/  DFMA R50, R50, R60, R8 ;  /* 0x0000003c3232722b */ /* 0x000fe40000000008 */
        /* <DEDUP_REMOVED lines=22> */
.L_x_626:
[----:B------:R-:W-:Y:S05]  /*2ce00*/  BSYNC.RECONVERGENT B1 ;  /* 0x0000000000017941 */ /* 0x000fea0003800200 */
.L_x_625:
        /* <DEDUP_REMOVED lines=23> */
.L_x_628:
[----:B------:R-:W-:Y:S05]  /*2cf80*/  BSYNC.RECONVERGENT B1 ;  /* 0x0000000000017941 */ /* 0x000fea0003800200 */
.L_x_627:
        /* <DEDUP_REMOVED lines=23> */
.L_x_630:
[----:B------:R-:W-:Y:S05]  /*2d100*/  BSYNC.RECONVERGENT B1 ;  /* 0x0000000000017941 */ /* 0x000fea0003800200 */
.L_x_629:
        /* <DEDUP_REMOVED lines=22> */
.L_x_632:
[----:B------:R-:W-:Y:S05]  /*2d270*/  BSYNC.RECONVERGENT B1 ;  /* 0x0000000000017941 */ /* 0x000fea0003800200 */
.L_x_631:
[----:B------:R-:W0:Y:S01]  /*2d280*/  MUFU.RCP64H R9, -18.339996337890625 ;  /* 0xc032570a00097908 */ /* 0x000e220000001800 */
[----:B------:R-:W-:Y:S01]  /*2d290*/  IMAD.MOV.U32 R50, RZ, RZ, 0x3d70a3d7 ;  /* 0x3d70a3d7ff327424 */ /* 0x000fe200078e00ff */
[----:B------:R-:W-:Y:S01]  /*2d2a0*/  MOV R51, 0x4032570a ;  /* 0x4032570a00337802 */ /* 0x000fe20000000f00 */
[----:B------:R-:W-:Y:S01]  /*2d2b0*/  IMAD.MOV.U32 R8, RZ, RZ, 0x1 ;  /* 0x00000001ff087424 */ /* 0x000fe200078e00ff */
[----:B------:R-:W-:Y:S01]  /*2d2c0*/  UMOV UR6, 0x8f5c28f6 ;  /* 0x8f5c28f600067882 */ /* 0x000fe20000000000 */
[----:B------:R-:W-:Y:S01]  /*2d2d0*/  IMAD.MOV.U32 R43, RZ, RZ, 0x1 ;  /* 0x00000001ff2b7424 */ /* 0x000fe200078e00ff */
[----:B------:R-:W-:Y:S01]  /*2d2e0*/  UMOV UR7, 0x402cf5c2 ;  /* 0x402cf5c200077882 */ /* 0x000fe20000000000 */
[----:B------:R-:W-:Y:S01]  /*2d2f0*/  DMUL R58, R58, R60 ;  /* 0x0000003c3a3a7228 */ /* 0x000fe20000000000 */
[----:B------:R-:W-:Y:S01]  /*2d300*/  BSSY.RECONVERGENT B1, `(.L_x_633) ;  /* 0x000002d000017945 */ /* 0x000fe20003800200 */
[----:B------:R-:W-:Y:S01]  /*2d310*/  DMUL R62, R62, R64 ;  /* 0x000000403e3e7228 */ /* 0x000fe20000000000 */
[----:B------:R-:W-:-:S04]  /*2d320*/  SHF.L.U32 R52, R43, R0, RZ ;  /* 0x000000002b347219 */ /* 0x000fc800000006ff */
[----:B------:R-:W-:Y:S01]  /*2d330*/  LOP3.LUT P0, RZ, R52, 0xe0780, RZ, 0xc0, !PT ;  /* 0x000e078034ff7812 */ /* 0x000fe2000780c0ff */
[----:B0-----:R-:W-:-:S03]  /*2d340*/  DFMA R10, R8, R50, 1 ;  /* 0x3ff00000080a742b */ /* 0x001fc60000000032 */
[----:B------:R-:W-:Y:S01]  /*2d350*/  ISETP.LE.U32.AND P0, PT, R0, 0x13, P0 ;  /* 0x000000130000780c */ /* 0x000fe20000703070 */
[----:B------:R-:W-:-:S04]  /*2d360*/  DFMA R62, R66, R54, -R62 ;  /* 0x00000036423e722b */ /* 0x000fc8000000083e */
[----:B------:R-:W-:-:S08]  /*2d370*/  DFMA R10, R10, R10, R10 ;  /* 0x0000000a0a0a722b */ /* 0x000fd0000000000a */
[----:B------:R-:W-:Y:S01]  /*2d380*/  @!P0 IMAD.MOV.U32 R53, RZ, RZ, 0x403b0000 ;  /* 0x403b0000ff358424 */ /* 0x000fe200078e00ff */
[----:B------:R-:W-:Y:S02]  /*2d390*/  DFMA R8, R8, R10, R8 ;  /* 0x0000000a0808722b */ /* 0x000fe40000000008 */
[----:B------:R-:W-:Y:S01]  /*2d3a0*/  DADD R10, R40, -UR6 ;  /* 0x80000006280a7e29 */ /* 0x000fe20008000000 */
[----:B------:R-:W-:Y:S01]  /*2d3b0*/  UMOV UR6, 0xa3d70a3e ;  /* 0xa3d70a3e00067882 */ /* 0x000fe20000000000 */
[----:B------:R-:W-:Y:S02]  /*2d3c0*/  UMOV UR7, 0x40223d70 ;  /* 0x40223d7000077882 */ /* 0x000fe40000000000 */
[----:B------:R-:W-:Y:S01]  /*2d3d0*/  DFMA R58, R6, UR6, -R58 ;  /* 0x00000006063a7c2b */ /* 0x000fe2000800083a */
[----:B------:R-:W-:Y:S01]  /*2d3e0*/  UMOV UR6, 0x66666666 ;  /* 0x6666666600067882 */ /* 0x000fe20000000000 */
[----:B------:R-:W-:Y:S01]  /*2d3f0*/  DFMA R42, R8, R50, 1 ;  /* 0x3ff00000082a742b */ /* 0x000fe20000000032 */
[----:B------:R-:W-:-:S07]  /*2d400*/  UMOV UR7, 0x3fe66666 ;  /* 0x3fe6666600077882 */ /* 0x000fce0000000000 */
[----:B------:R-:W-:Y:S01]  /*2d410*/  DFMA R42, R8, R42, R8 ;  /* 0x0000002a082a722b */ /* 0x000fe20000000008 */
[----:B------:R-:W-:Y:S01]  /*2d420*/  @!P0 PRMT R8, R0, 0x9910, RZ ;  /* 0x0000991000088816 */ /* 0x000fe200000000ff */
[----:B------:R-:W-:-:S03]  /*2d430*/  IMAD.MOV.U32 R9, RZ, RZ, 0x403b0000 ;  /* 0x403b0000ff097424 */ /* 0x000fc600078e00ff */
[----:B------:R-:W-:-:S03]  /*2d440*/  @!P0 ISETP.NE.AND P1, PT, R8, 0x14, PT ;  /* 0x000000140800880c */ /* 0x000fc60003f25270 */
[----:B------:R-:W-:Y:S01]  /*2d450*/  DMUL R40, R10, R42 ;  /* 0x0000002a0a287228 */ /* 0x000fe20000000000 */
[----:B------:R-:W-:Y:S01]  /*2d460*/  MOV R8, 0x0 ;  /* 0x0000000000087802 */ /* 0x000fe20000000f00 */
[----:B------:R-:W-:Y:S01]  /*2d470*/  @!P0 IMAD.MOV.U32 R8, RZ, RZ, RZ ;  /* 0x000000ffff088224 */ /* 0x000fe200078e00ff */
[----:B------:R-:W-:Y:S02]  /*2d480*/  @!P0 FSEL R9, R53, 2.96875, !P1 ;  /* 0x403e000035098808 */ /* 0x000fe40004800000 */
[----:B------:R-:W-:Y:S02]  /*2d490*/  LOP3.LUT P0, RZ, R52, 0x1c070, RZ, 0xc0, !PT ;  /* 0x0001c07034ff7812 */ /* 0x000fe4000780c0ff */
[----:B------:R-:W-:Y:S01]  /*2d4a0*/  FSETP.GEU.AND P1, PT, |R11|, 6.5827683646048100446e-37, PT ;  /* 0x036000000b00780b */ /* 0x000fe20003f2e200 */
[----:B------:R-:W-:Y:S01]  /*2d4b0*/  DFMA R50, R40, R50, R10 ;  /* 0x000000322832722b */ /* 0x000fe2000000000a */
[----:B------:R-:W-:-:S07]  /*2d4c0*/  ISETP.LE.U32.AND P0, PT, R0, 0x10, P0 ;  /* 0x000000100000780c */ /* 0x000fce0000703070 */
[----:B------:R-:W-:Y:S02]  /*2d4d0*/  DFMA R6, R42, R50, R40 ;  /* 0x000000322a06722b */ /* 0x000fe40000000028 */
[----:B------:R-:W-:Y:S02]  /*2d4e0*/  DMUL R40, R8, UR6 ;  /* 0x0000000608287c28 */ /* 0x000fe40008000000 */
[----:B------:R-:W-:-:S06]  /*2d4f0*/  DMUL R42, R62, 3 ;  /* 0x400800003e2a7828 */ /* 0x000fcc0000000000 */
[----:B------:R-:W-:Y:S02]  /*2d500*/  FFMA R50, RZ, -2.7865624427795410156, R7 ;  /* 0xc032570aff327823 */ /* 0x000fe40000000007 */
[----:B------:R-:W-:Y:S01]  /*2d510*/  FSEL R40, R40, R8, P0 ;  /* 0x0000000828287208 */ /* 0x000fe20000000000 */
[----:B------:R-:W-:Y:S01]  /*2d520*/  DFMA R42, R58, 2, R42 ;  /* 0x400000003a2a782b */ /* 0x000fe2000000002a */
[----:B------:R-:W-:Y:S02]  /*2d530*/  FSEL R41, R41, R9, P0 ;  /* 0x0000000929297208 */ /* 0x000fe40000000000 */
[----:B------:R-:W-:-:S05]  /*2d540*/  FSETP.GT.AND P0, PT, |R50|, 1.469367938527859385e-39, PT ;  /* 0x001000003200780b */ /* 0x000fca0003f04200 */
[----:B------:R-:W-:-:S08]  /*2d550*/  DMUL R40, R42, R40 ;  /* 0x000000282a287228 */ /* 0x000fd00000000000 */
[----:B------:R-:W-:Y:S05]  /*2d560*/  @P0 BRA P1, `(.L_x_634) ;  /* 0x0000000000180947 */ /* 0x000fea0000800000 */
[----:B------:R-:W-:Y:S01]  /*2d570*/  IMAD.MOV.U32 R7, RZ, RZ, R11 ;  /* 0x000000ffff077224 */ /* 0x000fe200078e000b */
[----:B------:R-:W-:Y:S01]  /*2d580*/  MOV R8, 0x3d70a3d7 ;  /* 0x3d70a3d700087802 */ /* 0x000fe20000000f00 */
[----:B------:R-:W-:Y:S01]  /*2d590*/  IMAD.MOV.U32 R9, RZ, RZ, -0x3fcda8f6 ;  /* 0xc032570aff097424 */ /* 0x000fe200078e00ff */
[----:B------:R-:W-:-:S07]  /*2d5a0*/  MOV R6, 0x2d5c0 ;  /* 0x0002d5c000067802 */ /* 0x000fce0000000f00 */
[----:B------:R-:W-:Y:S05]  /*2d5b0*/  CALL.REL.NOINC `($__internal_1_$__cuda_sm20_div_rn_f64_full) ;  /* 0x0000006800e47944 */ /* 0x000fea0003c00000 */
[----:B------:R-:W-:-:S07]  /*2d5c0*/  IMAD.MOV.U32 R6, RZ, RZ, R8 ;  /* 0x000000ffff067224 */ /* 0x000fce00078e0008 */
.L_x_634:
[----:B------:R-:W-:Y:S05]  /*2d5d0*/  BSYNC.RECONVERGENT B1 ;  /* 0x0000000000017941 */ /* 0x000fea0003800200 */
.L_x_633:
        /* <DEDUP_REMOVED lines=59> */
.L_x_636:
[----:B------:R-:W-:Y:S05]  /*2d990*/  BSYNC.RECONVERGENT B0 ;  /* 0x0000000000007941 */ /* 0x000fea0003800200 */
.L_x_635:
[----:B------:R-:W-:Y:S01]  /*2d9a0*/  DADD R50, R8, 1 ;  /* 0x3ff0000008327429 */ /* 0x000fe20000000000 */
[----:B------:R-:W-:Y:S01]  /*2d9b0*/  BSSY.RECONVERGENT B1, `(.L_x_637) ;  /* 0x000001d000017945 */ /* 0x000fe20003800200 */
[----:B------:R-:W-:Y:S02]  /*2d9c0*/  IMAD.MOV.U32 R9, RZ, RZ, 0x1 ;  /* 0x00000001ff097424 */ /* 0x000fe400078e00ff */
[----:B------:R-:W-:Y:S02]  /*2d9d0*/  IMAD.MOV.U32 R42, RZ, RZ, 0x487fcb92 ;  /* 0x487fcb92ff2a7424 */ /* 0x000fe400078e00ff */
[----:B------:R-:W0:Y:S01]  /*2d9e0*/  MUFU.RCP64H R7, R51 ;  /* 0x0000003300077308 */ /* 0x000e220000001800 */
[----:B------:R-:W-:Y:S01]  /*2d9f0*/  SHF.L.U32 R10, R9, R0, RZ ;  /* 0x00000000090a7219 */ /* 0x000fe200000006ff */
[----:B------:R-:W-:Y:S02]  /*2da00*/  IMAD.MOV.U32 R43, RZ, RZ, 0x3f5d7dbf ;  /* 0x3f5d7dbfff2b7424 */ /* 0x000fe400078e00ff */
[----:B------:R-:W-:Y:S01]  /*2da10*/  VIADD R6, R51, 0x300402 ;  /* 0x0030040233067836 */ /* 0x000fe20000000000 */
[----:B------:R-:W-:-:S04]  /*2da20*/  LOP3.LUT P0, RZ, R10, 0xe0780, RZ, 0xc0, !PT ;  /* 0x000e07800aff7812 */ /* 0x000fc8000780c0ff */
[----:B------:R-:W-:Y:S02]  /*2da30*/  ISETP.LE.U32.AND P0, PT, R0, 0x13, P0 ;  /* 0x000000130000780c */ /* 0x000fe40000703070 */
[----:B------:R-:W-:Y:S01]  /*2da40*/  FSETP.GEU.AND P1, PT, |R6|, 5.8789094863358348022e-39, PT ;  /* 0x004004020600780b */ /* 0x000fe20003f2e200 */
[----:B0-----:R-:W-:-:S08]  /*2da50*/  DFMA R8, -R50, R6, 1 ;  /* 0x3ff000003208742b */ /* 0x001fd00000000106 */
[----:B------:R-:W-:-:S08]  /*2da60*/  DFMA R8, R8, R8, R8 ;  /* 0x000000080808722b */ /* 0x000fd00000000008 */
[----:B------:R-:W-:Y:S01]  /*2da70*/  DFMA R8, R6, R8, R6 ;  /* 0x000000080608722b */ /* 0x000fe20000000006 */
[----:B------:R-:W-:Y:S01]  /*2da80*/  @!P0 PRMT R7, R0, 0x9910, RZ ;  /* 0x0000991000078816 */ /* 0x000fe200000000ff */
[----:B------:R-:W-:-:S03]  /*2da90*/  @!P0 IMAD.MOV.U32 R6, RZ, RZ, 0x487fcb92 ;  /* 0x487fcb92ff068424 */ /* 0x000fc600078e00ff */
[----:B------:R-:W-:-:S03]  /*2daa0*/  @!P0 ISETP.NE.AND P3, PT, R7, 0x14, PT ;  /* 0x000000140700880c */ /* 0x000fc60003f65270 */
[----:B------:R-:W-:Y:S01]  /*2dab0*/  DFMA R10, -R50, R8, 1 ;  /* 0x3ff00000320a742b */ /* 0x000fe20000000108 */
[----:B------:R-:W-:Y:S02]  /*2dac0*/  @!P0 MOV R7, 0x3f5d7dbf ;  /* 0x3f5d7dbf00078802 */ /* 0x000fe40000000f00 */
[----:B------:R-:W-:Y:S02]  /*2dad0*/  @!P0 FSEL R42, R6, -0.014312500134110450745, !P3 ;  /* 0xbc6a7efa062a8808 */ /* 0x000fe40005800000 */
[----:B------:R-:W-:-:S03]  /*2dae0*/  @!P0 FSEL R43, R7, 0.90849995613098144531, !P3 ;  /* 0x3f689374072b8808 */ /* 0x000fc60005800000 */
        /* <DEDUP_REMOVED lines=9> */
.L_x_638:
[----:B------:R-:W-:Y:S05]  /*2db80*/  BSYNC.RECONVERGENT B1 ;  /* 0x0000000000017941 */ /* 0x000fea0003800200 */
.L_x_637:
[----:B------:R-:W-:Y:S01]  /*2db90*/  DADD R50, R48, -1 ;  /* 0xbff0000030327429 */ /* 0x000fe20000000000 */
[----:B------:R-:W-:Y:S01]  /*2dba0*/  IMAD.MOV.U32 R6, RZ, RZ, 0x1 ;  /* 0x00000001ff067424 */ /* 0x000fe200078e00ff */
[----:B------:R-:W-:Y:S01]  /*2dbb0*/  UMOV UR6, 0xdc3a41df ;  /* 0xdc3a41df00067882 */ /* 0x000fe20000000000 */
[----:B------:R-:W-:Y:S01]  /*2dbc0*/  UMOV UR7, 0x3df9c511 ;  /* 0x3df9c51100077882 */ /* 0x000fe20000000000 */
[----:B------:R-:W-:Y:S01]  /*2dbd0*/  DFMA R48, R4, R48, -140 ;  /* 0xc06180000430742b */ /* 0x000fe20000000030 */
[----:B------:R-:W-:Y:S01]  /*2dbe0*/  BSSY.RECONVERGENT B1, `(.L_x_639) ;  /* 0x000001a000017945 */ /* 0x000fe20003800200 */
[----:B------:R-:W0:Y:S01]  /*2dbf0*/  MUFU.RCP64H R7, R51 ;  /* 0x0000003300077308 */ /* 0x000e220000001800 */
[----:B------:R-:W-:Y:S02]  /*2dc00*/  DMUL R4, R2, UR6 ;  /* 0x0000000602047c28 */ /* 0x000fe40008000000 */
[----:B------:R-:W-:-:S06]  /*2dc10*/  DMUL R8, R8, R42 ;  /* 0x0000002a08087228 */ /* 0x000fcc0000000000 */
[----:B------:R-:W-:Y:S02]  /*2dc20*/  DMUL R48, R4, R48 ;  /* 0x0000003004307228 */ /* 0x000fe40000000000 */
[----:B------:R-:W-:Y:S02]  /*2dc30*/  DMUL R30, R30, R8 ;  /* 0x000000081e1e7228 */ /* 0x000fe40000000000 */
[----:B0-----:R-:W-:-:S06]  /*2dc40*/  DFMA R10, -R50, R6, 1 ;  /* 0x3ff00000320a742b */ /* 0x001fcc0000000106 */
[----:B------:R-:W-:Y:S02]  /*2dc50*/  FSETP.GEU.AND P1, PT, |R49|, 6.5827683646048100446e-37, PT ;  /* 0x036000003100780b */ /* 0x000fe40003f2e200 */
        /* <DEDUP_REMOVED lines=18> */
.L_x_640:
[----:B------:R-:W-:Y:S05]  /*2dd80*/  BSYNC.RECONVERGENT B1 ;  /* 0x0000000000017941 */ /* 0x000fea0003800200 */
.L_x_639:
[----:B------:R-:W-:Y:S01]  /*2dd90*/  DADD R42, R26, -1 ;  /* 0xbff000001a2a7429 */ /* 0x000fe20000000000 */
[----:B------:R-:W-:Y:S01]  /*2dda0*/  IMAD.MOV.U32 R6, RZ, RZ, 0x1 ;  /* 0x00000001ff067424 */ /* 0x000fe200078e00ff */
[----:B------:R-:W-:Y:S01]  /*2ddb0*/  UMOV UR6, 0x9abcaf48 ;  /* 0x9abcaf4800067882 */ /* 0x000fe20000000000 */
[----:B------:R-:W-:Y:S01]  /*2ddc0*/  UMOV UR7, 0x3e7ad7f2 ;  /* 0x3e7ad7f200077882 */ /* 0x000fe20000000000 */
[----:B------:R-:W-:Y:S01]  /*2ddd0*/  UMOV UR8, 0xe5c91d15 ;  /* 0xe5c91d1500087882 */ /* 0x000fe20000000000 */
[----:B------:R-:W-:Y:S01]  /*2dde0*/  UMOV UR9, 0x3fe3a43f ;  /* 0x3fe3a43f00097882 */ /* 0x000fe20000000000 */
[----:B------:R-:W0:Y:S01]  /*2ddf0*/  MUFU.RCP64H R7, R43 ;  /* 0x0000002b00077308 */ /* 0x000e220000001800 */
[----:B------:R-:W-:Y:S01]  /*2de00*/  DMUL R2, R2, UR6 ;  /* 0x0000000602027c28 */ /* 0x000fe20008000000 */
[----:B------:R-:W-:Y:S01]  /*2de10*/  BSSY.RECONVERGENT B1, `(.L_x_641) ;  /* 0x0000016000017945 */ /* 0x000fe20003800200 */
[----:B------:R-:W-:-:S08]  /*2de20*/  DFMA R26, R16, R26, -UR8 ;  /* 0x80000008101a7e2b */ /* 0x000fd0000800001a */
[----:B------:R-:W-:Y:S02]  /*2de30*/  DMUL R10, R2, R26 ;  /* 0x0000001a020a7228 */ /* 0x000fe40000000000 */
[----:B0-----:R-:W-:-:S08]  /*2de40*/  DFMA R8, -R42, R6, 1 ;  /* 0x3ff000002a08742b */ /* 0x001fd00000000106 */
[----:B------:R-:W-:Y:S01]  /*2de50*/  FSETP.GEU.AND P1, PT, |R11|, 6.5827683646048100446e-37, PT ;  /* 0x036000000b00780b */ /* 0x000fe20003f2e200 */
        /* <DEDUP_REMOVED lines=17> */
.L_x_642:
[----:B------:R-:W-:Y:S05]  /*2df70*/  BSYNC.RECONVERGENT B1 ;  /* 0x0000000000017941 */ /* 0x000fea0003800200 */
.L_x_641:
[----:B------:R-:W-:Y:S01]  /*2df80*/  UMOV UR6, 0xd2f1a9fc ;  /* 0xd2f1a9fc00067882 */ /* 0x000fe20000000000 */
[----:B------:R-:W-:Y:S01]  /*2df90*/  UMOV UR7, 0x3f40624d ;  /* 0x3f40624d00077882 */ /* 0x000fe20000000000 */
[----:B------:R-:W-:Y:S01]  /*2dfa0*/  MOV R6, 0x1 ;  /* 0x0000000100067802 */ /* 0x000fe20000000f00 */
[----:B------:R-:W-:Y:S01]  /*2dfb0*/  DADD R8, R16, UR6 ;  /* 0x0000000610087e29 */ /* 0x000fe20008000000 */
[----:B------:R-:W-:Y:S05]  /*2dfc0*/  BSSY.RECONVERGENT B1, `(.L_x_643) ;  /* 0x0000014000017945 */ /* 0x000fea0003800200 */
[----:B------:R-:W0:Y:S02]  /*2dfd0*/  MUFU.RCP64H R7, R9 ;  /* 0x0000000900077308 */ /* 0x000e240000001800 */
[----:B0-----:R-:W-:-:S08]  /*2dfe0*/  DFMA R10, -R8, R6, 1 ;  /* 0x3ff00000080a742b */ /* 0x001fd00000000106 */
[----:B------:R-:W-:-:S08]  /*2dff0*/  DFMA R10, R10, R10, R10 ;  /* 0x0000000a0a0a722b */ /* 0x000fd0000000000a */
[----:B------:R-:W-:Y:S02]  /*2e000*/  DFMA R10, R6, R10, R6 ;  /* 0x0000000a060a722b */ /* 0x000fe40000000006 */
[----:B------:R-:W-:-:S06]  /*2e010*/  DMUL R6, R16, UR6 ;  /* 0x0000000610067c28 */ /* 0x000fcc0008000000 */
        /* <DEDUP_REMOVED lines=12> */
[----:B------:R-:W-:Y:S02]  /*2e0e0*/  IMAD.MOV.U32 R16, RZ, RZ, R8 ;  /* 0x000000ffff107224 */ /* 0x000fe400078e0008 */
[----:B------:R-:W-:-:S07]  /*2e0f0*/  IMAD.MOV.U32 R17, RZ, RZ, R7 ;  /* 0x000000ffff117224 */ /* 0x000fce00078e0007 */
.L_x_644:
[----:B------:R-:W-:Y:S05]  /*2e100*/  BSYNC.RECONVERGENT B1 ;  /* 0x0000000000017941 */ /* 0x000fea0003800200 */
.L_x_643:
[----:B------:R-:W2:Y:S01]  /*2e110*/  LDG.E.64 R8, desc[UR4][R38.64] ;  /* 0x0000000426087981 */ /* 0x000ea2000c1e1b00 */
[----:B------:R-:W-:Y:S01]  /*2e120*/  DFMA R32, R36, R34, R32 ;  /* 0x000000222420722b */ /* 0x000fe20000000020 */
[----:B------:R-:W0:Y:S01]  /*2e130*/  S2UR UR6, SR_CTAID.X ;  /* 0x00000000000679c3 */ /* 0x000e220000002500 */
[----:B------:R-:W0:Y:S06]  /*2e140*/  S2R R26, SR_TID.X ;  /* 0x00000000001a7919 */ /* 0x000e2c0000002100 */
[----:B------:R-:W-:Y:S01]  /*2e150*/  DADD R6, R28, R32 ;  /* 0x000000001c067229 */ /* 0x000fe20000000020 */
[----:B------:R-:W0:Y:S07]  /*2e160*/  LDC R27, c[0x0][0x360] ;  /* 0x0000d800ff1b7b82 */ /* 0x000e2e0000000800 */
[----:B------:R-:W-:Y:S01]  /*2e170*/  DADD R6, R24, R6 ;  /* 0x0000000018067229 */ /* 0x000fe20000000006 */
[----:B------:R-:W1:Y:S07]  /*2e180*/  LDC.64 R10, c[0x0][0x3a0] ;  /* 0x0000e800ff0a7b82 */ /* 0x000e6e0000000a00 */
[----:B------:R-:W-:-:S08]  /*2e190*/  DADD R6, R22, R6 ;  /* 0x0000000016067229 */ /* 0x000fd00000000006 */
[----:B------:R-:W-:Y:S01]  /*2e1a0*/  DADD R6, R20, R6 ;  /* 0x0000000014067229 */ /* 0x000fe20000000006 */
[----:B0-----:R-:W-:-:S07]  /*2e1b0*/  IMAD R27, R27, UR6, R26 ;  /* 0x000000061b1b7c24 */ /* 0x001fce000f8e021a */
[----:B------:R-:W-:-:S08]  /*2e1c0*/  DADD R6, R18, R6 ;  /* 0x0000000012067229 */ /* 0x000fd00000000006 */
        /* <DEDUP_REMOVED lines=8> */
[----:B--2---:R-:W-:Y:S01]  /*2e250*/  DADD R6, R6, R8 ;  /* 0x0000000006067229 */ /* 0x004fe20000000008 */
[----:B-1----:R-:W-:-:S06]  /*2e260*/  IMAD.WIDE R8, R27, 0x8, R10 ;  /* 0x000000081b087825 */ /* 0x002fcc00078e020a */
[----:B------:R0:W-:Y:S04]  /*2e270*/  STG.E.64 desc[UR4][R8.64], R6 ;  /* 0x0000000608007986 */ /* 0x0001e8000c101b04 */
[----:B------:R-:W2:Y:S04]  /*2e280*/  LDG.E.64 R62, desc[UR4][R38.64+0x30] ;  /* 0x00003004263e7981 */ /* 0x000ea8000c1e1b00 */
[----:B------:R-:W3:Y:S01]  /*2e290*/  LDG.E.64 R34, desc[UR4][R38.64+0x158] ;  /* 0x0001580426227981 */ /* 0x000ee2000c1e1b00 */
[----:B------:R-:W-:Y:S01]  /*2e2a0*/  MOV R10, 0x1 ;  /* 0x00000001000a7802 */ /* 0x000fe20000000f00 */
[----:B------:R-:W-:Y:S01]  /*2e2b0*/  UMOV UR6, 0xbc6a7efa ;  /* 0xbc6a7efa00067882 */ /* 0x000fe20000000000 */
[----:B------:R-:W-:Y:S01]  /*2e2c0*/  UMOV UR7, 0x3f589374 ;  /* 0x3f58937400077882 */ /* 0x000fe20000000000 */
[----:B------:R-:W-:Y:S01]  /*2e2d0*/  BSSY.RECONVERGENT B1, `(.L_x_645) ;  /* 0x0000018000017945 */ /* 0x000fe20003800200 */
[----:B--2---:R-:W1:Y:S02]  /*2e2e0*/  MUFU.RCP64H R11, R63 ;  /* 0x0000003f000b7308 */ /* 0x004e640000001800 */
[----:B-1----:R-:W-:-:S08]  /*2e2f0*/  DFMA R26, -R62, R10, 1 ;  /* 0x3ff000003e1a742b */ /* 0x002fd0000000010a */
[----:B------:R-:W-:-:S08]  /*2e300*/  DFMA R26, R26, R26, R26 ;  /* 0x0000001a1a1a722b */ /* 0x000fd0000000001a */
[----:B------:R-:W-:-:S08]  /*2e310*/  DFMA R26, R10, R26, R10 ;  /* 0x0000001a0a1a722b */ /* 0x000fd0000000000a */
[----:B------:R-:W-:-:S08]  /*2e320*/  DFMA R10, -R62, R26, 1 ;  /* 0x3ff000003e0a742b */ /* 0x000fd0000000011a */
[----:B------:R-:W-:Y:S02]  /*2e330*/  DFMA R10, R26, R10, R26 ;  /* 0x0000000a1a0a722b */ /* 0x000fe4000000001a */
[----:B---3--:R-:W-:-:S06]  /*2e340*/  DADD R26, -R34, 1 ;  /* 0x3ff00000221a7429 */ /* 0x008fcc0000000100 */
[----:B0-----:R-:W-:-:S08]  /*2e350*/  DMUL R6, R10, UR6 ;  /* 0x000000060a067c28 */ /* 0x001fd00008000000 */
[----:B------:R-:W-:Y:S01]  /*2e360*/  DFMA R8, -R62, R6, UR6 ;  /* 0x000000063e087e2b */ /* 0x000fe20008000106 */
[----:B------:R-:W-:Y:S01]  /*2e370*/  UMOV UR6, 0x9999999a ;  /* 0x9999999a00067882 */ /* 0x000fe20000000000 */
[----:B------:R-:W-:Y:S02]  /*2e380*/  UMOV UR7, 0x3fa99999 ;  /* 0x3fa9999900077882 */ /* 0x000fe40000000000 */
[----:B------:R-:W-:-:S04]  /*2e390*/  DMUL R26, R26, UR6 ;  /* 0x000000061a1a7c28 */ /* 0x000fc80008000000 */
[----:B------:R-:W-:-:S10]  /*2e3a0*/  DFMA R6, R10, R8, R6 ;  /* 0x000000080a06722b */ /* 0x000fd40000000006 */
[----:B------:R-:W-:-:S05]  /*2e3b0*/  FFMA R8, RZ, R63, R7 ;  /* 0x0000003fff087223 */ /* 0x000fca0000000007 */
[----:B------:R-:W-:-:S13]  /*2e3c0*/  FSETP.GT.AND P0, PT, |R8|, 1.469367938527859385e-39, PT ;  /* 0x001000000800780b */ /* 0x000fda0003f04200 */
[----:B------:R-:W-:Y:S05]  /*2e3d0*/  @P0 BRA `(.L_x_646) ;  /* 0x00000000001c0947 */ /* 0x000fea0003800000 */
[----:B------:R-:W-:Y:S01]  /*2e3e0*/  IMAD.MOV.U32 R10, RZ, RZ, -0x43958106 ;  /* 0xbc6a7efaff0a7424 */ /* 0x000fe200078e00ff */
[----:B------:R-:W-:Y:S01]  /*2e3f0*/  MOV R9, R63 ;  /* 0x0000003f00097202 */ /* 0x000fe20000000f00 */
[----:B------:R-:W-:Y:S01]  /*2e400*/  IMAD.MOV.U32 R7, RZ, RZ, 0x3f589374 ;  /* 0x3f589374ff077424 */ /* 0x000fe200078e00ff */
[----:B------:R-:W-:Y:S01]  /*2e410*/  MOV R6, 0x2e440 ;  /* 0x0002e44000067802 */ /* 0x000fe20000000f00 */
[----:B------:R-:W-:-:S07]  /*2e420*/  IMAD.MOV.U32 R8, RZ, RZ, R62 ;  /* 0x000000ffff087224 */ /* 0x000fce00078e003e */
[----:B------:R-:W-:Y:S05]  /*2e430*/  CALL.REL.NOINC `($__internal_1_$__cuda_sm20_div_rn_f64_full) ;  /* 0x0000005c00447944 */ /* 0x000fea0003c00000 */
[----:B------:R-:W-:-:S07]  /*2e440*/  IMAD.MOV.U32 R6, RZ, RZ, R8 ;  /* 0x000000ffff067224 */ /* 0x000fce00078e0008 */
.L_x_646:
[----:B------:R-:W-:Y:S05]  /*2e450*/  BSYNC.RECONVERGENT B1 ;  /* 0x0000000000017941 */ /* 0x000fea0003800200 */
.L_x_645:
[----:B------:R-:W-:Y:S01]  /*2e460*/  DADD R36, R6, 1 ;  /* 0x3ff0000006247429 */ /* 0x000fe20000000000 */
[----:B------:R-:W-:Y:S01]  /*2e470*/  FSETP.GEU.AND P1, PT, |R27|, 6.5827683646048100446e-37, PT ;  /* 0x036000001b00780b */ /* 0x000fe20003f2e200 */
[----:B------:R-:W-:Y:S01]  /*2e480*/  IMAD.MOV.U32 R6, RZ, RZ, 0x1 ;  /* 0x00000001ff067424 */ /* 0x000fe200078e00ff */
[----:B------:R-:W-:Y:S03]  /*2e490*/  BSSY.RECONVERGENT B1, `(.L_x_647) ;  /* 0x0000014000017945 */ /* 0x000fe60003800200 */
        /* <DEDUP_REMOVED lines=19> */
.L_x_648:
[----:B------:R-:W-:Y:S05]  /*2e5d0*/  BSYNC.RECONVERGENT B1 ;  /* 0x0000000000017941 */ /* 0x000fea0003800200 */
.L_x_647:
[----:B------:R-:W2:Y:S04]  /*2e5e0*/  LDG.E.64 R50, desc[UR4][R38.64+0x28] ;  /* 0x0000280426327981 */ /* 0x000ea8000c1e1b00 */
[----:B------:R0:W5:Y:S04]  /*2e5f0*/  LDG.E.64 R60, desc[UR4][R38.64+0x10] ;  /* 0x00001004263c7981 */ /* 0x000168000c1e1b00 */
[----:B------:R0:W5:Y:S04]  /*2e600*/  LDG.E.64 R58, desc[UR4][R38.64+0x8] ;  /* 0x00000804263a7981 */ /* 0x000168000c1e1b00 */
[----:B------:R0:W5:Y:S04]  /*2e610*/  LDG.E.64 R54, desc[UR4][R38.64+0x20] ;  /* 0x0000200426367981 */ /* 0x000168000c1e1b00 */
[----:B------:R0:W5:Y:S01]  /*2e620*/  LDG.E.64 R52, desc[UR4][R38.64+0x18] ;  /* 0x0000180426347981 */ /* 0x000162000c1e1b00 */
[----:B------:R-:W1:Y:S01]  /*2e630*/  MUFU.RCP64H R9, 0.19999992847442626953 ;  /* 0x3fc9999900097908 */ /* 0x000e620000001800 */
[----:B------:R-:W-:Y:S01]  /*2e640*/  MOV R42, 0x9999999a ;  /* 0x9999999a002a7802 */ /* 0x000fe20000000f00 */
[----:B------:R-:W-:Y:S01]  /*2e650*/  IMAD.MOV.U32 R43, RZ, RZ, 0x3fc99999 ;  /* 0x3fc99999ff2b7424 */ /* 0x000fe200078e00ff */
[----:B------:R-:W-:Y:S01]  /*2e660*/  UMOV UR8, 0x9999999a ;  /* 0x9999999a00087882 */ /* 0x000fe20000000000 */
[----:B------:R-:W-:Y:S01]  /*2e670*/  IMAD.MOV.U32 R8, RZ, RZ, 0x1 ;  /* 0x00000001ff087424 */ /* 0x000fe200078e00ff */
[----:B------:R-:W-:Y:S01]  /*2e680*/  UMOV UR9, 0x3fa99999 ;  /* 0x3fa9999900097882 */ /* 0x000fe20000000000 */
[----:B------:R-:W-:Y:S01]  /*2e690*/  UMOV UR6, 0xe1719f80 ;  /* 0xe1719f8000067882 */ /* 0x000fe20000000000 */
[----:B------:R-:W-:Y:S01]  /*2e6a0*/  UMOV UR7, 0x3f464840 ;  /* 0x3f46484000077882 */ /* 0x000fe20000000000 */
[----:B------:R-:W-:Y:S01]  /*2e6b0*/  DADD R26, R34, R6 ;  /* 0x00000000221a7229 */ /* 0x000fe20000000006 */
[----:B------:R-:W3:Y:S01]  /*2e6c0*/  LDCU.64 UR10, c[0x0][0x388] ;  /* 0x00007100ff0a77ac */ /* 0x000ee20008000a00 */
[----:B------:R-:W-:Y:S01]  /*2e6d0*/  DMUL R6, R6, UR8 ;  /* 0x0000000806067c28 */ /* 0x000fe20008000000 */
[----:B------:R-:W-:Y:S01]  /*2e6e0*/  BSSY.RECONVERGENT B1, `(.L_x_649) ;  /* 0x0000019000017945 */ /* 0x000fe20003800200 */
[----:B-1----:R-:W-:-:S08]  /*2e6f0*/  DFMA R10, R8, -R42, 1 ;  /* 0x3ff00000080a742b */ /* 0x002fd0000000082a */
[----:B------:R-:W-:-:S08]  /*2e700*/  DFMA R10, R10, R10, R10 ;  /* 0x0000000a0a0a722b */ /* 0x000fd0000000000a */
[----:B------:R-:W-:-:S08]  /*2e710*/  DFMA R10, R8, R10, R8 ;  /* 0x0000000a080a722b */ /* 0x000fd00000000008 */
[----:B------:R-:W-:-:S08]  /*2e720*/  DFMA R8, R10, -R42, 1 ;  /* 0x3ff000000a08742b */ /* 0x000fd0000000082a */
[----:B------:R-:W-:Y:S02]  /*2e730*/  DFMA R48, R10, R8, R10 ;  /* 0x000000080a30722b */ /* 0x000fe4000000000a */
[----:B------:R-:W-:-:S08]  /*2e740*/  DMUL R8, R34, -UR6 ;  /* 0x8000000622087c28 */ /* 0x000fd00008000000 */
[----:B------:R-:W-:-:S08]  /*2e750*/  DFMA R6, R26, R6, R8 ;  /* 0x000000061a06722b */ /* 0x000fd00000000008 */
[----:B---3--:R-:W-:-:S07]  /*2e760*/  DFMA R6, R6, UR10, R34 ;  /* 0x0000000a06067c2b */ /* 0x008fce0008000022 */
[----:B------:R0:W-:Y:S01]  /*2e770*/  STG.E.64 desc[UR4][R38.64+0x158], R6 ;  /* 0x0001580626007986 */ /* 0x0001e2000c101b04 */
[----:B--2---:R-:W-:-:S08]  /*2e780*/  DADD R10, R62, -R50 ;  /* 0x000000003e0a7229 */ /* 0x004fd00000000832 */
[----:B------:R-:W-:Y:S02]  /*2e790*/  DMUL R36, R10, R48 ;  /* 0x000000300a247228 */ /* 0x000fe40000000000 */
[----:B------:R-:W-:-:S06]  /*2e7a0*/  FSETP.GEU.AND P1, PT, |R11|, 6.5827683646048100446e-37, PT ;  /* 0x036000000b00780b */ /* 0x000fcc0003f2e200 */
[----:B------:R-:W-:-:S08]  /*2e7b0*/  DFMA R8, R36, -R42, R10 ;  /* 0x8000002a2408722b */ /* 0x000fd0000000000a */
[----:B------:R-:W-:-:S10]  /*2e7c0*/  DFMA R48, R48, R8, R36 ;  /* 0x000000083030722b */ /* 0x000fd40000000024 */
[----:B------:R-:W-:-:S05]  /*2e7d0*/  FFMA R8, RZ, 1.5749999284744262695, R49 ;  /* 0x3fc99999ff087823 */ /* 0x000fca0000000031 */
[----:B------:R-:W-:-:S13]  /*2e7e0*/  FSETP.GT.AND P0, PT, |R8|, 1.469367938527859385e-39, PT ;  /* 0x001000000800780b */ /* 0x000fda0003f04200 */
[----:B0-----:R-:W-:Y:S05]  /*2e7f0*/  @P0 BRA P1, `(.L_x_650) ;  /* 0x00000000001c0947 */ /* 0x001fea0000800000 */
[----:B------:R-:W-:Y:S01]  /*2e800*/  IMAD.MOV.U32 R7, RZ, RZ, R11 ;  /* 0x000000ffff077224 */ /* 0x000fe200078e000b */
[----:B------:R-:W-:Y:S01]  /*2e810*/  MOV R8, 0x9999999a ;  /* 0x9999999a00087802 */ /* 0x000fe20000000f00 */
[----:B------:R-:W-:Y:S01]  /*2e820*/  IMAD.MOV.U32 R9, RZ, RZ, 0x3fc99999 ;  /* 0x3fc99999ff097424 */ /* 0x000fe200078e00ff */
[----:B------:R-:W-:-:S07]  /*2e830*/  MOV R6, 0x2e850 ;  /* 0x0002e85000067802 */ /* 0x000fce0000000f00 */
[----:B-----5:R-:W-:Y:S05]  /*2e840*/  CALL.REL.NOINC `($__internal_1_$__cuda_sm20_div_rn_f64_full) ;  /* 0x0000005800407944 */ /* 0x020fea0003c00000 */
[----:B------:R-:W-:Y:S02]  /*2e850*/  IMAD.MOV.U32 R48, RZ, RZ, R8 ;  /* 0x000000ffff307224 */ /* 0x000fe400078e0008 */
[----:B------:R-:W-:-:S07]  /*2e860*/  IMAD.MOV.U32 R49, RZ, RZ, R7 ;  /* 0x000000ffff317224 */ /* 0x000fce00078e0007 */
.L_x_650:
[----:B------:R-:W-:Y:S05]  /*2e870*/  BSYNC.RECONVERGENT B1 ;  /* 0x0000000000017941 */ /* 0x000fea0003800200 */
.L_x_649:
[----:B------:R-:W2:Y:S01]  /*2e880*/  LDG.E.64 R46, desc[UR4][R38.64+0x40] ;  /* 0x00004004262e7981 */ /* 0x000ea2000c1e1b00 */
[----:B------:R-:W-:Y:S01]  /*2e890*/  MOV R6, 0x1 ;  /* 0x0000000100067802 */ /* 0x000fe20000000f00 */
[----:B------:R-:W-:Y:S01]  /*2e8a0*/  BSSY.RECONVERGENT B1, `(.L_x_651) ;  /* 0x0000015000017945 */ /* 0x000fe20003800200 */
[----:B--2---:R-:W0:Y:S04]  /*2e8b0*/  MUFU.RCP64H R7, R47 ;  /* 0x0000002f00077308 */ /* 0x004e280000001800 */
        /* <DEDUP_REMOVED lines=17> */
[----:B------:R-:W-:Y:S02]  /*2e9d0*/  IMAD.MOV.U32 R34, RZ, RZ, R8 ;  /* 0x000000ffff227224 */ /* 0x000fe400078e0008 */
[----:B------:R-:W-:-:S07]  /*2e9e0*/  IMAD.MOV.U32 R35, RZ, RZ, R7 ;  /* 0x000000ffff237224 */ /* 0x000fce00078e0007 */
.L_x_652:
[----:B------:R-:W-:Y:S05]  /*2e9f0*/  BSYNC.RECONVERGENT B1 ;  /* 0x0000000000017941 */ /* 0x000fea0003800200 */
.L_x_651:
[----:B------:R-:W-:Y:S01]  /*2ea00*/  DADD R6, -RZ, |R34| ;  /* 0x00000000ff067229 */ /* 0x000fe20000000522 */
[----:B------:R-:W-:Y:S01]  /*2ea10*/  BSSY.RECONVERGENT B0, `(.L_x_653) ;  /* 0x0000006000007945 */ /* 0x000fe20003800200 */
[----:B------:R-:W-:Y:S01]  /*2ea20*/  IMAD.MOV.U32 R8, RZ, RZ, RZ ;  /* 0x000000ffff087224 */ /* 0x000fe200078e00ff */
[----:B------:R-:W-:-:S07]  /*2ea30*/  MOV R9, 0x2ea70 ;  /* 0x0002ea7000097802 */ /* 0x000fce0000000f00 */
[----:B------:R-:W-:Y:S01]  /*2ea40*/  MOV R10, R6 ;  /* 0x00000006000a7202 */ /* 0x000fe20000000f00 */
[----:B------:R-:W-:-:S07]  /*2ea50*/  IMAD.MOV.U32 R6, RZ, RZ, 0x40200000 ;  /* 0x40200000ff067424 */ /* 0x000fce00078e00ff */
[----:B-----5:R-:W-:Y:S05]  /*2ea60*/  CALL.REL.NOINC `($_Z4ItotidPdPsS_S_$__internal_accurate_pow) ;  /* 0x0000005c00507944 */ /* 0x020fea0003c00000 */
[----:B------:R-:W-:Y:S05]  /*2ea70*/  BSYNC.RECONVERGENT B0 ;  /* 0x0000000000007941 */ /* 0x000fea0003800200 */
.L_x_653:
[C---:B------:R-:W-:Y:S01]  /*2ea80*/  DADD R8, R34.reuse, 8 ;  /* 0x4020000022087429 */ /* 0x040fe20000000000 */
[----:B------:R-:W-:Y:S01]  /*2ea90*/  IMAD.MOV.U32 R66, RZ, RZ, R7 ;  /* 0x000000ffff427224 */ /* 0x000fe200078e0007 */
[----:B------:R-:W-:Y:S01]  /*2eaa0*/  DSETP.NEU.AND P5, PT, R34, RZ, PT ;  /* 0x000000ff2200722a */ /* 0x000fe20003fad000 */
[----:B------:R-:W-:Y:S01]  /*2eab0*/  IMAD.MOV.U32 R67, RZ, RZ, R6 ;  /* 0x000000ffff437224 */ /* 0x000fe200078e0006 */
[----:B------:R-:W-:Y:S02]  /*2eac0*/  BSSY.RECONVERGENT B0, `(.L_x_654) ;  /* 0x000000d000007945 */ /* 0x000fe40003800200 */
[----:B------:R-:W-:Y:S01]  /*2ead0*/  MOV R6, R66 ;  /* 0x0000004200067202 */ /* 0x000fe20000000f00 */
[----:B------:R-:W-:-:S03]  /*2eae0*/  IMAD.MOV.U32 R7, RZ, RZ, R67 ;  /* 0x000000ffff077224 */ /* 0x000fc600078e0043 */
        /* <DEDUP_REMOVED lines=8> */
[----:B------:R-:W-:Y:S02]  /*2eb70*/  @!P0 IMAD.MOV.U32 R6, RZ, RZ, 0x0 ;  /* 0x00000000ff068424 */ /* 0x000fe400078e00ff */
[----:B------:R-:W-:-:S07]  /*2eb80*/  @!P0 IMAD.MOV.U32 R7, RZ, RZ, 0x7ff00000 ;  /* 0x7ff00000ff078424 */ /* 0x000fce00078e00ff */
.L_x_655:
[----:B------:R-:W-:Y:S05]  /*2eb90*/  BSYNC.RECONVERGENT B0 ;  /* 0x0000000000007941 */ /* 0x000fea0003800200 */
.L_x_654:
[----:B------:R-:W-:Y:S01]  /*2eba0*/  DADD R6, R6, 1 ;  /* 0x3ff0000006067429 */ /* 0x000fe20000000000 */
[----:B------:R-:W-:Y:S01]  /*2ebb0*/  BSSY.RECONVERGENT B1, `(.L_x_656) ;  /* 0x000001e000017945 */ /* 0x000fe20003800200 */
[----:B------:R-:W-:Y:S02]  /*2ebc0*/  DSETP.NEU.AND P0, PT, R34, 1, PT ;  /* 0x3ff000002200742a */ /* 0x000fe40003f0d000 */
[----:B------:R-:W-:-:S06]  /*2ebd0*/  DMUL R42, R24, -2.375 ;  /* 0xc0030000182a7828 */ /* 0x000fcc0000000000 */
[----:B------:R-:W-:Y:S02]  /*2ebe0*/  FSEL R37, R7, 2, P0 ;  /* 0x4000000007257808 */ /* 0x000fe40000000000 */
[----:B------:R-:W-:Y:S02]  /*2ebf0*/  FSEL R36, R6, RZ, P0 ;  /* 0x000000ff06247208 */ /* 0x000fe40000000000 */
[----:B------:R-:W0:Y:S01]  /*2ec00*/  MUFU.RCP64H R7, R37 ;  /* 0x0000002500077308 */ /* 0x000e220000001800 */
[----:B------:R-:W-:Y:S02]  /*2ec10*/  MOV R6, 0x1 ;  /* 0x0000000100067802 */ /* 0x000fe40000000f00 */
        /* <DEDUP_REMOVED lines=9> */
[----:B------:R-:W-:-:S05]  /*2ecb0*/  IMAD.MOV.U32 R9, RZ, RZ, 0x1 ;  /* 0x00000001ff097424 */ /* 0x000fca00078e00ff */
[----:B------:R-:W-:-:S04]  /*2ecc0*/  SHF.L.U32 R9, R9, R0, RZ ;  /* 0x0000000009097219 */ /* 0x000fc800000006ff */
[----:B------:R-:W-:Y:S01]  /*2ecd0*/  FFMA R8, RZ, R37, R7 ;  /* 0x00000025ff087223 */ /* 0x000fe20000000007 */
[----:B------:R-:W-:-:S04]  /*2ece0*/  LOP3.LUT P3, RZ, R9, 0x1c070, RZ, 0xc0, !PT ;  /* 0x0001c07009ff7812 */ /* 0x000fc8000786c0ff */
[----:B------:R-:W-:Y:S02]  /*2ecf0*/  FSETP.GT.AND P0, PT, |R8|, 1.469367938527859385e-39, PT ;  /* 0x001000000800780b */ /* 0x000fe40003f04200 */
[----:B------:R-:W-:-:S11]  /*2ed00*/  ISETP.LE.U32.AND P3, PT, R0, 0x10, P3 ;  /* 0x000000100000780c */ /* 0x000fd60001f63070 */
        /* <DEDUP_REMOVED lines=8> */
.L_x_657:
[----:B------:R-:W-:Y:S05]  /*2ed90*/  BSYNC.RECONVERGENT B1 ;  /* 0x0000000000017941 */ /* 0x000fea0003800200 */
.L_x_656:
        /* <DEDUP_REMOVED lines=11> */
[----:B------:R-:W-:Y:S01]  /*2ee50*/  DFMA R10, -R46, R8, UR6 ;  /* 0x000000062e0a7e2b */ /* 0x000fe20008000108 */
[----:B------:R-:W-:Y:S01]  /*2ee60*/  UMOV UR6, 0x33333333 ;  /* 0x3333333300067882 */ /* 0x000fe20000000000 */
[----:B------:R-:W-:-:S06]  /*2ee70*/  UMOV UR7, 0x3ffb3333 ;  /* 0x3ffb333300077882 */ /* 0x000fcc0000000000 */
[----:B------:R-:W-:Y:S02]  /*2ee80*/  DFMA R8, R36, R10, R8 ;  /* 0x0000000a2408722b */ /* 0x000fe40000000008 */
[----:B------:R-:W-:-:S08]  /*2ee90*/  DMUL R10, R6, UR6 ;  /* 0x00000006060a7c28 */ /* 0x000fd00008000000 */
[----:B------:R-:W-:Y:S02]  /*2eea0*/  FFMA R36, RZ, R47, R9 ;  /* 0x0000002fff247223 */ /* 0x000fe40000000009 */
[----:B------:R-:W-:-:S03]  /*2eeb0*/  FSEL R37, R11, R7, P3 ;  /* 0x000000070b257208 */ /* 0x000fc60001800000 */
[----:B------:R-:W-:Y:S02]  /*2eec0*/  FSETP.GT.AND P0, PT, |R36|, 1.469367938527859385e-39, PT ;  /* 0x001000002400780b */ /* 0x000fe40003f04200 */
[----:B------:R-:W-:-:S11]  /*2eed0*/  FSEL R36, R10, R6, P3 ;  /* 0x000000060a247208 */ /* 0x000fd60001800000 */
[----:B------:R-:W-:Y:S05]  /*2eee0*/  @P0 BRA `(.L_x_659) ;  /* 0x00000000001c0947 */ /* 0x000fea0003800000 */
[----:B------:R-:W-:Y:S01]  /*2eef0*/  MOV R10, 0xded288d ;  /* 0x0ded288d000a7802 */ /* 0x000fe20000000f00 */
[----:B------:R-:W-:Y:S01]  /*2ef00*/  IMAD.MOV.U32 R7, RZ, RZ, 0x3f8930be ;  /* 0x3f8930beff077424 */ /* 0x000fe200078e00ff */
[----:B------:R-:W-:Y:S01]  /*2ef10*/  MOV R6, 0x2ef50 ;  /* 0x0002ef5000067802 */ /* 0x000fe20000000f00 */
[----:B------:R-:W-:Y:S02]  /*2ef20*/  IMAD.MOV.U32 R8, RZ, RZ, R46 ;  /* 0x000000ffff087224 */ /* 0x000fe400078e002e */
[----:B------:R-:W-:-:S07]  /*2ef30*/  IMAD.MOV.U32 R9, RZ, RZ, R47 ;  /* 0x000000ffff097224 */ /* 0x000fce00078e002f */
[----:B------:R-:W-:Y:S05]  /*2ef40*/  CALL.REL.NOINC `($__internal_1_$__cuda_sm20_div_rn_f64_full) ;  /* 0x0000005000807944 */ /* 0x000fea0003c00000 */
[----:B------:R-:W-:-:S07]  /*2ef50*/  MOV R9, R7 ;  /* 0x0000000700097202 */ /* 0x000fce0000000f00 */
.L_x_659:
[----:B------:R-:W-:Y:S05]  /*2ef60*/  BSYNC.RECONVERGENT B1 ;  /* 0x0000000000017941 */ /* 0x000fea0003800200 */
.L_x_658:
        /* <DEDUP_REMOVED lines=9> */
[----:B------:R-:W-:-:S08]  /*2f000*/  DMUL R8, R6, 4.75 ;  /* 0x4013000006087828 */ /* 0x000fd00000000000 */
[----:B------:R-:W-:-:S08]  /*2f010*/  DFMA R10, -R42, R8, 4.75 ;  /* 0x401300002a0a742b */ /* 0x000fd00000000108 */
        /* <DEDUP_REMOVED lines=9> */
[----:B------:R-:W-:Y:S05]  /*2f0b0*/  CALL.REL.NOINC `($__internal_1_$__cuda_sm20_div_rn_f64_full) ;  /* 0x0000005000247944 */ /* 0x000fea0003c00000 */
[----:B------:R-:W-:-:S07]  /*2f0c0*/  IMAD.MOV.U32 R6, RZ, RZ, R8 ;  /* 0x000000ffff067224 */ /* 0x000fce00078e0008 */
.L_x_661:
[----:B------:R-:W-:Y:S05]  /*2f0d0*/  BSYNC.RECONVERGENT B1 ;  /* 0x0000000000017941 */ /* 0x000fea0003800200 */
.L_x_660:
[----:B------:R0:W5:Y:S01]  /*2f0e0*/  LDG.E.64 R64, desc[UR4][R38.64+0x148] ;  /* 0x0001480426407981 */ /* 0x000162000c1e1b00 */
[----:B------:R-:W-:Y:S01]  /*2f0f0*/  UMOV UR6, 0x47ae147b ;  /* 0x47ae147b00067882 */ /* 0x000fe20000000000 */
[----:B------:R-:W-:Y:S01]  /*2f100*/  UMOV UR7, 0x3f747ae1 ;  /* 0x3f747ae100077882 */ /* 0x000fe20000000000 */
[----:B------:R-:W-:Y:S01]  /*2f110*/  BSSY.RECONVERGENT B1, `(.L_x_662) ;  /* 0x0000018000017945 */ /* 0x000fe20003800200 */
[----:B------:R-:W-:Y:S02]  /*2f120*/  DSETP.GEU.AND P0, PT, R6, UR6, PT ;  /* 0x0000000606007e2a */ /* 0x000fe4000bf0e000 */
[----:B------:R-:W1:Y:S04]  /*2f130*/  LDCU.64 UR6, c[0x0][0x388] ;  /* 0x00007100ff0677ac */ /* 0x000e680008000a00 */
[----:B------:R-:W-:-:S02]  /*2f140*/  FSEL R9, R7, 0.95499998331069946289, P0 ;  /* 0x3f747ae107097808 */ /* 0x000fc40000000000 */
[----:B------:R-:W-:Y:S01]  /*2f150*/  FSEL R8, R6, 89128.9609375, P0 ;  /* 0x47ae147b06087808 */ /* 0x000fe20000000000 */
[----:B------:R-:W-:Y:S01]  /*2f160*/  IMAD.MOV.U32 R6, RZ, RZ, 0x1 ;  /* 0x00000001ff067424 */ /* 0x000fe200078e00ff */
[----:B------:R-:W2:Y:S05]  /*2f170*/  MUFU.RCP64H R7, R9 ;  /* 0x0000000900077308 */ /* 0x000eaa0000001800 */
        /* <DEDUP_REMOVED lines=17> */
.L_x_663:
[----:B------:R-:W-:Y:S05]  /*2f290*/  BSYNC.RECONVERGENT B1 ;  /* 0x0000000000017941 */ /* 0x000fea0003800200 */
.L_x_662:
[----:B------:R-:W-:Y:S01]  /*2f2a0*/  IMAD.MOV.U32 R8, RZ, RZ, 0x652b82fe ;  /* 0x652b82feff087424 */ /* 0x000fe200078e00ff */
[----:B------:R-:W-:Y:S01]  /*2f2b0*/  UMOV UR6, 0xfefa39ef ;  /* 0xfefa39ef00067882 */ /* 0x000fe20000000000 */
[----:B------:R-:W-:Y:S01]  /*2f2c0*/  IMAD.MOV.U32 R9, RZ, RZ, 0x3ff71547 ;  /* 0x3ff71547ff097424 */ /* 0x000fe200078e00ff */
[----:B------:R-:W-:Y:S01]  /*2f2d0*/  UMOV UR7, 0x3fe62e42 ;  /* 0x3fe62e4200077882 */ /* 0x000fe20000000000 */
[----:B------:R-:W-:Y:S01]  /*2f2e0*/  FSETP.GEU.AND P0, PT, |R7|, 4.1917929649353027344, PT ;  /* 0x4086232b0700780b */ /* 0x000fe20003f0e200 */
[----:B------:R-:W-:Y:S01]  /*2f2f0*/  BSSY.RECONVERGENT B0, `(.L_x_664) ;  /* 0x0000037000007945 */ /* 0x000fe20003800200 */
[----:B------:R-:W-:Y:S02]  /*2f300*/  @!P5 CS2R R66, SRZ ;  /* 0x000000000042d805 */ /* 0x000fe4000001ff00 */
        /* <DEDUP_REMOVED lines=53> */
.L_x_665:
[----:B------:R-:W-:Y:S05]  /*2f660*/  BSYNC.RECONVERGENT B0 ;  /* 0x0000000000007941 */ /* 0x000fea0003800200 */
.L_x_664:
[----:B------:R-:W-:Y:S04]  /*2f670*/  BSSY.RECONVERGENT B0, `(.L_x_666) ;  /* 0x0000008000007945 */ /* 0x000fe80003800200 */
[----:B------:R-:W-:Y:S05]  /*2f680*/  @P4 BRA `(.L_x_667) ;  /* 0x0000000000184947 */ /* 0x000fea0003800000 */
[----:B------:R-:W-:-:S14]  /*2f690*/  DSETP.NAN.AND P0, PT, R34, R34, PT ;  /* 0x000000222200722a */ /* 0x000fdc0003f08000 */
[----:B------:R-:W-:Y:S01]  /*2f6a0*/  @P0 DADD R66, R34, 8 ;  /* 0x4020000022420429 */ /* 0x000fe20000000000 */
[----:B------:R-:W-:Y:S10]  /*2f6b0*/  @P0 BRA `(.L_x_667) ;  /* 0x00000000000c0947 */ /* 0x000ff40003800000 */
[----:B------:R-:W-:-:S14]  /*2f6c0*/  DSETP.NEU.AND P0, PT, |R34|, +INF , PT ;  /* 0x7ff000002200742a */ /* 0x000fdc0003f0d200 */
[----:B------:R-:W-:Y:S01]  /*2f6d0*/  @!P0 MOV R66, 0x0 ;  /* 0x0000000000428802 */ /* 0x000fe20000000f00 */
[----:B------:R-:W-:-:S07]  /*2f6e0*/  @!P0 IMAD.MOV.U32 R67, RZ, RZ, 0x7ff00000 ;  /* 0x7ff00000ff438424 */ /* 0x000fce00078e00ff */
.L_x_667:
[----:B------:R-:W-:Y:S05]  /*2f6f0*/  BSYNC.RECONVERGENT B0 ;  /* 0x0000000000007941 */ /* 0x000fea0003800200 */
.L_x_666:
[----:B------:R-:W-:Y:S01]  /*2f700*/  DADD R66, R66, 1 ;  /* 0x3ff0000042427429 */ /* 0x000fe20000000000 */
[----:B------:R-:W-:Y:S01]  /*2f710*/  IMAD.MOV.U32 R6, RZ, RZ, 0x1 ;  /* 0x00000001ff067424 */ /* 0x000fe200078e00ff */
[----:B------:R-:W-:Y:S01]  /*2f720*/  DSETP.NEU.AND P0, PT, R34, 1, PT ;  /* 0x3ff000002200742a */ /* 0x000fe20003f0d000 */
[----:B------:R-:W-:Y:S01]  /*2f730*/  BSSY.RECONVERGENT B1, `(.L_x_668) ;  /* 0x000001d000017945 */ /* 0x000fe20003800200 */
[----:B------:R-:W-:Y:S02]  /*2f740*/  DMUL R68, R24, -2.96875 ;  /* 0xc007c00018447828 */ /* 0x000fe40000000000 */
[----:B-----5:R-:W-:-:S04]  /*2f750*/  DADD R64, R36, -R64 ;  /* 0x0000000024407229 */ /* 0x020fc80000000840 */
[----:B------:R-:W-:Y:S02]  /*2f760*/  FSEL R9, R67, 2, P0 ;  /* 0x4000000043097808 */ /* 0x000fe40000000000 */
[----:B------:R-:W-:Y:S02]  /*2f770*/  FSEL R8, R66, RZ, P0 ;  /* 0x000000ff42087208 */ /* 0x000fe40000000000 */
[----:B------:R-:W0:Y:S01]  /*2f780*/  MUFU.RCP64H R7, R9 ;  /* 0x0000000900077308 */ /* 0x000e220000001800 */
[----:B------:R-:W-:Y:S01]  /*2f790*/  DFMA R36, -R64, R10, R36 ;  /* 0x0000000a4024722b */ /* 0x000fe20000000124 */
[----:B------:R-:W-:Y:S01]  /*2f7a0*/  FSETP.GEU.AND P1, PT, |R69|, 6.5827683646048100446e-37, PT ;  /* 0x036000004500780b */ /* 0x000fe20003f2e200 */
[----:B------:R-:W-:-:S05]  /*2f7b0*/  IMAD.MOV.U32 R11, RZ, RZ, 0x1 ;  /* 0x00000001ff0b7424 */ /* 0x000fca00078e00ff */
[----:B------:R1:W-:Y:S01]  /*2f7c0*/  STG.E.64 desc[UR4][R38.64+0x148], R36 ;  /* 0x0001482426007986 */ /* 0x0003e2000c101b04 */
[----:B------:R-:W-:-:S04]  /*2f7d0*/  SHF.L.U32 R11, R11, R0, RZ ;  /* 0x000000000b0b7219 */ /* 0x000fc800000006ff */
[----:B------:R-:W-:Y:S01]  /*2f7e0*/  LOP3.LUT P3, RZ, R11, 0x1c070, RZ, 0xc0, !PT ;  /* 0x0001c0700bff7812 */ /* 0x000fe2000786c0ff */
[----:B0-----:R-:W-:-:S03]  /*2f7f0*/  DFMA R34, -R8, R6, 1 ;  /* 0x3ff000000822742b */ /* 0x001fc60000000106 */
[----:B------:R-:W-:-:S05]  /*2f800*/  ISETP.LE.U32.AND P3, PT, R0, 0x10, P3 ;  /* 0x000000100000780c */ /* 0x000fca0001f63070 */
        /* <DEDUP_REMOVED lines=9> */
[----:B-1----:R-:W-:Y:S05]  /*2f8a0*/  @P0 BRA P1, `(.L_x_669) ;  /* 0x0000000000140947 */ /* 0x002fea0000800000 */
[----:B------:R-:W-:Y:S01]  /*2f8b0*/  MOV R10, R68 ;  /* 0x00000044000a7202 */ /* 0x000fe20000000f00 */
[----:B------:R-:W-:Y:S01]  /*2f8c0*/  IMAD.MOV.U32 R7, RZ, RZ, R69 ;  /* 0x000000ffff077224 */ /* 0x000fe200078e0045 */
[----:B------:R-:W-:-:S07]  /*2f8d0*/  MOV R6, 0x2f8f0 ;  /* 0x0002f8f000067802 */ /* 0x000fce0000000f00 */
[----:B------:R-:W-:Y:S05]  /*2f8e0*/  CALL.REL.NOINC `($__internal_1_$__cuda_sm20_div_rn_f64_full) ;  /* 0x0000004800187944 */ /* 0x000fea0003c00000 */
[----:B------:R-:W-:-:S07]  /*2f8f0*/  IMAD.MOV.U32 R6, RZ, RZ, R8 ;  /* 0x000000ffff067224 */ /* 0x000fce00078e0008 */
.L_x_669:
[----:B------:R-:W-:Y:S05]  /*2f900*/  BSYNC.RECONVERGENT B1 ;  /* 0x0000000000017941 */ /* 0x000fea0003800200 */
.L_x_668:
        /* <DEDUP_REMOVED lines=10> */
[----:B------:R-:W-:-:S08]  /*2f9b0*/  DMUL R8, R34, 5.9375 ;  /* 0x4017c00022087828 */ /* 0x000fd00000000000 */
[----:B------:R-:W-:-:S08]  /*2f9c0*/  DFMA R10, -R42, R8, 5.9375 ;  /* 0x4017c0002a0a742b */ /* 0x000fd00000000108 */
[----:B------:R-:W-:Y:S02]  /*2f9d0*/  DFMA R8, R34, R10, R8 ;  /* 0x0000000a2208722b */ /* 0x000fe40000000008 */
[----:B------:R-:W-:-:S08]  /*2f9e0*/  DMUL R10, R6, UR6 ;  /* 0x00000006060a7c28 */ /* 0x000fd00008000000 */
[----:B------:R-:W-:Y:S02]  /*2f9f0*/  FFMA R34, RZ, R43, R9 ;  /* 0x0000002bff227223 */ /* 0x000fe40000000009 */
[----:B------:R-:W-:-:S03]  /*2fa00*/  FSEL R35, R11, R7, P3 ;  /* 0x000000070b237208 */ /* 0x000fc60001800000 */
[----:B------:R-:W-:Y:S02]  /*2fa10*/  FSETP.GT.AND P0, PT, |R34|, 1.469367938527859385e-39, PT ;  /* 0x001000002200780b */ /* 0x000fe40003f04200 */
[----:B------:R-:W-:-:S11]  /*2fa20*/  FSEL R34, R10, R6, P3 ;  /* 0x000000060a227208 */ /* 0x000fd60001800000 */
[----:B------:R-:W-:Y:S05]  /*2fa30*/  @P0 BRA `(.L_x_671) ;  /* 0x00000000001c0947 */ /* 0x000fea0003800000 */
[----:B------:R-:W-:Y:S01]  /*2fa40*/  MOV R8, R42 ;  /* 0x0000002a00087202 */ /* 0x000fe20000000f00 */
[----:B------:R-:W-:Y:S01]  /*2fa50*/  IMAD.MOV.U32 R9, RZ, RZ, R43 ;  /* 0x000000ffff097224 */ /* 0x000fe200078e002b */
[----:B------:R-:W-:Y:S01]  /*2fa60*/  MOV R6, 0x2faa0 ;  /* 0x0002faa000067802 */ /* 0x000fe20000000f00 */
[----:B------:R-:W-:Y:S02]  /*2fa70*/  IMAD.MOV.U32 R10, RZ, RZ, RZ ;  /* 0x000000ffff0a7224 */ /* 0x000fe400078e00ff */
[----:B------:R-:W-:-:S07]  /*2fa80*/  IMAD.MOV.U32 R7, RZ, RZ, 0x4017c000 ;  /* 0x4017c000ff077424 */ /* 0x000fce00078e00ff */
[----:B------:R-:W-:Y:S05]  /*2fa90*/  CALL.REL.NOINC `($__internal_1_$__cuda_sm20_div_rn_f64_full) ;  /* 0x0000004400ac7944 */ /* 0x000fea0003c00000 */
[----:B------:R-:W-:-:S07]  /*2faa0*/  MOV R9, R7 ;  /* 0x0000000700097202 */ /* 0x000fce0000000f00 */
.L_x_671:
[----:B------:R-:W-:Y:S05]  /*2fab0*/  BSYNC.RECONVERGENT B1 ;  /* 0x0000000000017941 */ /* 0x000fea0003800200 */
.L_x_670:
[----:B------:R0:W5:Y:S01]  /*2fac0*/  LDG.E.64 R42, desc[UR4][R38.64+0x150] ;  /* 0x00015004262a7981 */ /* 0x000162000c1e1b00 */
[----:B------:R-:W-:Y:S01]  /*2fad0*/  UMOV UR6, 0x47ae147b ;  /* 0x47ae147b00067882 */ /* 0x000fe20000000000 */
[----:B------:R-:W-:Y:S01]  /*2fae0*/  UMOV UR7, 0x3f747ae1 ;  /* 0x3f747ae100077882 */ /* 0x000fe20000000000 */
[----:B------:R-:W-:Y:S01]  /*2faf0*/  IMAD.MOV.U32 R6, RZ, RZ, 0x1 ;  /* 0x00000001ff067424 */ /* 0x000fe200078e00ff */
[----:B------:R-:W-:Y:S01]  /*2fb00*/  DSETP.GEU.AND P0, PT, R8, UR6, PT ;  /* 0x0000000608007e2a */ /* 0x000fe2000bf0e000 */
[----:B------:R-:W-:Y:S01]  /*2fb10*/  BSSY.RECONVERGENT B1, `(.L_x_672) ;  /* 0x0000016000017945 */ /* 0x000fe20003800200 */
[----:B------:R-:W1:Y:S04]  /*2fb20*/  LDCU.64 UR6, c[0x0][0x388] ;  /* 0x00007100ff0677ac */ /* 0x000e680008000a00 */
[----:B------:R-:W-:-:S02]  /*2fb30*/  FSEL R9, R9, 0.95499998331069946289, P0 ;  /* 0x3f747ae109097808 */ /* 0x000fc40000000000 */
[----:B------:R-:W-:Y:S02]  /*2fb40*/  FSEL R8, R8, 89128.9609375, P0 ;  /* 0x47ae147b08087808 */ /* 0x000fe40000000000 */
[----:B------:R-:W2:Y:S04]  /*2fb50*/  MUFU.RCP64H R7, R9 ;  /* 0x0000000900077308 */ /* 0x000ea80000001800 */
        /* <DEDUP_REMOVED lines=17> */
.L_x_673:
[----:B------:R-:W-:Y:S05]  /*2fc70*/  BSYNC.RECONVERGENT B1 ;  /* 0x0000000000017941 */ /* 0x000fea0003800200 */
.L_x_672:
[----:B------:R-:W-:Y:S01]  /*2fc80*/  MOV R8, 0x652b82fe ;  /* 0x652b82fe00087802 */ /* 0x000fe20000000f00 */
[----:B------:R-:W-:Y:S01]  /*2fc90*/  IMAD.MOV.U32 R9, RZ, RZ, 0x3ff71547 ;  /* 0x3ff71547ff097424 */ /* 0x000fe200078e00ff */
[----:B------:R-:W-:Y:S01]  /*2fca0*/  UMOV UR6, 0xfefa39ef ;  /* 0xfefa39ef00067882 */ /* 0x000fe20000000000 */
[----:B------:R-:W-:Y:S01]  /*2fcb0*/  UMOV UR7, 0x3fe62e42 ;  /* 0x3fe62e4200077882 */ /* 0x000fe20000000000 */
[----:B------:R-:W0:Y:S01]  /*2fcc0*/  MUFU.RCP64H R67, R27 ;  /* 0x0000001b00437308 */ /* 0x000e220000001800 */
[----:B------:R-:W-:Y:S01]  /*2fcd0*/  MOV R66, 0x1 ;  /* 0x0000000100427802 */ /* 0x000fe20000000f00 */
[----:B------:R-:W-:Y:S01]  /*2fce0*/  BSSY.RECONVERGENT B0, `(.L_x_674) ;  /* 0x000003c000007945 */ /* 0x000fe20003800200 */
[----:B------:R-:W-:Y:S01]  /*2fcf0*/  DFMA R8, R6, R8, 6.75539944105574400000e+15 ;  /* 0x433800000608742b */ /* 0x000fe20000000008 */
[----:B------:R-:W-:-:S07]  /*2fd00*/  FSETP.GEU.AND P0, PT, |R7|, 4.1917929649353027344, PT ;  /* 0x4086232b0700780b */ /* 0x000fce0003f0e200 */
        /* <DEDUP_REMOVED lines=57> */
.L_x_675:
[----:B------:R-:W-:Y:S05]  /*300a0*/  BSYNC.RECONVERGENT B0 ;  /* 0x0000000000007941 */ /* 0x000fea0003800200 */
.L_x_674:
[----:B------:R-:W-:Y:S01]  /*300b0*/  UMOV UR6, 0x33333333 ;  /* 0x3333333300067882 */ /* 0x000fe20000000000 */
[----:B------:R-:W-:Y:S01]  /*300c0*/  UMOV UR7, 0x3fc33333 ;  /* 0x3fc3333300077882 */ /* 0x000fe20000000000 */
[----:B-----5:R-:W-:Y:S01]  /*300d0*/  DADD R42, R34, -R42 ;  /* 0x00000000222a7229 */ /* 0x020fe2000000082a */
        /* <DEDUP_REMOVED lines=9> */
[----:B------:R-:W-:Y:S01]  /*30170*/  IMAD.MOV.U32 R8, RZ, RZ, R26 ;  /* 0x000000ffff087224 */ /* 0x000fe200078e001a */
[----:B------:R-:W-:Y:S01]  /*30180*/  MOV R9, R27 ;  /* 0x0000001b00097202 */ /* 0x000fe20000000f00 */
[----:B------:R-:W-:Y:S01]  /*30190*/  IMAD.MOV.U32 R10, RZ, RZ, 0x33333333 ;  /* 0x33333333ff0a7424 */ /* 0x000fe200078e00ff */
[----:B------:R-:W-:Y:S01]  /*301a0*/  MOV R6, 0x301d0 ;  /* 0x000301d000067802 */ /* 0x000fe20000000f00 */
[----:B------:R-:W-:-:S07]  /*301b0*/  IMAD.MOV.U32 R7, RZ, RZ, 0x3fc33333 ;  /* 0x3fc33333ff077424 */ /* 0x000fce00078e00ff */
[----:B------:R-:W-:Y:S05]  /*301c0*/  CALL.REL.NOINC `($__internal_1_$__cuda_sm20_div_rn_f64_full) ;  /* 0x0000003c00e07944 */ /* 0x000fea0003c00000 */
[----:B------:R-:W-:-:S07]  /*301d0*/  IMAD.MOV.U32 R6, RZ, RZ, R8 ;  /* 0x000000ffff067224 */ /* 0x000fce00078e0008 */
.L_x_677:
[----:B------:R-:W-:Y:S05]  /*301e0*/  BSYNC.RECONVERGENT B1 ;  /* 0x0000000000017941 */ /* 0x000fea0003800200 */
.L_x_676:
[----:B------:R-:W-:Y:S01]  /*301f0*/  DADD R10, R6, 1 ;  /* 0x3ff00000060a7429 */ /* 0x000fe20000000000 */
[----:B------:R-:W-:Y:S05]  /*30200*/  BSSY.RECONVERGENT B1, `(.L_x_678) ;  /* 0x0000012000017945 */ /* 0x000fea0003800200 */
        /* <DEDUP_REMOVED lines=17> */
.L_x_679:
[----:B------:R-:W-:Y:S05]  /*30320*/  BSYNC.RECONVERGENT B1 ;  /* 0x0000000000017941 */ /* 0x000fea0003800200 */
.L_x_678:
[----:B------:R-:W-:Y:S01]  /*30330*/  UMOV UR6, 0xf4c6e6da ;  /* 0xf4c6e6da00067882 */ /* 0x000fe20000000000 */
[----:B------:R-:W-:Y:S01]  /*30340*/  UMOV UR7, 0x3f4e2584 ;  /* 0x3f4e258400077882 */ /* 0x000fe20000000000 */
[----:B------:R-:W-:Y:S01]  /*30350*/  IMAD.MOV.U32 R6, RZ, RZ, 0x1 ;  /* 0x00000001ff067424 */ /* 0x000fe200078e00ff */
[----:B------:R-:W-:Y:S01]  /*30360*/  DADD R42, R50, UR6 ;  /* 0x00000006322a7e29 */ /* 0x000fe20008000000 */
[----:B------:R-:W-:Y:S01]  /*30370*/  UMOV UR6, 0x1eb851ec ;  /* 0x1eb851ec00067882 */ /* 0x000fe20000000000 */
[----:B------:R-:W-:Y:S01]  /*30380*/  UMOV UR7, 0x3f71eb85 ;  /* 0x3f71eb8500077882 */ /* 0x000fe20000000000 */
[----:B------:R-:W-:Y:S01]  /*30390*/  DMUL R34, R34, R26 ;  /* 0x0000001a22227228 */ /* 0x000fe20000000000 */
[----:B------:R-:W-:Y:S01]  /*303a0*/  BSSY.RECONVERGENT B1, `(.L_x_680) ;  /* 0x0000018000017945 */ /* 0x000fe20003800200 */
[----:B------:R-:W-:Y:S01]  /*303b0*/  DADD R64, -R26, 1 ;  /* 0x3ff000001a407429 */ /* 0x000fe20000000100 */
[----:B------:R-:W0:Y:S07]  /*303c0*/  MUFU.RCP64H R7, R43 ;  /* 0x0000002b00077308 */ /* 0x000e2e0000001800 */
[----:B------:R-:W-:-:S02]  /*303d0*/  DFMA R34, R36, R64, R34 ;  /* 0x000000402422722b */ /* 0x000fc40000000022 */
        /* <DEDUP_REMOVED lines=20> */
.L_x_681:
[----:B------:R-:W-:Y:S05]  /*30520*/  BSYNC.RECONVERGENT B1 ;  /* 0x0000000000017941 */ /* 0x000fea0003800200 */
.L_x_680:
[----:B------:R-:W-:Y:S01]  /*30530*/  UMOV UR6, 0xe1719f80 ;  /* 0xe1719f8000067882 */ /* 0x000fe20000000000 */
[----:B------:R-:W-:Y:S01]  /*30540*/  UMOV UR7, 0x3f264840 ;  /* 0x3f26484000077882 */ /* 0x000fe20000000000 */
[----:B------:R-:W-:Y:S01]  /*30550*/  MOV R6, 0x1 ;  /* 0x0000000100067802 */ /* 0x000fe20000000f00 */
[----:B------:R-:W-:Y:S01]  /*30560*/  DADD R42, R42, -UR6 ;  /* 0x800000062a2a7e29 */ /* 0x000fe20008000000 */
[----:B------:R-:W-:Y:S01]  /*30570*/  UMOV UR6, 0xa3d70a4 ;  /* 0x0a3d70a400067882 */ /* 0x000fe20000000000 */
[----:B------:R-:W-:Y:S01]  /*30580*/  UMOV UR7, 0x3f88a3d7 ;  /* 0x3f88a3d700077882 */ /* 0x000fe20000000000 */
[----:B------:R-:W-:Y:S03]  /*30590*/  BSSY.RECONVERGENT B1, `(.L_x_682) ;  /* 0x0000015000017945 */ /* 0x000fe60003800200 */
        /* <DEDUP_REMOVED lines=19> */
[----:B------:R-:W-:-:S07]  /*306d0*/  MOV R9, R7 ;  /* 0x0000000700097202 */ /* 0x000fce0000000f00 */
.L_x_683:
[----:B------:R-:W-:Y:S05]  /*306e0*/  BSYNC.RECONVERGENT B1 ;  /* 0x0000000000017941 */ /* 0x000fea0003800200 */
.L_x_682:
[----:B------:R-:W2:Y:S01]  /*306f0*/  LDG.E.64 R42, desc[UR4][R38.64+0x38] ;  /* 0x00003804262a7981 */ /* 0x000ea2000c1e1b00 */
[----:B------:R-:W0:Y:S01]  /*30700*/  MUFU.RCP64H R7, 15 ;  /* 0x402e000000077908 */ /* 0x000e220000001800 */
        /* <DEDUP_REMOVED lines=8> */
[----:B------:R-:W-:-:S08]  /*30790*/  DFMA R36, R6, R36, R6 ;  /* 0x000000240624722b */ /* 0x000fd00000000006 */
[----:B------:R-:W-:-:S08]  /*307a0*/  DFMA R10, R36, -R10, 1 ;  /* 0x3ff00000240a742b */ /* 0x000fd0000000080a */
[----:B------:R-:W-:Y:S02]  /*307b0*/  DFMA R36, R36, R10, R36 ;  /* 0x0000000a2424722b */ /* 0x000fe40000000024 */
[----:B--2---:R-:W-:Y:S01]  /*307c0*/  DMUL R70, R42, -UR6 ;  /* 0x800000062a467c28 */ /* 0x004fe20008000000 */
[----:B------:R-:W-:Y:S01]  /*307d0*/  UMOV UR6, 0xcccccccd ;  /* 0xcccccccd00067882 */ /* 0x000fe20000000000 */
[----:B------:R-:W-:-:S06]  /*307e0*/  UMOV UR7, 0x3ff4cccc ;  /* 0x3ff4cccc00077882 */ /* 0x000fcc0000000000 */
[----:B------:R-:W-:Y:S02]  /*307f0*/  DMUL R6, R36, R70 ;  /* 0x0000004624067228 */ /* 0x000fe40000000000 */
[----:B------:R-:W-:-:S06]  /*30800*/  FSETP.GEU.AND P1, PT, |R71|, 6.5827683646048100446e-37, PT ;  /* 0x036000004700780b */ /* 0x000fcc0003f2e200 */
[----:B------:R-:W-:-:S08]  /*30810*/  DFMA R10, R6, -15, R70 ;  /* 0xc02e0000060a782b */ /* 0x000fd00000000046 */
[----:B------:R-:W-:Y:S02]  /*30820*/  DFMA R6, R36, R10, R6 ;  /* 0x0000000a2406722b */ /* 0x000fe40000000006 */
[----:B------:R-:W-:Y:S02]  /*30830*/  DMUL R10, R66, UR6 ;  /* 0x00000006420a7c28 */ /* 0x000fe40008000000 */
[----:B------:R-:W-:-:S06]  /*30840*/  DMUL R36, R8, UR6 ;  /* 0x0000000608247c28 */ /* 0x000fcc0008000000 */
[----:B------:R-:W-:Y:S02]  /*30850*/  FFMA R68, RZ, 2.71875, R7 ;  /* 0x402e0000ff447823 */ /* 0x000fe40000000007 */
[----:B------:R-:W-:Y:S02]  /*30860*/  FSEL R66, R10, R66, P2 ;  /* 0x000000420a427208 */ /* 0x000fe40001000000 */
[----:B------:R-:W-:Y:S02]  /*30870*/  FSEL R67, R11, R67, P2 ;  /* 0x000000430b437208 */ /* 0x000fe40001000000 */
[----:B------:R-:W-:Y:S02]  /*30880*/  FSETP.GT.AND P0, PT, |R68|, 1.469367938527859385e-39, PT ;  /* 0x001000004400780b */ /* 0x000fe40003f04200 */
[----:B------:R-:W-:Y:S02]  /*30890*/  FSEL R68, R36, R8, P2 ;  /* 0x0000000824447208 */ /* 0x000fe40001000000 */
[----:B------:R-:W-:-:S09]  /*308a0*/  FSEL R69, R37, R9, P2 ;  /* 0x0000000925457208 */ /* 0x000fd20001000000 */
        /* <DEDUP_REMOVED lines=8> */
.L_x_685:
[----:B------:R-:W-:Y:S05]  /*30930*/  BSYNC.RECONVERGENT B1 ;  /* 0x0000000000017941 */ /* 0x000fea0003800200 */
.L_x_684:
[----:B------:R-:W0:Y:S01]  /*30940*/  MUFU.RCP64H R9, 100 ;  /* 0x4059000000097908 */ /* 0x000e220000001800 */
[----:B------:R-:W-:Y:S01]  /*30950*/  IMAD.MOV.U32 R36, RZ, RZ, 0x0 ;  /* 0x00000000ff247424 */ /* 0x000fe200078e00ff */
[----:B------:R-:W-:Y:S01]  /*30960*/  DMUL R68, R26, R68 ;  /* 0x000000441a447228 */ /* 0x000fe20000000000 */
[----:B------:R-:W-:Y:S01]  /*30970*/  IMAD.MOV.U32 R37, RZ, RZ, 0x40590000 ;  /* 0x40590000ff257424 */ /* 0x000fe200078e00ff */
[----:B------:R-:W-:Y:S01]  /*30980*/  BSSY.RECONVERGENT B1, `(.L_x_686) ;  /* 0x0000018000017945 */ /* 0x000fe20003800200 */
[----:B------:R-:W-:-:S05]  /*30990*/  IMAD.MOV.U32 R8, RZ, RZ, 0x1 ;  /* 0x00000001ff087424 */ /* 0x000fca00078e00ff */
[----:B------:R-:W-:Y:S02]  /*309a0*/  DFMA R26, R64, R66, R68 ;  /* 0x00000042401a722b */ /* 0x000fe40000000044 */
[----:B0-----:R-:W-:-:S06]  /*309b0*/  DFMA R10, R8, -R36, 1 ;  /* 0x3ff00000080a742b */ /* 0x001fcc0000000824 */
[----:B------:R-:W-:Y:S02]  /*309c0*/  DADD R26, R26, R6 ;  /* 0x000000001a1a7229 */ /* 0x000fe40000000006 */
[----:B------:R-:W-:-:S08]  /*309d0*/  DFMA R10, R10, R10, R10 ;  /* 0x0000000a0a0a722b */ /* 0x000fd0000000000a */
[----:B------:R-:W-:Y:S02]  /*309e0*/  DFMA R8, R8, R10, R8 ;  /* 0x0000000a0808722b */ /* 0x000fe40000000008 */
[----:B------:R-:W-:-:S06]  /*309f0*/  DADD R10, -R46, R42 ;  /* 0x000000002e0a7229 */ /* 0x000fcc000000012a */
[----:B------:R-:W-:-:S04]  /*30a00*/  DFMA R36, R8, -R36, 1 ;  /* 0x3ff000000824742b */ /* 0x000fc80000000824 */
[----:B------:R-:W-:-:S04]  /*30a10*/  FSETP.GEU.AND P1, PT, |R11|, 6.5827683646048100446e-37, PT ;  /* 0x036000000b00780b */ /* 0x000fc80003f2e200 */
[----:B------:R-:W-:-:S08]  /*30a20*/  DFMA R36, R8, R36, R8 ;  /* 0x000000240824722b */ /* 0x000fd00000000008 */
[----:B------:R-:W-:-:S08]  /*30a30*/  DMUL R8, R10, R36 ;  /* 0x000000240a087228 */ /* 0x000fd00000000000 */
[----:B------:R-:W-:-:S08]  /*30a40*/  DFMA R70, R8, -100, R10 ;  /* 0xc05900000846782b */ /* 0x000fd0000000000a */
[----:B------:R-:W-:-:S10]  /*30a50*/  DFMA R36, R36, R70, R8 ;  /* 0x000000462424722b */ /* 0x000fd40000000008 */
[----:B------:R-:W-:-:S05]  /*30a60*/  FFMA R8, RZ, 3.390625, R37 ;  /* 0x40590000ff087823 */ /* 0x000fca0000000025 */
[----:B------:R-:W-:-:S13]  /*30a70*/  FSETP.GT.AND P0, PT, |R8|, 1.469367938527859385e-39, PT ;  /* 0x001000000800780b */ /* 0x000fda0003f04200 */
[----:B------:R-:W-:Y:S05]  /*30a80*/  @P0 BRA P1, `(.L_x_687) ;  /* 0x00000000001c0947 */ /* 0x000fea0000800000 */
[----:B------:R-:W-:Y:S01]  /*30a90*/  MOV R7, R11 ;  /* 0x0000000b00077202 */ /* 0x000fe20000000f00 */
[----:B------:R-:W-:Y:S01]  /*30aa0*/  IMAD.MOV.U32 R8, RZ, RZ, RZ ;  /* 0x000000ffff087224 */ /* 0x000fe200078e00ff */
[----:B------:R-:W-:Y:S01]  /*30ab0*/  MOV R6, 0x30ae0 ;  /* 0x00030ae000067802 */ /* 0x000fe20000000f00 */
[----:B------:R-:W-:-:S07]  /*30ac0*/  IMAD.MOV.U32 R9, RZ, RZ, 0x40590000 ;  /* 0x40590000ff097424 */ /* 0x000fce00078e00ff */
[----:B------:R-:W-:Y:S05]  /*30ad0*/  CALL.REL.NOINC `($__internal_1_$__cuda_sm20_div_rn_f64_full) ;  /* 0x00000034009c7944 */ /* 0x000fea0003c00000 */
[----:B------:R-:W-:Y:S01]  /*30ae0*/  IMAD.MOV.U32 R36, RZ, RZ, R8 ;  /* 0x000000ffff247224 */ /* 0x000fe200078e0008 */
[----:B------:R-:W-:-:S07]  /*30af0*/  MOV R37, R7 ;  /* 0x0000000700257202 */ /* 0x000fce0000000f00 */
.L_x_687:
[----:B------:R-:W-:Y:S05]  /*30b00*/  BSYNC.RECONVERGENT B1 ;  /* 0x0000000000017941 */ /* 0x000fea0003800200 */
.L_x_686:
[----:B------:R-:W0:Y:S01]  /*30b10*/  MUFU.RCP64H R7, 2.4927768707275390625 ;  /* 0x4003f13500077908 */ /* 0x000e220000001800 */
[----:B------:R-:W-:Y:S01]  /*30b20*/  IMAD.MOV.U32 R10, RZ, RZ, -0x4f30e3b ;  /* 0xfb0cf1c5ff0a7424 */ /* 0x000fe200078e00ff */
[----:B------:R-:W-:Y:S01]  /*30b30*/  DFMA R32, R56, 3, R32 ;  /* 0x400800003820782b */ /* 0x000fe20000000020 */
[----:B------:R-:W-:Y:S01]  /*30b40*/  IMAD.MOV.U32 R11, RZ, RZ, 0x4003f135 ;  /* 0x4003f135ff0b7424 */ /* 0x000fe200078e00ff */
[----:B------:R-:W-:Y:S01]  /*30b50*/  UMOV UR6, 0xc0d0cde1 ;  /* 0xc0d0cde100067882 */ /* 0x000fe20000000000 */
[----:B------:R-:W-:Y:S01]  /*30b60*/  IMAD.MOV.U32 R6, RZ, RZ, 0x1 ;  /* 0x00000001ff067424 */ /* 0x000fe200078e00ff */
[----:B------:R-:W-:Y:S01]  /*30b70*/  UMOV UR7, 0x3f2419d3 ;  /* 0x3f2419d300077882 */ /* 0x000fe20000000000 */
[----:B------:R-:W-:Y:S03]  /*30b80*/  BSSY.RECONVERGENT B1, `(.L_x_688) ;  /* 0x000001a000017945 */ /* 0x000fe60003800200 */
[----:B------:R-:W-:-:S02]  /*30b90*/  DFMA R32, R40, 3, R32 ;  /* 0x400800002820782b */ /* 0x000fc40000000020 */
[----:B0-----:R-:W-:-:S06]  /*30ba0*/  DFMA R8, R6, -R10, 1 ;  /* 0x3ff000000608742b */ /* 0x001fcc000000080a */
[----:B------:R-:W-:Y:S02]  /*30bb0*/  DADD R32, R32, R4 ;  /* 0x0000000020207229 */ /* 0x000fe40000000004 */
[----:B------:R-:W-:-:S06]  /*30bc0*/  DFMA R8, R8, R8, R8 ;  /* 0x000000080808722b */ /* 0x000fcc0000000008 */
[----:B------:R-:W-:Y:S02]  /*30bd0*/  DMUL R64, R32, -UR6 ;  /* 0x8000000620407c28 */ /* 0x000fe40008000000 */
[----:B------:R-:W-:-:S08]  /*30be0*/  DFMA R8, R6, R8, R6 ;  /* 0x000000080608722b */ /* 0x000fd00000000006 */
[----:B------:R-:W-:Y:S01]  /*30bf0*/  FSETP.GEU.AND P1, PT, |R65|, 6.5827683646048100446e-37, PT ;  /* 0x036000004100780b */ /* 0x000fe20003f2e200 */
[----:B------:R-:W-:-:S08]  /*30c00*/  DFMA R4, R8, -R10, 1 ;  /* 0x3ff000000804742b */ /* 0x000fd0000000080a */
[----:B------:R-:W-:-:S08]  /*30c10*/  DFMA R4, R8, R4, R8 ;  /* 0x000000040804722b */ /* 0x000fd00000000008 */
[----:B------:R-:W-:-:S08]  /*30c20*/  DMUL R32, R64, R4 ;  /* 0x0000000440207228 */ /* 0x000fd00000000000 */
[----:B------:R-:W-:-:S08]  /*30c30*/  DFMA R6, R32, -R10, R64 ;  /* 0x8000000a2006722b */ /* 0x000fd00000000040 */
[----:B------:R-:W-:Y:S02]  /*30c40*/  DFMA R32, R4, R6, R32 ;  /* 0x000000060420722b */ /* 0x000fe40000000020 */
[----:B------:R-:W-:-:S08]  /*30c50*/  DADD R4, R60, -R58 ;  /* 0x000000003c047229 */ /* 0x000fd0000000083a */
[----:B------:R-:W-:Y:S01]  /*30c60*/  FFMA R6, RZ, 2.0615971088409423828, R33 ;  /* 0x4003f135ff067823 */ /* 0x000fe20000000021 */
[----:B------:R-:W-:-:S04]  /*30c70*/  DMUL R4, R4, 0.5 ;  /* 0x3fe0000004047828 */ /* 0x000fc80000000000 */
[----:B------:R-:W-:-:S13]  /*30c80*/  FSETP.GT.AND P0, PT, |R6|, 1.469367938527859385e-39, PT ;  /* 0x001000000600780b */ /* 0x000fda0003f04200 */
[----:B------:R-:W-:Y:S05]  /*30c90*/  @P0 BRA P1, `(.L_x_689) ;  /* 0x0000000000200947 */ /* 0x000fea0000800000 */
[----:B------:R-:W-:Y:S01]  /*30ca0*/  MOV R10, R64 ;  /* 0x00000040000a7202 */ /* 0x000fe20000000f00 */
[----:B------:R-:W-:Y:S01]  /*30cb0*/  IMAD.MOV.U32 R7, RZ, RZ, R65 ;  /* 0x000000ffff077224 */ /* 0x000fe200078e0041 */
[----:B------:R-:W-:Y:S01]  /*30cc0*/  MOV R6, 0x30d00 ;  /* 0x00030d0000067802 */ /* 0x000fe20000000f00 */
[----:B------:R-:W-:Y:S02]  /*30cd0*/  IMAD.MOV.U32 R8, RZ, RZ, -0x4f30e3b ;  /* 0xfb0cf1c5ff087424 */ /* 0x000fe400078e00ff */
[----:B------:R-:W-:-:S07]  /*30ce0*/  IMAD.MOV.U32 R9, RZ, RZ, 0x4003f135 ;  /* 0x4003f135ff097424 */ /* 0x000fce00078e00ff */
[----:B------:R-:W-:Y:S05]  /*30cf0*/  CALL.REL.NOINC `($__internal_1_$__cuda_sm20_div_rn_f64_full) ;  /* 0x0000003400147944 */ /* 0x000fea0003c00000 */
[----:B------:R-:W-:Y:S01]  /*30d00*/  MOV R32, R8 ;  /* 0x0000000800207202 */ /* 0x000fe20000000f00 */
[----:B------:R-:W-:-:S07]  /*30d10*/  IMAD.MOV.U32 R33, RZ, RZ, R7 ;  /* 0x000000ffff217224 */ /* 0x000fce00078e0007 */
.L_x_689:
[----:B------:R-:W-:Y:S05]  /*30d20*/  BSYNC.RECONVERGENT B1 ;  /* 0x0000000000017941 */ /* 0x000fea0003800200 */
.L_x_688:
[----:B------:R-:W0:Y:S01]  /*30d30*/  MUFU.RCP64H R7, 2.5835906853899359703e-05 ;  /* 0x3efb174600077908 */ /* 0x000e220000001800 */
[----:B------:R-:W-:Y:S02]  /*30d40*/  HFMA2 R6, -RZ, RZ, 0, 5.9604644775390625e-08 ;  /* 0x00000001ff067431 */ /* 0x000fe400000001ff */
[----:B------:R-:W-:Y:S01]  /*30d50*/  IMAD.MOV.U32 R64, RZ, RZ, -0x18bb39dc ;  /* 0xe744c624ff407424 */ /* 0x000fe200078e00ff */
[----:B------:R-:W-:Y:S01]  /*30d60*/  UMOV UR6, 0xca9b14d6 ;  /* 0xca9b14d600067882 */ /* 0x000fe20000000000 */
[----:B------:R-:W-:Y:S01]  /*30d70*/  IMAD.MOV.U32 R65, RZ, RZ, 0x3efb1746 ;  /* 0x3efb1746ff417424 */ /* 0x000fe200078e00ff */
[----:B------:R-:W-:Y:S01]  /*30d80*/  UMOV UR7, 0x3ea97f51 ;  /* 0x3ea97f5100077882 */ /* 0x000fe20000000000 */
[----:B------:R-:W-:Y:S01]  /*30d90*/  BSSY.RECONVERGENT B1, `(.L_x_690) ;  /* 0x0000014000017945 */ /* 0x000fe20003800200 */
[----:B------:R-:W-:-:S03]  /*30da0*/  DMUL R10, R4, UR6 ;  /* 0x00000006040a7c28 */ /* 0x000fc60008000000 */
        /* <DEDUP_REMOVED lines=9> */
[----:B------:R-:W-:-:S05]  /*30e40*/  FFMA R8, RZ, 0.49041193723678588867, R7 ;  /* 0x3efb1746ff087823 */ /* 0x000fca0000000007 */
        /* <DEDUP_REMOVED lines=8> */
.L_x_691:
[----:B------:R-:W-:Y:S05]  /*30ed0*/  BSYNC.RECONVERGENT B1 ;  /* 0x0000000000017941 */ /* 0x000fea0003800200 */
.L_x_690:
[----:B------:R-:W0:Y:S01]  /*30ee0*/  MUFU.RCP64H R9, 0.073316991329193115234 ;  /* 0x3fb2c4e700097908 */ /* 0x000e220000001800 */
[----:B------:R-:W-:Y:S01]  /*30ef0*/  IMAD.MOV.U32 R64, RZ, RZ, -0x7d20fe56 ;  /* 0x82df01aaff407424 */ /* 0x000fe200078e00ff */
[----:B------:R-:W-:Y:S01]  /*30f00*/  DFMA R22, R44, 3, R22 ;  /* 0x400800002c16782b */ /* 0x000fe20000000016 */
[----:B------:R-:W-:Y:S01]  /*30f10*/  IMAD.MOV.U32 R65, RZ, RZ, 0x3fb2c4e7 ;  /* 0x3fb2c4e7ff417424 */ /* 0x000fe200078e00ff */
[----:B------:R-:W-:Y:S01]  /*30f20*/  UMOV UR6, 0xc0d0cde1 ;  /* 0xc0d0cde100067882 */ /* 0x000fe20000000000 */
[----:B------:R-:W-:Y:S01]  /*30f30*/  IMAD.MOV.U32 R8, RZ, RZ, 0x1 ;  /* 0x00000001ff087424 */ /* 0x000fe200078e00ff */
[----:B------:R-:W-:Y:S01]  /*30f40*/  UMOV UR7, 0x3f2419d3 ;  /* 0x3f2419d300077882 */ /* 0x000fe20000000000 */
[----:B------:R-:W-:Y:S01]  /*30f50*/  DADD R6, R6, R32 ;  /* 0x0000000006067229 */ /* 0x000fe20000000020 */
[----:B------:R-:W-:Y:S02]  /*30f60*/  BSSY.RECONVERGENT B1, `(.L_x_692) ;  /* 0x0000018000017945 */ /* 0x000fe40003800200 */
[----:B------:R-:W-:Y:S01]  /*30f70*/  DMUL R66, R22, -UR6 ;  /* 0x8000000616427c28 */ /* 0x000fe20008000000 */
[----:B------:R-:W1:Y:S01]  /*30f80*/  LDCU.64 UR6, c[0x0][0x388] ;  /* 0x00007100ff0677ac */ /* 0x000e620008000a00 */
[----:B0-----:R-:W-:-:S08]  /*30f90*/  DFMA R10, R8, -R64, 1 ;  /* 0x3ff00000080a742b */ /* 0x001fd00000000840 */
[----:B------:R-:W-:Y:S01]  /*30fa0*/  FSETP.GEU.AND P1, PT, |R67|, 6.5827683646048100446e-37, PT ;  /* 0x036000004300780b */ /* 0x000fe20003f2e200 */
[----:B------:R-:W-:Y:S02]  /*30fb0*/  DFMA R10, R10, R10, R10 ;  /* 0x0000000a0a0a722b */ /* 0x000fe4000000000a */
[----:B-1----:R-:W-:-:S06]  /*30fc0*/  DFMA R58, R6, UR6, R58 ;  /* 0x00000006063a7c2b */ /* 0x002fcc000800003a */
[----:B------:R-:W-:Y:S01]  /*30fd0*/  DFMA R10, R8, R10, R8 ;  /* 0x0000000a080a722b */ /* 0x000fe20000000008 */
[----:B------:R0:W-:Y:S07]  /*30fe0*/  STG.E.64 desc[UR4][R38.64+0x8], R58 ;  /* 0x0000083a26007986 */ /* 0x0001ee000c101b04 */
[----:B------:R-:W-:-:S08]  /*30ff0*/  DFMA R8, R10, -R64, 1 ;  /* 0x3ff000000a08742b */ /* 0x000fd00000000840 */
[----:B------:R-:W-:-:S08]  /*31000*/  DFMA R8, R10, R8, R10 ;  /* 0x000000080a08722b */ /* 0x000fd0000000000a */
[----:B------:R-:W-:-:S08]  /*31010*/  DMUL R10, R66, R8 ;  /* 0x00000008420a7228 */ /* 0x000fd00000000000 */
[----:B------:R-:W-:-:S08]  /*31020*/  DFMA R22, R10, -R64, R66 ;  /* 0x800000400a16722b */ /* 0x000fd00000000042 */
[----:B------:R-:W-:-:S10]  /*31030*/  DFMA R6, R8, R22, R10 ;  /* 0x000000160806722b */ /* 0x000fd4000000000a */
[----:B------:R-:W-:-:S05]  /*31040*/  FFMA R8, RZ, 1.3966339826583862305, R7 ;  /* 0x3fb2c4e7ff087823 */ /* 0x000fca0000000007 */
[----:B------:R-:W-:-:S13]  /*31050*/  FSETP.GT.AND P0, PT, |R8|, 1.469367938527859385e-39, PT ;  /* 0x001000000800780b */ /* 0x000fda0003f04200 */
[----:B0-----:R-:W-:Y:S05]  /*31060*/  @P0 BRA P1, `(.L_x_693) ;  /* 0x00000000001c0947 */ /* 0x001fea0000800000 */
[----:B------:R-:W-:Y:S01]  /*31070*/  MOV R10, R66 ;  /* 0x00000042000a7202 */ /* 0x000fe20000000f00 */
[----:B------:R-:W-:Y:S01]  /*31080*/  IMAD.MOV.U32 R7, RZ, RZ, R67 ;  /* 0x000000ffff077224 */ /* 0x000fe200078e0043 */
[----:B------:R-:W-:Y:S01]  /*31090*/  MOV R6, 0x310d0 ;  /* 0x000310d000067802 */ /* 0x000fe20000000f00 */
[----:B------:R-:W-:Y:S02]  /*310a0*/  IMAD.MOV.U32 R8, RZ, RZ, -0x7d20fe56 ;  /* 0x82df01aaff087424 */ /* 0x000fe400078e00ff */
[----:B------:R-:W-:-:S07]  /*310b0*/  IMAD.MOV.U32 R9, RZ, RZ, 0x3fb2c4e7 ;  /* 0x3fb2c4e7ff097424 */ /* 0x000fce00078e00ff */
[----:B------:R-:W-:Y:S05]  /*310c0*/  CALL.REL.NOINC `($__internal_1_$__cuda_sm20_div_rn_f64_full) ;  /* 0x0000003000207944 */ /* 0x000fea0003c00000 */
[----:B------:R-:W-:-:S07]  /*310d0*/  MOV R6, R8 ;  /* 0x0000000800067202 */ /* 0x000fce0000000f00 */
.L_x_693:
[----:B------:R-:W-:Y:S05]  /*310e0*/  BSYNC.RECONVERGENT B1 ;  /* 0x0000000000017941 */ /* 0x000fea0003800200 */
.L_x_692:
[----:B------:R-:W2:Y:S01]  /*310f0*/  LDG.E.64 R8, desc[UR4][R38.64] ;  /* 0x0000000426087981 */ /* 0x000ea2000c1e1b00 */
[----:B------:R-:W0:Y:S01]  /*31100*/  MUFU.RCP64H R11, 2.4927768707275390625 ;  /* 0x4003f135000b7908 */ /* 0x000e220000001800 */
[----:B------:R-:W-:Y:S01]  /*31110*/  DADD R18, R28, R18 ;  /* 0x000000001c127229 */ /* 0x000fe20000000012 */
[----:B------:R-:W-:Y:S01]  /*31120*/  IMAD.MOV.U32 R10, RZ, RZ, 0x1 ;  /* 0x00000001ff0a7424 */ /* 0x000fe200078e00ff */
[----:B------:R-:W-:Y:S01]  /*31130*/  DADD R40, R40, R40 ;  /* 0x0000000028287229 */ /* 0x000fe20000000028 */
[----:B------:R-:W-:Y:S01]  /*31140*/  UMOV UR6, 0xc0d0cde1 ;  /* 0xc0d0cde100067882 */ /* 0x000fe20000000000 */
[----:B------:R-:W-:Y:S01]  /*31150*/  UMOV UR7, 0x3f2419d3 ;  /* 0x3f2419d300077882 */ /* 0x000fe20000000000 */
[----:B------:R-:W-:Y:S01]  /*31160*/  DADD R4, R6, -R4 ;  /* 0x0000000006047229 */ /* 0x000fe20000000804 */
[----:B------:R-:W-:Y:S02]  /*31170*/  BSSY.RECONVERGENT B1, `(.L_x_694) ;  /* 0x0000021000017945 */ /* 0x000fe40003800200 */
[----:B------:R-:W-:Y:S01]  /*31180*/  DADD R18, R14, R18 ;  /* 0x000000000e127229 */ /* 0x000fe20000000012 */
[----:B------:R-:W-:-:S02]  /*31190*/  IMAD.MOV.U32 R14, RZ, RZ, -0x4f30e3b ;  /* 0xfb0cf1c5ff0e7424 */ /* 0x000fc400078e00ff */
[----:B------:R-:W-:-:S05]  /*311a0*/  IMAD.MOV.U32 R15, RZ, RZ, 0x4003f135 ;  /* 0x4003f135ff0f7424 */ /* 0x000fca00078e00ff */
[----:B------:R-:W-:Y:S02]  /*311b0*/  DADD R18, R12, R18 ;  /* 0x000000000c127229 */ /* 0x000fe40000000012 */
[----:B0-----:R-:W-:-:S06]  /*311c0*/  DFMA R22, R10, -R14, 1 ;  /* 0x3ff000000a16742b */ /* 0x001fcc000000080e */
[----:B------:R-:W-:Y:S02]  /*311d0*/  DADD R18, R30, R18 ;  /* 0x000000001e127229 */ /* 0x000fe40000000012 */
[----:B------:R-:W-:-:S08]  /*311e0*/  DFMA R22, R22, R22, R22 ;  /* 0x000000161616722b */ /* 0x000fd00000000016 */
[----:B------:R-:W-:-:S08]  /*311f0*/  DFMA R22, R10, R22, R10 ;  /* 0x000000160a16722b */ /* 0x000fd0000000000a */
[----:B------:R-:W-:-:S08]  /*31200*/  DFMA R10, R22, -R14, 1 ;  /* 0x3ff00000160a742b */ /* 0x000fd0000000080e */
[----:B------:R-:W-:Y:S02]  /*31210*/  DFMA R22, R22, R10, R22 ;  /* 0x0000000a1616722b */ /* 0x000fe40000000016 */
[----:B--2---:R-:W-:-:S08]  /*31220*/  DADD R8, R18, R8 ;  /* 0x0000000012087229 */ /* 0x004fd00000000008 */
[----:B------:R-:W-:-:S08]  /*31230*/  DADD R8, R8, -R40 ;  /* 0x0000000008087229 */ /* 0x000fd00000000828 */
[----:B------:R-:W-:Y:S01]  /*31240*/  DMUL R10, R8, -UR6 ;  /* 0x80000006080a7c28 */ /* 0x000fe20008000000 */
[----:B------:R-:W0:Y:S07]  /*31250*/  LDCU.64 UR6, c[0x0][0x388] ;  /* 0x00007100ff0677ac */ /* 0x000e2e0008000a00 */
[----:B------:R-:W-:Y:S02]  /*31260*/  DMUL R12, R22, R10 ;  /* 0x0000000a160c7228 */ /* 0x000fe40000000000 */
[----:B------:R-:W-:-:S06]  /*31270*/  FSETP.GEU.AND P1, PT, |R11|, 6.5827683646048100446e-37, PT ;  /* 0x036000000b00780b */ /* 0x000fcc0003f2e200 */
[----:B------:R-:W-:Y:S02]  /*31280*/  DFMA R6, R12, -R14, R10 ;  /* 0x8000000e0c06722b */ /* 0x000fe4000000000a */
[----:B0-----:R-:W-:Y:S02]  /*31290*/  DFMA R60, R4, UR6, R60 ;  /* 0x00000006043c7c2b */ /* 0x001fe4000800003c */
[----:B------:R-:W-:-:S04]  /*312a0*/  DADD R4, R54, -R52 ;  /* 0x0000000036047229 */ /* 0x000fc80000000834 */
[----:B------:R-:W-:Y:S01]  /*312b0*/  DFMA R12, R22, R6, R12 ;  /* 0x00000006160c722b */ /* 0x000fe2000000000c */
[----:B------:R0:W-:Y:S03]  /*312c0*/  STG.E.64 desc[UR4][R38.64+0x10], R60 ;  /* 0x0000103c26007986 */ /* 0x0001e6000c101b04 */
[----:B------:R-:W-:-:S06]  /*312d0*/  DMUL R4, R4, 0.5 ;  /* 0x3fe0000004047828 */ /* 0x000fcc0000000000 */
[----:B------:R-:W-:-:S05]  /*312e0*/  FFMA R6, RZ, 2.0615971088409423828, R13 ;  /* 0x4003f135ff067823 */ /* 0x000fca000000000d */
[----:B------:R-:W-:-:S13]  /*312f0*/  FSETP.GT.AND P0, PT, |R6|, 1.469367938527859385e-39, PT ;  /* 0x001000000600780b */ /* 0x000fda0003f04200 */
[----:B0-----:R-:W-:Y:S05]  /*31300*/  @P0 BRA P1, `(.L_x_695) ;  /* 0x00000000001c0947 */ /* 0x001fea0000800000 */
[----:B------:R-:W-:Y:S01]  /*31310*/  MOV R7, R11 ;  /* 0x0000000b00077202 */ /* 0x000fe20000000f00 */
[----:B------:R-:W-:Y:S01]  /*31320*/  IMAD.MOV.U32 R8, RZ, RZ, -0x4f30e3b ;  /* 0xfb0cf1c5ff087424 */ /* 0x000fe200078e00ff */
[----:B------:R-:W-:Y:S01]  /*31330*/  MOV R6, 0x31360 ;  /* 0x0003136000067802 */ /* 0x000fe20000000f00 */
[----:B------:R-:W-:-:S07]  /*31340*/  IMAD.MOV.U32 R9, RZ, RZ, 0x4003f135 ;  /* 0x4003f135ff097424 */ /* 0x000fce00078e00ff */
[----:B------:R-:W-:Y:S05]  /*31350*/  CALL.REL.NOINC `($__internal_1_$__cuda_sm20_div_rn_f64_full) ;  /* 0x0000002c007c7944 */ /* 0x000fea0003c00000 */
[----:B------:R-:W-:Y:S01]  /*31360*/  IMAD.MOV.U32 R12, RZ, RZ, R8 ;  /* 0x000000ffff0c7224 */ /* 0x000fe200078e0008 */
[----:B------:R-:W-:-:S07]  /*31370*/  MOV R13, R7 ;  /* 0x00000007000d7202 */ /* 0x000fce0000000f00 */
.L_x_695:
[----:B------:R-:W-:Y:S05]  /*31380*/  BSYNC.RECONVERGENT B1 ;  /* 0x0000000000017941 */ /* 0x000fea0003800200 */
.L_x_694:
[----:B------:R-:W0:Y:S01]  /*31390*/  MUFU.RCP64H R7, 2.5835906853899359703e-05 ;  /* 0x3efb174600077908 */ /* 0x000e220000001800 */
[----:B------:R-:W-:Y:S01]  /*313a0*/  IMAD.MOV.U32 R8, RZ, RZ, -0x18bb39dc ;  /* 0xe744c624ff087424 */ /* 0x000fe200078e00ff */
        /* <DEDUP_REMOVED lines=8> */
[----:B------:R-:W-:-:S06]  /*31430*/  DMUL R10, R4, UR6 ;  /* 0x00000006040a7c28 */ /* 0x000fcc0008000000 */
[----:B------:R-:W-:-:S04]  /*31440*/  DFMA R14, R6, -R8, 1 ;  /* 0x3ff00000060e742b */ /* 0x000fc80000000808 */
[----:B------:R-:W-:-:S04]  /*31450*/  FSETP.GEU.AND P1, PT, |R11|, 6.5827683646048100446e-37, PT ;  /* 0x036000000b00780b */ /* 0x000fc80003f2e200 */
[----:B------:R-:W-:-:S08]  /*31460*/  DFMA R14, R6, R14, R6 ;  /* 0x0000000e060e722b */ /* 0x000fd00000000006 */
[----:B------:R-:W-:-:S08]  /*31470*/  DMUL R6, R14, R10 ;  /* 0x0000000a0e067228 */ /* 0x000fd00000000000 */
[----:B------:R-:W-:-:S08]  /*31480*/  DFMA R8, R6, -R8, R10 ;  /* 0x800000080608722b */ /* 0x000fd0000000000a */
[----:B------:R-:W-:-:S10]  /*31490*/  DFMA R6, R14, R8, R6 ;  /* 0x000000080e06722b */ /* 0x000fd40000000006 */
[----:B------:R-:W-:-:S05]  /*314a0*/  FFMA R8, RZ, 0.49041193723678588867, R7 ;  /* 0x3efb1746ff087823 */ /* 0x000fca0000000007 */
[----:B------:R-:W-:-:S13]  /*314b0*/  FSETP.GT.AND P0, PT, |R8|, 1.469367938527859385e-39, PT ;  /* 0x001000000800780b */ /* 0x000fda0003f04200 */
[----:B------:R-:W-:Y:S05]  /*314c0*/  @P0 BRA P1, `(.L_x_697) ;  /* 0x0000000000180947 */ /* 0x000fea0000800000 */
[----:B------:R-:W-:Y:S01]  /*314d0*/  MOV R7, R11 ;  /* 0x0000000b00077202 */ /* 0x000fe20000000f00 */
[----:B------:R-:W-:Y:S01]  /*314e0*/  IMAD.MOV.U32 R8, RZ, RZ, -0x18bb39dc ;  /* 0xe744c624ff087424 */ /* 0x000fe200078e00ff */
[----:B------:R-:W-:Y:S01]  /*314f0*/  MOV R6, 0x31520 ;  /* 0x0003152000067802 */ /* 0x000fe20000000f00 */
[----:B------:R-:W-:-:S07]  /*31500*/  IMAD.MOV.U32 R9, RZ, RZ, 0x3efb1746 ;  /* 0x3efb1746ff097424 */ /* 0x000fce00078e00ff */
[----:B------:R-:W-:Y:S05]  /*31510*/  CALL.REL.NOINC `($__internal_1_$__cuda_sm20_div_rn_f64_full) ;  /* 0x0000002c000c7944 */ /* 0x000fea0003c00000 */
[----:B------:R-:W-:-:S07]  /*31520*/  IMAD.MOV.U32 R6, RZ, RZ, R8 ;  /* 0x000000ffff067224 */ /* 0x000fce00078e0008 */
.L_x_697:
[----:B------:R-:W-:Y:S05]  /*31530*/  BSYNC.RECONVERGENT B1 ;  /* 0x0000000000017941 */ /* 0x000fea0003800200 */
.L_x_696:
[----:B------:R-:W0:Y:S01]  /*31540*/  MUFU.RCP64H R9, 0.073316991329193115234 ;  /* 0x3fb2c4e700097908 */ /* 0x000e220000001800 */
[----:B------:R-:W-:Y:S01]  /*31550*/  MOV R10, 0x82df01aa ;  /* 0x82df01aa000a7802 */ /* 0x000fe20000000f00 */
[----:B------:R-:W-:Y:S01]  /*31560*/  IMAD.MOV.U32 R11, RZ, RZ, 0x3fb2c4e7 ;  /* 0x3fb2c4e7ff0b7424 */ /* 0x000fe200078e00ff */
[----:B------:R-:W-:Y:S01]  /*31570*/  UMOV UR6, 0xc0d0cde1 ;  /* 0xc0d0cde100067882 */ /* 0x000fe20000000000 */
[----:B------:R-:W-:Y:S01]  /*31580*/  IMAD.MOV.U32 R8, RZ, RZ, 0x1 ;  /* 0x00000001ff087424 */ /* 0x000fe200078e00ff */
[----:B------:R-:W-:Y:S01]  /*31590*/  UMOV UR7, 0x3f2419d3 ;  /* 0x3f2419d300077882 */ /* 0x000fe20000000000 */
[----:B------:R-:W-:Y:S01]  /*315a0*/  DADD R6, R6, R12 ;  /* 0x0000000006067229 */ /* 0x000fe2000000000c */
[----:B------:R-:W-:Y:S01]  /*315b0*/  BSSY.RECONVERGENT B1, `(.L_x_698) ;  /* 0x0000018000017945 */ /* 0x000fe20003800200 */
        /* <DEDUP_REMOVED lines=16> */
[----:B------:R-:W-:Y:S01]  /*316c0*/  IMAD.MOV.U32 R10, RZ, RZ, R20 ;  /* 0x000000ffff0a7224 */ /* 0x000fe200078e0014 */
[----:B------:R-:W-:Y:S01]  /*316d0*/  MOV R7, R21 ;  /* 0x0000001500077202 */ /* 0x000fe20000000f00 */
[----:B------:R-:W-:Y:S01]  /*316e0*/  IMAD.MOV.U32 R8, RZ, RZ, -0x7d20fe56 ;  /* 0x82df01aaff087424 */ /* 0x000fe200078e00ff */
[----:B------:R-:W-:Y:S01]  /*316f0*/  MOV R6, 0x31720 ;  /* 0x0003172000067802 */ /* 0x000fe20000000f00 */
[----:B------:R-:W-:-:S07]  /*31700*/  IMAD.MOV.U32 R9, RZ, RZ, 0x3fb2c4e7 ;  /* 0x3fb2c4e7ff097424 */ /* 0x000fce00078e00ff */
[----:B------:R-:W-:Y:S05]  /*31710*/  CALL.REL.NOINC `($__internal_1_$__cuda_sm20_div_rn_f64_full) ;  /* 0x00000028008c7944 */ /* 0x000fea0003c00000 */
[----:B------:R-:W-:-:S07]  /*31720*/  IMAD.MOV.U32 R6, RZ, RZ, R8 ;  /* 0x000000ffff067224 */ /* 0x000fce00078e0008 */
.L_x_699:
[----:B------:R-:W-:Y:S05]  /*31730*/  BSYNC.RECONVERGENT B1 ;  /* 0x0000000000017941 */ /* 0x000fea0003800200 */
.L_x_698:
[----:B------:R-:W0:Y:S01]  /*31740*/  LDCU.64 UR6, c[0x0][0x388] ;  /* 0x00007100ff0677ac */ /* 0x000e220008000a00 */
[----:B------:R-:W-:Y:S01]  /*31750*/  DADD R4, R6, -R4 ;  /* 0x0000000006047229 */ /* 0x000fe20000000804 */
[----:B------:R-:W-:Y:S01]  /*31760*/  ISETP.LE.U32.AND P1, PT, R0, 0x14, PT ;  /* 0x000000140000780c */ /* 0x000fe20003f23070 */
[----:B------:R-:W-:Y:S01]  /*31770*/  BSSY.RECONVERGENT B1, `(.L_x_700) ;  /* 0x00000dc000017945 */ /* 0x000fe20003800200 */
[----:B------:R-:W-:-:S04]  /*31780*/  MOV R7, 0x1 ;  /* 0x0000000100077802 */ /* 0x000fc80000000f00 */
[----:B------:R-:W-:-:S04]  /*31790*/  SHF.L.U32 R7, R7, R0, RZ ;  /* 0x0000000007077219 */ /* 0x000fc800000006ff */
[----:B------:R-:W-:Y:S01]  /*317a0*/  LOP3.LUT P0, RZ, R7, 0x1e0780, RZ, 0xc0, !PT ;  /* 0x001e078007ff7812 */ /* 0x000fe2000780c0ff */
[----:B0-----:R-:W-:-:S07]  /*317b0*/  DFMA R4, R4, UR6, R54 ;  /* 0x0000000604047c2b */ /* 0x001fce0008000036 */
[----:B------:R0:W-:Y:S05]  /*317c0*/  STG.E.64 desc[UR4][R38.64+0x20], R4 ;  /* 0x0000200426007986 */ /* 0x0001ea000c101b04 */
[----:B------:R-:W-:Y:S05]  /*317d0*/  @P0 BRA P1, `(.L_x_701) ;  /* 0x0000000400ac0947 */ /* 0x000fea0000800000 */
[----:B------:R-:W-:Y:S01]  /*317e0*/  UMOV UR6, 0xc5436b90 ;  /* 0xc5436b9000067882 */ /* 0x000fe20000000000 */
[----:B------:R-:W-:Y:S01]  /*317f0*/  UMOV UR7, 0x3f637f38 ;  /* 0x3f637f3800077882 */ /* 0x000fe20000000000 */
[----:B------:R-:W-:Y:S01]  /*31800*/  BSSY.RECONVERGENT B0, `(.L_x_702) ;  /* 0x0000008000007945 */ /* 0x000fe20003800200 */
[----:B0-----:R-:W-:Y:S01]  /*31810*/  DADD R4, R50, UR6 ;  /* 0x0000000632047e29 */ /* 0x001fe20008000000 */
[----:B------:R-:W-:Y:S01]  /*31820*/  IMAD.MOV.U32 R8, RZ, RZ, RZ ;  /* 0x000000ffff087224 */ /* 0x000fe200078e00ff */
[----:B------:R-:W-:-:S06]  /*31830*/  MOV R9, 0x31880 ;  /* 0x0003188000097802 */ /* 0x000fcc0000000f00 */
[----:B------:R-:W-:-:S10]  /*31840*/  DADD R6, -RZ, |R4| ;  /* 0x00000000ff067229 */ /* 0x000fd40000000504 */
[----:B------:R-:W-:Y:S02]  /*31850*/  IMAD.MOV.U32 R10, RZ, RZ, R6 ;  /* 0x000000ffff0a7224 */ /* 0x000fe400078e0006 */
[----:B------:R-:W-:-:S07]  /*31860*/  IMAD.MOV.U32 R6, RZ, RZ, 0x40000000 ;  /* 0x40000000ff067424 */ /* 0x000fce00078e00ff */
[----:B------:R-:W-:Y:S05]  /*31870*/  CALL.REL.NOINC `($_Z4ItotidPdPsS_S_$__internal_accurate_pow) ;  /* 0x0000002c00cc7944 */ /* 0x000fea0003c00000 */
[----:B------:R-:W-:Y:S05]  /*31880*/  BSYNC.RECONVERGENT B0 ;  /* 0x0000000000007941 */ /* 0x000fea0003800200 */
.L_x_702:
[C---:B------:R-:W-:Y:S01]  /*31890*/  DADD R8, R4.reuse, 2 ;  /* 0x4000000004087429 */ /* 0x040fe20000000000 */
[----:B------:R-:W-:Y:S01]  /*318a0*/  BSSY.RECONVERGENT B0, `(.L_x_703) ;  /* 0x000000e000007945 */ /* 0x000fe20003800200 */
[----:B------:R-:W-:-:S08]  /*318b0*/  DSETP.NEU.AND P0, PT, R4, RZ, PT ;  /* 0x000000ff0400722a */ /* 0x000fd00003f0d000 */
[----:B------:R-:W-:Y:S01]  /*318c0*/  LOP3.LUT R8, R9, 0x7ff00000, RZ, 0xc0, !PT ;  /* 0x7ff0000009087812 */ /* 0x000fe200078ec0ff */
[----:B------:R-:W-:-:S03]  /*318d0*/  IMAD.MOV.U32 R9, RZ, RZ, R6 ;  /* 0x000000ffff097224 */ /* 0x000fc600078e0006 */
[----:B------:R-:W-:Y:S02]  /*318e0*/  ISETP.NE.AND P1, PT, R8, 0x7ff00000, PT ;  /* 0x7ff000000800780c */ /* 0x000fe40003f25270 */
[----:B------:R-:W-:Y:S02]  /*318f0*/  MOV R8, R7 ;  /* 0x0000000700087202 */ /* 0x000fe40000000f00 */
[----:B------:R-:W-:-:S09]  /*31900*/  @!P0 CS2R R8, SRZ ;  /* 0x0000000000088805 */ /* 0x000fd2000001ff00 */
[----:B------:R-:W-:Y:S05]  /*31910*/  @P1 BRA `(.L_x_704) ;  /* 0x0000000000181947 */ /* 0x000fea0003800000 */
[----:B------:R-:W-:-:S14]  /*31920*/  DSETP.NAN.AND P0, PT, R4, R4, PT ;  /* 0x000000040400722a */ /* 0x000fdc0003f08000 */
[----:B------:R-:W-:Y:S01]  /*31930*/  @P0 DADD R8, R4, 2 ;  /* 0x4000000004080429 */ /* 0x000fe20000000000 */
[----:B------:R-:W-:Y:S10]  /*31940*/  @P0 BRA `(.L_x_704) ;  /* 0x00000000000c0947 */ /* 0x000ff40003800000 */
[----:B------:R-:W-:-:S14]  /*31950*/  DSETP.NEU.AND P0, PT, |R4|, +INF , PT ;  /* 0x7ff000000400742a */ /* 0x000fdc0003f0d200 */
[----:B------:R-:W-:Y:S02]  /*31960*/  @!P0 IMAD.MOV.U32 R8, RZ, RZ, 0x0 ;  /* 0x00000000ff088424 */ /* 0x000fe400078e00ff */
[----:B------:R-:W-:-:S07]  /*31970*/  @!P0 IMAD.MOV.U32 R9, RZ, RZ, 0x7ff00000 ;  /* 0x7ff00000ff098424 */ /* 0x000fce00078e00ff */
.L_x_704:
[----:B------:R-:W-:Y:S05]  /*31980*/  BSYNC.RECONVERGENT B0 ;  /* 0x0000000000007941 */ /* 0x000fea0003800200 */
.L_x_703:
[----:B------:R-:W0:Y:S01]  /*31990*/  MUFU.RCP64H R7, R9 ;  /* 0x0000000900077308 */ /* 0x000e220000001800 */
[----:B------:R-:W-:Y:S01]  /*319a0*/  MOV R6, 0x1 ;  /* 0x0000000100067802 */ /* 0x000fe20000000f00 */
[----:B------:R-:W-:Y:S01]  /*319b0*/  UMOV UR6, 0x6ed245b4 ;  /* 0x6ed245b400067882 */ /* 0x000fe20000000000 */
[----:B------:R-:W-:Y:S01]  /*319c0*/  UMOV UR7, 0x3f1f31f4 ;  /* 0x3f1f31f400077882 */ /* 0x000fe20000000000 */
[----:B------:R-:W-:Y:S01]  /*319d0*/  BSSY.RECONVERGENT B2, `(.L_x_705) ;  /* 0x0000012000027945 */ /* 0x000fe20003800200 */
[----:B------:R-:W-:Y:S02]  /*319e0*/  DSETP.NEU.AND P2, PT, R4, 1, PT ;  /* 0x3ff000000400742a */ /* 0x000fe40003f4d000 */
[----:B0-----:R-:W-:-:S08]  /*319f0*/  DFMA R10, R6, -R8, 1 ;  /* 0x3ff00000060a742b */ /* 0x001fd00000000808 */
[----:B------:R-:W-:-:S08]  /*31a00*/  DFMA R10, R10, R10, R10 ;  /* 0x0000000a0a0a722b */ /* 0x000fd0000000000a */
[----:B------:R-:W-:-:S08]  /*31a10*/  DFMA R10, R6, R10, R6 ;  /* 0x0000000a060a722b */ /* 0x000fd00000000006 */
[----:B------:R-:W-:-:S08]  /*31a20*/  DFMA R6, R10, -R8, 1 ;  /* 0x3ff000000a06742b */ /* 0x000fd00000000808 */
[----:B------:R-:W-:-:S08]  /*31a30*/  DFMA R6, R10, R6, R10 ;  /* 0x000000060a06722b */ /* 0x000fd0000000000a */
[----:B------:R-:W-:-:S08]  /*31a40*/  DMUL R10, R6, UR6 ;  /* 0x00000006060a7c28 */ /* 0x000fd00008000000 */
[----:B------:R-:W-:-:S08]  /*31a50*/  DFMA R12, R10, -R8, UR6 ;  /* 0x000000060a0c7e2b */ /* 0x000fd00008000808 */
[----:B------:R-:W-:-:S10]  /*31a60*/  DFMA R6, R6, R12, R10 ;  /* 0x0000000c0606722b */ /* 0x000fd4000000000a */
[----:B------:R-:W-:-:S05]  /*31a70*/  FFMA R0, RZ, R9, R7 ;  /* 0x00000009ff007223 */ /* 0x000fca0000000007 */
[----:B------:R-:W-:-:S13]  /*31a80*/  FSETP.GT.AND P0, PT, |R0|, 1.469367938527859385e-39, PT ;  /* 0x001000000000780b */ /* 0x000fda0003f04200 */
[----:B------:R-:W-:Y:S05]  /*31a90*/  @P0 BRA `(.L_x_706) ;  /* 0x0000000000140947 */ /* 0x000fea0003800000 */
[----:B------:R-:W-:Y:S01]  /*31aa0*/  IMAD.MOV.U32 R10, RZ, RZ, 0x6ed245b4 ;  /* 0x6ed245b4ff0a7424 */ /* 0x000fe200078e00ff */
[----:B------:R-:W-:Y:S01]  /*31ab0*/  MOV R6, 0x31ae0 ;  /* 0x00031ae000067802 */ /* 0x000fe20000000f00 */
[----:B------:R-:W-:-:S07]  /*31ac0*/  IMAD.MOV.U32 R7, RZ, RZ, 0x3f1f31f4 ;  /* 0x3f1f31f4ff077424 */ /* 0x000fce00078e00ff */
[----:B------:R-:W-:Y:S05]  /*31ad0*/  CALL.REL.NOINC `($__internal_1_$__cuda_sm20_div_rn_f64_full) ;  /* 0x00000024009c7944 */ /* 0x000fea0003c00000 */
[----:B------:R-:W-:-:S07]  /*31ae0*/  IMAD.MOV.U32 R6, RZ, RZ, R8 ;  /* 0x000000ffff067224 */ /* 0x000fce00078e0008 */
.L_x_706:
[----:B------:R-:W-:Y:S05]  /*31af0*/  BSYNC.RECONVERGENT B2 ;  /* 0x0000000000027941 */ /* 0x000fea0003800200 */
.L_x_705:
[----:B------:R-:W-:Y:S01]  /*31b00*/  UMOV UR6, 0xd2f1a9fc ;  /* 0xd2f1a9fc00067882 */ /* 0x000fe20000000000 */
[----:B------:R-:W-:Y:S01]  /*31b10*/  UMOV UR7, 0x3f40624d ;  /* 0x3f40624d00077882 */ /* 0x000fe20000000000 */
[----:B------:R-:W-:Y:S01]  /*31b20*/  DADD R6, R6, 1 ;  /* 0x3ff0000006067429 */ /* 0x000fe20000000000 */
[----:B------:R-:W-:Y:S01]  /*31b30*/  BSSY.RECONVERGENT B0, `(.L_x_707) ;  /* 0x000000a000007945 */ /* 0x000fe20003800200 */
[----:B------:R-:W-:Y:S01]  /*31b40*/  DADD R12, R50, UR6 ;  /* 0x00000006320c7e29 */ /* 0x000fe20008000000 */
[----:B------:R-:W-:Y:S01]  /*31b50*/  IMAD.MOV.U32 R8, RZ, RZ, RZ ;  /* 0x000000ffff087224 */ /* 0x000fe200078e00ff */
[----:B------:R-:W-:-:S06]  /*31b60*/  MOV R9, 0x31bd0 ;  /* 0x00031bd000097802 */ /* 0x000fcc0000000f00 */
[----:B------:R-:W-:Y:S01]  /*31b70*/  DADD R10, -RZ, |R12| ;  /* 0x00000000ff0a7229 */ /* 0x000fe2000000050c */
[----:B------:R-:W-:Y:S01]  /*31b80*/  FSEL R4, R6, -107382.5703125, P2 ;  /* 0xc7d1bb4906047808 */ /* 0x000fe20001000000 */
[----:B------:R-:W-:Y:S01]  /*31b90*/  IMAD.MOV.U32 R6, RZ, RZ, 0x40000000 ;  /* 0x40000000ff067424 */ /* 0x000fe200078e00ff */
[----:B------:R-:W-:-:S07]  /*31ba0*/  FSEL R5, R7, 1.8750147819519042969, P2 ;  /* 0x3ff0007c07057808 */ /* 0x000fce0001000000 */
[----:B------:R-:W-:-:S07]  /*31bb0*/  MOV R7, R11 ;  /* 0x0000000b00077202 */ /* 0x000fce0000000f00 */
[----:B------:R-:W-:Y:S05]  /*31bc0*/  CALL.REL.NOINC `($_Z4ItotidPdPsS_S_$__internal_accurate_pow) ;  /* 0x0000002800f87944 */ /* 0x000fea0003c00000 */
[----:B------:R-:W-:Y:S05]  /*31bd0*/  BSYNC.RECONVERGENT B0 ;  /* 0x0000000000007941 */ /* 0x000fea0003800200 */
.L_x_707:
[C---:B------:R-:W-:Y:S01]  /*31be0*/  DADD R8, R12.reuse, 2 ;  /* 0x400000000c087429 */ /* 0x040fe20000000000 */
[----:B------:R-:W-:Y:S01]  /*31bf0*/  BSSY.RECONVERGENT B0, `(.L_x_708) ;  /* 0x000000e000007945 */ /* 0x000fe20003800200 */
[----:B------:R-:W-:-:S08]  /*31c00*/  DSETP.NEU.AND P0, PT, R12, RZ, PT ;  /* 0x000000ff0c00722a */ /* 0x000fd00003f0d000 */
[----:B------:R-:W-:Y:S02]  /*31c10*/  LOP3.LUT R8, R9, 0x7ff00000, RZ, 0xc0, !PT ;  /* 0x7ff0000009087812 */ /* 0x000fe400078ec0ff */
[----:B------:R-:W-:Y:S02]  /*31c20*/  MOV R9, R6 ;  /* 0x0000000600097202 */ /* 0x000fe40000000f00 */
[----:B------:R-:W-:Y:S01]  /*31c30*/  ISETP.NE.AND P1, PT, R8, 0x7ff00000, PT ;  /* 0x7ff000000800780c */ /* 0x000fe20003f25270 */
[----:B------:R-:W-:Y:S01]  /*31c40*/  IMAD.MOV.U32 R8, RZ, RZ, R7 ;  /* 0x000000ffff087224 */ /* 0x000fe200078e0007 */
        /* <DEDUP_REMOVED lines=8> */
.L_x_709:
[----:B------:R-:W-:Y:S05]  /*31cd0*/  BSYNC.RECONVERGENT B0 ;  /* 0x0000000000007941 */ /* 0x000fea0003800200 */
.L_x_708:
[----:B------:R-:W0:Y:S01]  /*31ce0*/  MUFU.RCP64H R7, R9 ;  /* 0x0000000900077308 */ /* 0x000e220000001800 */
[----:B------:R-:W-:Y:S01]  /*31cf0*/  IMAD.MOV.U32 R6, RZ, RZ, 0x1 ;  /* 0x00000001ff067424 */ /* 0x000fe200078e00ff */
        /* <DEDUP_REMOVED lines=15> */
[----:B------:R-:W-:Y:S01]  /*31df0*/  MOV R10, 0xd7c6fbd3 ;  /* 0xd7c6fbd3000a7802 */ /* 0x000fe20000000f00 */
[----:B------:R-:W-:Y:S01]  /*31e00*/  IMAD.MOV.U32 R7, RZ, RZ, 0x3f02599e ;  /* 0x3f02599eff077424 */ /* 0x000fe200078e00ff */
[----:B------:R-:W-:-:S07]  /*31e10*/  MOV R6, 0x31e30 ;  /* 0x00031e3000067802 */ /* 0x000fce0000000f00 */
[----:B------:R-:W-:Y:S05]  /*31e20*/  CALL.REL.NOINC `($__internal_1_$__cuda_sm20_div_rn_f64_full) ;  /* 0x0000002000c87944 */ /* 0x000fea0003c00000 */
[----:B------:R-:W-:-:S07]  /*31e30*/  IMAD.MOV.U32 R6, RZ, RZ, R8 ;  /* 0x000000ffff067224 */ /* 0x000fce00078e0008 */
.L_x_711:
[----:B------:R-:W-:Y:S05]  /*31e40*/  BSYNC.RECONVERGENT B2 ;  /* 0x0000000000027941 */ /* 0x000fea0003800200 */
.L_x_710:
[----:B------:R-:W-:Y:S02]  /*31e50*/  FSEL R8, R6, -4.37569758167040000000e+14, P2 ;  /* 0xd7c6fbd306087808 */ /* 0x000fe40001000000 */
[----:B------:R-:W-:-:S06]  /*31e60*/  FSEL R9, R7, 0.50917994976043701172, P2 ;  /* 0x3f02599e07097808 */ /* 0x000fcc0001000000 */
[----:B------:R-:W-:Y:S01]  /*31e70*/  DADD R8, R4, R8 ;  /* 0x0000000004087229 */ /* 0x000fe20000000008 */
[----:B------:R-:W-:Y:S10]  /*31e80*/  BRA `(.L_x_712) ;  /* 0x0000000400a87947 */ /* 0x000ff40003800000 */
.L_x_701:
[----:B------:R-:W-:Y:S01]  /*31e90*/  UMOV UR6, 0xc5436b90 ;  /* 0xc5436b9000067882 */ /* 0x000fe20000000000 */
[----:B------:R-:W-:Y:S01]  /*31ea0*/  UMOV UR7, 0x3f637f38 ;  /* 0x3f637f3800077882 */ /* 0x000fe20000000000 */
[----:B------:R-:W-:Y:S01]  /*31eb0*/  BSSY.RECONVERGENT B0, `(.L_x_713) ;  /* 0x0000008000007945 */ /* 0x000fe20003800200 */
[----:B0-----:R-:W-:Y:S01]  /*31ec0*/  DADD R4, R50, UR6 ;  /* 0x0000000632047e29 */ /* 0x001fe20008000000 */
[----:B------:R-:W-:Y:S01]  /*31ed0*/  IMAD.MOV.U32 R8, RZ, RZ, RZ ;  /* 0x000000ffff087224 */ /* 0x000fe200078e00ff */
[----:B------:R-:W-:-:S06]  /*31ee0*/  MOV R9, 0x31f30 ;  /* 0x00031f3000097802 */ /* 0x000fcc0000000f00 */
[----:B------:R-:W-:-:S10]  /*31ef0*/  DADD R6, -RZ, |R4| ;  /* 0x00000000ff067229 */ /* 0x000fd40000000504 */
[----:B------:R-:W-:Y:S01]  /*31f00*/  MOV R10, R6 ;  /* 0x00000006000a7202 */ /* 0x000fe20000000f00 */
[----:B------:R-:W-:-:S07]  /*31f10*/  IMAD.MOV.U32 R6, RZ, RZ, 0x40000000 ;  /* 0x40000000ff067424 */ /* 0x000fce00078e00ff */
[----:B------:R-:W-:Y:S05]  /*31f20*/  CALL.REL.NOINC `($_Z4ItotidPdPsS_S_$__internal_accurate_pow) ;  /* 0x0000002800207944 */ /* 0x000fea0003c00000 */
[----:B------:R-:W-:Y:S05]  /*31f30*/  BSYNC.RECONVERGENT B0 ;  /* 0x0000000000007941 */ /* 0x000fea0003800200 */
.L_x_713:
[C---:B------:R-:W-:Y:S01]  /*31f40*/  DADD R8, R4.reuse, 2 ;  /* 0x4000000004087429 */ /* 0x040fe20000000000 */
[----:B------:R-:W-:Y:S01]  /*31f50*/  BSSY.RECONVERGENT B0, `(.L_x_714) ;  /* 0x000000e000007945 */ /* 0x000fe20003800200 */
[----:B------:R-:W-:-:S08]  /*31f60*/  DSETP.NEU.AND P0, PT, R4, RZ, PT ;  /* 0x000000ff0400722a */ /* 0x000fd00003f0d000 */
[----:B------:R-:W-:Y:S01]  /*31f70*/  LOP3.LUT R8, R9, 0x7ff00000, RZ, 0xc0, !PT ;  /* 0x7ff0000009087812 */ /* 0x000fe200078ec0ff */
[----:B------:R-:W-:-:S03]  /*31f80*/  IMAD.MOV.U32 R9, RZ, RZ, R6 ;  /* 0x000000ffff097224 */ /* 0x000fc600078e0006 */
        /* <DEDUP_REMOVED lines=8> */
[----:B------:R-:W-:Y:S01]  /*32010*/  @!P0 MOV R8, 0x0 ;  /* 0x0000000000088802 */ /* 0x000fe20000000f00 */
[----:B------:R-:W-:-:S07]  /*32020*/  @!P0 IMAD.MOV.U32 R9, RZ, RZ, 0x7ff00000 ;  /* 0x7ff00000ff098424 */ /* 0x000fce00078e00ff */
.L_x_715:
[----:B------:R-:W-:Y:S05]  /*32030*/  BSYNC.RECONVERGENT B0 ;  /* 0x0000000000007941 */ /* 0x000fea0003800200 */
.L_x_714:
        /* <DEDUP_REMOVED lines=17> */
[----:B------:R-:W-:Y:S01]  /*32150*/  IMAD.MOV.U32 R10, RZ, RZ, -0x1e5db918 ;  /* 0xe1a246e8ff0a7424 */ /* 0x000fe200078e00ff */
[----:B------:R-:W-:Y:S02]  /*32160*/  MOV R7, 0x3f2446de ;  /* 0x3f2446de00077802 */ /* 0x000fe40000000f00 */
[----:B------:R-:W-:-:S07]  /*32170*/  MOV R6, 0x32190 ;  /* 0x0003219000067802 */ /* 0x000fce0000000f00 */
[----:B------:R-:W-:Y:S05]  /*32180*/  CALL.REL.NOINC `($__internal_1_$__cuda_sm20_div_rn_f64_full) ;  /* 0x0000001c00f07944 */ /* 0x000fea0003c00000 */
[----:B------:R-:W-:-:S07]  /*32190*/  IMAD.MOV.U32 R6, RZ, RZ, R8 ;  /* 0x000000ffff067224 */ /* 0x000fce00078e0008 */
.L_x_717:
[----:B------:R-:W-:Y:S05]  /*321a0*/  BSYNC.RECONVERGENT B2 ;  /* 0x0000000000027941 */ /* 0x000fea0003800200 */
.L_x_716:
        /* <DEDUP_REMOVED lines=8> */
[----:B------:R-:W-:Y:S02]  /*32230*/  FSEL R4, R6, 7.3626952143968082964e-06, P2 ;  /* 0x36f70d1206047808 */ /* 0x000fe40001000000 */
[----:B------:R-:W-:Y:S02]  /*32240*/  FSEL R5, R7, 1.8750193119049072266, P2 ;  /* 0x3ff000a207057808 */ /* 0x000fe40001000000 */
[----:B------:R-:W-:-:S05]  /*32250*/  MOV R6, 0x40000000 ;  /* 0x4000000000067802 */ /* 0x000fca0000000f00 */
[----:B------:R-:W-:-:S07]  /*32260*/  IMAD.MOV.U32 R7, RZ, RZ, R11 ;  /* 0x000000ffff077224 */ /* 0x000fce00078e000b */
[----:B------:R-:W-:Y:S05]  /*32270*/  CALL.REL.NOINC `($_Z4ItotidPdPsS_S_$__internal_accurate_pow) ;  /* 0x00000024004c7944 */ /* 0x000fea0003c00000 */
[----:B------:R-:W-:Y:S05]  /*32280*/  BSYNC.RECONVERGENT B0 ;  /* 0x0000000000007941 */ /* 0x000fea0003800200 */
.L_x_718:
        /* <DEDUP_REMOVED lines=15> */
.L_x_720:
[----:B------:R-:W-:Y:S05]  /*32380*/  BSYNC.RECONVERGENT B0 ;  /* 0x0000000000007941 */ /* 0x000fea0003800200 */
.L_x_719:
        /* <DEDUP_REMOVED lines=18> */
[----:B------:R-:W-:Y:S01]  /*324b0*/  MOV R6, 0x324e0 ;  /* 0x000324e000067802 */ /* 0x000fe20000000f00 */
[----:B------:R-:W-:-:S07]  /*324c0*/  IMAD.MOV.U32 R7, RZ, RZ, 0x3f02599e ;  /* 0x3f02599eff077424 */ /* 0x000fce00078e00ff */
[----:B------:R-:W-:Y:S05]  /*324d0*/  CALL.REL.NOINC `($__internal_1_$__cuda_sm20_div_rn_f64_full) ;  /* 0x0000001c001c7944 */ /* 0x000fea0003c00000 */
[----:B------:R-:W-:-:S07]  /*324e0*/  MOV R6, R8 ;  /* 0x0000000800067202 */ /* 0x000fce0000000f00 */
.L_x_722:
[----:B------:R-:W-:Y:S05]  /*324f0*/  BSYNC.RECONVERGENT B2 ;  /* 0x0000000000027941 */ /* 0x000fea0003800200 */
.L_x_721:
[----:B------:R-:W-:Y:S02]  /*32500*/  FSEL R8, R6, -4.37569758167040000000e+14, P2 ;  /* 0xd7c6fbd306087808 */ /* 0x000fe40001000000 */
[----:B------:R-:W-:-:S06]  /*32510*/  FSEL R9, R7, 0.50917994976043701172, P2 ;  /* 0x3f02599e07097808 */ /* 0x000fcc0001000000 */
[----:B------:R-:W-:-:S11]  /*32520*/  DADD R8, R4, R8 ;  /* 0x0000000004087229 */ /* 0x000fd60000000008 */
.L_x_712:
[----:B------:R-:W-:Y:S05]  /*32530*/  BSYNC.RECONVERGENT B1 ;  /* 0x0000000000017941 */ /* 0x000fea0003800200 */
.L_x_700:
        /* <DEDUP_REMOVED lines=10> */
[----:B------:R-:W-:Y:S02]  /*325e0*/  LOP3.LUT R6, R9, 0x7fffffff, RZ, 0xc0, !PT ;  /* 0x7fffffff09067812 */ /* 0x000fe400078ec0ff */
[----:B------:R-:W-:-:S03]  /*325f0*/  MOV R7, 0x32620 ;  /* 0x0003262000077802 */ /* 0x000fc60000000f00 */
[----:B------:R-:W-:-:S07]  /*32600*/  VIADD R6, R6, 0xfff00000 ;  /* 0xfff0000006067836 */ /* 0x000fce0000000000 */
[----:B------:R-:W-:Y:S05]  /*32610*/  CALL.REL.NOINC `($__internal_0_$__cuda_sm20_dblrcp_rn_slowpath_v3) ;  /* 0x0000001800187944 */ /* 0x000fea0003c00000 */
[----:B------:R-:W-:Y:S01]  /*32620*/  IMAD.MOV.U32 R4, RZ, RZ, R8 ;  /* 0x000000ffff047224 */ /* 0x000fe200078e0008 */
[----:B------:R-:W-:-:S07]  /*32630*/  MOV R5, R6 ;  /* 0x0000000600057202 */ /* 0x000fce0000000f00 */
.L_x_724:
[----:B------:R-:W-:Y:S05]  /*32640*/  BSYNC.RECONVERGENT B1 ;  /* 0x0000000000017941 */ /* 0x000fea0003800200 */
.L_x_723:
[----:B------:R-:W0:Y:S01]  /*32650*/  MUFU.RCP64H R7, 4.985553741455078125 ;  /* 0x4013f13500077908 */ /* 0x000e220000001800 */
[----:B------:R-:W-:Y:S01]  /*32660*/  IMAD.MOV.U32 R10, RZ, RZ, -0x4f30e3b ;  /* 0xfb0cf1c5ff0a7424 */ /* 0x000fe200078e00ff */
[----:B------:R-:W-:Y:S01]  /*32670*/  DADD R2, R16, R2 ;  /* 0x0000000010027229 */ /* 0x000fe20000000002 */
[----:B------:R-:W-:Y:S01]  /*32680*/  IMAD.MOV.U32 R11, RZ, RZ, 0x4013f135 ;  /* 0x4013f135ff0b7424 */ /* 0x000fe200078e00ff */
[----:B------:R-:W-:Y:S01]  /*32690*/  DADD R56, R56, R56 ;  /* 0x0000000038387229 */ /* 0x000fe20000000038 */
[----:B------:R-:W-:Y:S01]  /*326a0*/  IMAD.MOV.U32 R6, RZ, RZ, 0x1 ;  /* 0x00000001ff067424 */ /* 0x000fe200078e00ff */
[----:B------:R-:W-:Y:S01]  /*326b0*/  UMOV UR6, 0xc0d0cde1 ;  /* 0xc0d0cde100067882 */ /* 0x000fe20000000000 */
[----:B------:R-:W-:Y:S01]  /*326c0*/  UMOV UR7, 0x3f2419d3 ;  /* 0x3f2419d300077882 */ /* 0x000fe20000000000 */
[----:B------:R-:W-:Y:S04]  /*326d0*/  BSSY.RECONVERGENT B1, `(.L_x_725) ;  /* 0x0000017000017945 */ /* 0x000fe80003800200 */
[----:B------:R-:W-:-:S02]  /*326e0*/  DADD R2, R2, -R56 ;  /* 0x0000000002027229 */ /* 0x000fc40000000838 */
[----:B0-----:R-:W-:-:S06]  /*326f0*/  DFMA R8, R6, -R10, 1 ;  /* 0x3ff000000608742b */ /* 0x001fcc000000080a */
[----:B------:R-:W-:Y:S02]  /*32700*/  DMUL R12, R2, -UR6 ;  /* 0x80000006020c7c28 */ /* 0x000fe40008000000 */
[----:B------:R-:W-:-:S08]  /*32710*/  DFMA R8, R8, R8, R8 ;  /* 0x000000080808722b */ /* 0x000fd00000000008 */
[----:B------:R-:W-:Y:S01]  /*32720*/  FSETP.GEU.AND P1, PT, |R13|, 6.5827683646048100446e-37, PT ;  /* 0x036000000d00780b */ /* 0x000fe20003f2e200 */
[----:B------:R-:W-:-:S08]  /*32730*/  DFMA R8, R6, R8, R6 ;  /* 0x000000080608722b */ /* 0x000fd00000000006 */
[----:B------:R-:W-:-:S08]  /*32740*/  DFMA R6, R8, -R10, 1 ;  /* 0x3ff000000806742b */ /* 0x000fd0000000080a */
[----:B------:R-:W-:-:S08]  /*32750*/  DFMA R6, R8, R6, R8 ;  /* 0x000000060806722b */ /* 0x000fd00000000008 */
[----:B------:R-:W-:-:S08]  /*32760*/  DMUL R2, R12, R6 ;  /* 0x000000060c027228 */ /* 0x000fd00000000000 */
[----:B------:R-:W-:-:S08]  /*32770*/  DFMA R8, R2, -R10, R12 ;  /* 0x8000000a0208722b */ /* 0x000fd0000000000c */
[----:B------:R-:W-:-:S10]  /*32780*/  DFMA R2, R6, R8, R2 ;  /* 0x000000080602722b */ /* 0x000fd40000000002 */
[----:B------:R-:W-:-:S05]  /*32790*/  FFMA R0, RZ, 2.3115971088409423828, R3 ;  /* 0x4013f135ff007823 */ /* 0x000fca0000000003 */
        /* <DEDUP_REMOVED lines=10> */
.L_x_726:
[----:B------:R-:W-:Y:S05]  /*32840*/  BSYNC.RECONVERGENT B1 ;  /* 0x0000000000017941 */ /* 0x000fea0003800200 */
.L_x_725:
[----:B------:R-:W0:Y:S01]  /*32850*/  MUFU.RCP64H R7, 2.5835906853899359703e-05 ;  /* 0x3efb174600077908 */ /* 0x000e220000001800 */
[----:B------:R-:W-:Y:S02]  /*32860*/  HFMA2 R6, -RZ, RZ, 0, 5.9604644775390625e-08 ;  /* 0x00000001ff067431 */ /* 0x000fe400000001ff */
[----:B------:R-:W-:Y:S01]  /*32870*/  IMAD.MOV.U32 R8, RZ, RZ, -0x18bb39dc ;  /* 0xe744c624ff087424 */ /* 0x000fe200078e00ff */
[----:B------:R-:W-:Y:S01]  /*32880*/  UMOV UR6, 0xb75167fa ;  /* 0xb75167fa00067882 */ /* 0x000fe20000000000 */
[----:B------:R-:W-:Y:S01]  /*32890*/  IMAD.MOV.U32 R9, RZ, RZ, 0x3efb1746 ;  /* 0x3efb1746ff097424 */ /* 0x000fe200078e00ff */
[----:B------:R-:W-:Y:S01]  /*328a0*/  UMOV UR7, 0x3ec197d9 ;  /* 0x3ec197d900077882 */ /* 0x000fe20000000000 */
[----:B------:R-:W-:Y:S04]  /*328b0*/  BSSY.RECONVERGENT B1, `(.L_x_727) ;  /* 0x0000014000017945 */ /* 0x000fe80003800200 */
[----:B0-----:R-:W-:-:S08]  /*328c0*/  DFMA R10, R6, -R8, 1 ;  /* 0x3ff00000060a742b */ /* 0x001fd00000000808 */
[----:B------:R-:W-:-:S08]  /*328d0*/  DFMA R10, R10, R10, R10 ;  /* 0x0000000a0a0a722b */ /* 0x000fd0000000000a */
[----:B------:R-:W-:Y:S02]  /*328e0*/  DFMA R6, R6, R10, R6 ;  /* 0x0000000a0606722b */ /* 0x000fe40000000006 */
[----:B------:R-:W-:-:S06]  /*328f0*/  DMUL R10, R26, -UR6 ;  /* 0x800000061a0a7c28 */ /* 0x000fcc0008000000 */
        /* <DEDUP_REMOVED lines=15> */
.L_x_728:
[----:B------:R-:W-:Y:S05]  /*329f0*/  BSYNC.RECONVERGENT B1 ;  /* 0x0000000000017941 */ /* 0x000fea0003800200 */
.L_x_727:
[----:B------:R-:W0:Y:S01]  /*32a00*/  MUFU.RCP64H R9, 2.5835906853899359703e-05 ;  /* 0x3efb174600097908 */ /* 0x000e220000001800 */
[----:B------:R-:W-:Y:S01]  /*32a10*/  IMAD.MOV.U32 R10, RZ, RZ, -0x18bb39dc ;  /* 0xe744c624ff0a7424 */ /* 0x000fe200078e00ff */
[----:B------:R-:W-:Y:S01]  /*32a20*/  UMOV UR6, 0xca9b14d6 ;  /* 0xca9b14d600067882 */ /* 0x000fe20000000000 */
[----:B------:R-:W-:Y:S01]  /*32a30*/  IMAD.MOV.U32 R11, RZ, RZ, 0x3efb1746 ;  /* 0x3efb1746ff0b7424 */ /* 0x000fe200078e00ff */
[----:B------:R-:W-:Y:S01]  /*32a40*/  UMOV UR7, 0x3ea97f51 ;  /* 0x3ea97f5100077882 */ /* 0x000fe20000000000 */
[----:B------:R-:W-:Y:S01]  /*32a50*/  IMAD.MOV.U32 R8, RZ, RZ, 0x1 ;  /* 0x00000001ff087424 */ /* 0x000fe200078e00ff */
[----:B------:R-:W-:Y:S01]  /*32a60*/  BSSY.RECONVERGENT B1, `(.L_x_729) ;  /* 0x0000016000017945 */ /* 0x000fe20003800200 */
[----:B------:R-:W-:-:S04]  /*32a70*/  DADD R2, R6, R2 ;  /* 0x0000000006027229 */ /* 0x000fc80000000002 */
        /* <DEDUP_REMOVED lines=19> */
[----:B------:R-:W-:-:S07]  /*32bb0*/  MOV R9, R7 ;  /* 0x0000000700097202 */ /* 0x000fce0000000f00 */
.L_x_730:
[----:B------:R-:W-:Y:S05]  /*32bc0*/  BSYNC.RECONVERGENT B1 ;  /* 0x0000000000017941 */ /* 0x000fea0003800200 */
.L_x_729:
[----:B------:R-:W0:Y:S01]  /*32bd0*/  LDCU.64 UR6, c[0x0][0x388] ;  /* 0x00007100ff0677ac */ /* 0x000e220008000a00 */
[----:B------:R-:W-:Y:S01]  /*32be0*/  DADD R2, R2, R8 ;  /* 0x0000000002027229 */ /* 0x000fe20000000008 */
[----:B------:R-:W-:Y:S01]  /*32bf0*/  BSSY.RECONVERGENT B0, `(.L_x_731) ;  /* 0x000000d000007945 */ /* 0x000fe20003800200 */
[----:B------:R-:W-:Y:S01]  /*32c00*/  IMAD.MOV.U32 R8, RZ, RZ, RZ ;  /* 0x000000ffff087224 */ /* 0x000fe200078e00ff */
[----:B------:R-:W-:-:S05]  /*32c10*/  MOV R9, 0x32cc0 ;  /* 0x00032cc000097802 */ /* 0x000fca0000000f00 */
[----:B------:R-:W-:-:S08]  /*32c20*/  DMUL R2, R2, R4 ;  /* 0x0000000402027228 */ /* 0x000fd00000000000 */
[----:B0-----:R-:W-:Y:S01]  /*32c30*/  DFMA R50, R2, UR6, R50 ;  /* 0x0000000602327c2b */ /* 0x001fe20008000032 */
[----:B------:R-:W-:Y:S01]  /*32c40*/  UMOV UR6, 0xc61522a7 ;  /* 0xc61522a700067882 */ /* 0x000fe20000000000 */
[----:B------:R-:W-:Y:S02]  /*32c50*/  UMOV UR7, 0x3f4c8216 ;  /* 0x3f4c821600077882 */ /* 0x000fe40000000000 */
[----:B------:R-:W-:-:S03]  /*32c60*/  DADD R2, R62, UR6 ;  /* 0x000000063e027e29 */ /* 0x000fc60008000000 */
[----:B------:R0:W-:Y:S05]  /*32c70*/  STG.E.64 desc[UR4][R38.64+0x28], R50 ;  /* 0x0000283226007986 */ /* 0x0001ea000c101b04 */
[----:B------:R-:W-:-:S10]  /*32c80*/  DADD R6, -RZ, |R2| ;  /* 0x00000000ff067229 */ /* 0x000fd40000000502 */
[----:B------:R-:W-:Y:S02]  /*32c90*/  IMAD.MOV.U32 R10, RZ, RZ, R6 ;  /* 0x000000ffff0a7224 */ /* 0x000fe400078e0006 */
[----:B0-----:R-:W-:-:S07]  /*32ca0*/  IMAD.MOV.U32 R6, RZ, RZ, 0x40000000 ;  /* 0x40000000ff067424 */ /* 0x001fce00078e00ff */
[----:B------:R-:W-:Y:S05]  /*32cb0*/  CALL.REL.NOINC `($_Z4ItotidPdPsS_S_$__internal_accurate_pow) ;  /* 0x0000001800bc7944 */ /* 0x000fea0003c00000 */
[----:B------:R-:W-:Y:S05]  /*32cc0*/  BSYNC.RECONVERGENT B0 ;  /* 0x0000000000007941 */ /* 0x000fea0003800200 */
.L_x_731:
[C---:B------:R-:W-:Y:S01]  /*32cd0*/  DADD R4, R2.reuse, 2 ;  /* 0x4000000002047429 */ /* 0x040fe20000000000 */
[----:B------:R-:W-:Y:S01]  /*32ce0*/  BSSY.RECONVERGENT B0, `(.L_x_732) ;  /* 0x000000e000007945 */ /* 0x000fe20003800200 */
[----:B------:R-:W-:Y:S01]  /*32cf0*/  DSETP.NEU.AND P0, PT, R2, RZ, PT ;  /* 0x000000ff0200722a */ /* 0x000fe20003f0d000 */
[----:B------:R-:W-:Y:S01]  /*32d00*/  MOV R8, R7 ;  /* 0x0000000700087202 */ /* 0x000fe20000000f00 */
[----:B------:R-:W-:-:S06]  /*32d10*/  IMAD.MOV.U32 R9, RZ, RZ, R6 ;  /* 0x000000ffff097224 */ /* 0x000fcc00078e0006 */
        /* <DEDUP_REMOVED lines=10> */
.L_x_733:
[----:B------:R-:W-:Y:S05]  /*32dc0*/  BSYNC.RECONVERGENT B0 ;  /* 0x0000000000007941 */ /* 0x000fea0003800200 */
.L_x_732:
        /* <DEDUP_REMOVED lines=21> */
[----:B------:R-:W-:-:S07]  /*32f20*/  IMAD.MOV.U32 R6, RZ, RZ, R8 ;  /* 0x000000ffff067224 */ /* 0x000fce00078e0008 */
.L_x_735:
[----:B------:R-:W-:Y:S05]  /*32f30*/  BSYNC.RECONVERGENT B1 ;  /* 0x0000000000017941 */ /* 0x000fea0003800200 */
.L_x_734:
        /* <DEDUP_REMOVED lines=8> */
[----:B------:R-:W-:Y:S01]  /*32fc0*/  FSEL R2, R6, -6.09329772806484787200e+19, P2 ;  /* 0xe053675b06027808 */ /* 0x000fe20001000000 */
[----:B------:R-:W-:Y:S01]  /*32fd0*/  IMAD.MOV.U32 R6, RZ, RZ, 0x40000000 ;  /* 0x40000000ff067424 */ /* 0x000fe200078e00ff */
[----:B------:R-:W-:-:S07]  /*32fe0*/  FSEL R3, R7, 1.8750050067901611328, P2 ;  /* 0x3ff0002a07037808 */ /* 0x000fce0001000000 */
[----:B------:R-:W-:-:S07]  /*32ff0*/  MOV R7, R11 ;  /* 0x0000000b00077202 */ /* 0x000fce0000000f00 */
[----:B------:R-:W-:Y:S05]  /*33000*/  CALL.REL.NOINC `($_Z4ItotidPdPsS_S_$__internal_accurate_pow) ;  /* 0x0000001400e87944 */ /* 0x000fea0003c00000 */
[----:B------:R-:W-:Y:S05]  /*33010*/  BSYNC.RECONVERGENT B0 ;  /* 0x0000000000007941 */ /* 0x000fea0003800200 */
.L_x_736:
        /* <DEDUP_REMOVED lines=15> */
.L_x_738:
[----:B------:R-:W-:Y:S05]  /*33110*/  BSYNC.RECONVERGENT B0 ;  /* 0x0000000000007941 */ /* 0x000fea0003800200 */
.L_x_737:
        /* <DEDUP_REMOVED lines=22> */
.L_x_740:
[----:B------:R-:W-:Y:S05]  /*33280*/  BSYNC.RECONVERGENT B1 ;  /* 0x0000000000017941 */ /* 0x000fea0003800200 */
.L_x_739:
[----:B------:R-:W-:Y:S01]  /*33290*/  FSEL R4, R6, 7.60035246080000000000e+10, P2 ;  /* 0x518d914e06047808 */ /* 0x000fe20001000000 */
[----:B------:R-:W-:Y:S01]  /*332a0*/  BSSY.RECONVERGENT B1, `(.L_x_741) ;  /* 0x0000012000017945 */ /* 0x000fe20003800200 */
[----:B------:R-:W-:-:S06]  /*332b0*/  FSEL R5, R7, 1.0314607620239257812, P2 ;  /* 0x3f8406e807057808 */ /* 0x000fcc0001000000 */
[----:B------:R-:W-:-:S06]  /*332c0*/  DADD R8, R2, R4 ;  /* 0x0000000002087229 */ /* 0x000fcc0000000004 */
        /* <DEDUP_REMOVED lines=9> */
[----:B------:R-:W-:Y:S02]  /*33360*/  LOP3.LUT R6, R9, 0x7fffffff, RZ, 0xc0, !PT ;  /* 0x7fffffff09067812 */ /* 0x000fe400078ec0ff */
[----:B------:R-:W-:Y:S02]  /*33370*/  MOV R7, 0x333a0 ;  /* 0x000333a000077802 */ /* 0x000fe40000000f00 */
[----:B------:R-:W-:-:S07]  /*33380*/  IADD3 R6, PT, PT, R6, -0x100000, RZ ;  /* 0xfff0000006067810 */ /* 0x000fce0007ffe0ff */
[----:B------:R-:W-:Y:S05]  /*33390*/  CALL.REL.NOINC `($__internal_0_$__cuda_sm20_dblrcp_rn_slowpath_v3) ;  /* 0x0000000800b87944 */ /* 0x000fea0003c00000 */
[----:B------:R-:W-:Y:S02]  /*333a0*/  IMAD.MOV.U32 R2, RZ, RZ, R8 ;  /* 0x000000ffff027224 */ /* 0x000fe400078e0008 */
[----:B------:R-:W-:-:S07]  /*333b0*/  IMAD.MOV.U32 R3, RZ, RZ, R6 ;  /* 0x000000ffff037224 */ /* 0x000fce00078e0006 */
.L_x_742:
[----:B------:R-:W-:Y:S05]  /*333c0*/  BSYNC.RECONVERGENT B1 ;  /* 0x0000000000017941 */ /* 0x000fea0003800200 */
.L_x_741:
[----:B------:R-:W0:Y:S01]  /*333d0*/  MUFU.RCP64H R5, 0.14663398265838623047 ;  /* 0x3fc2c4e700057908 */ /* 0x000e220000001800 */
[----:B------:R-:W-:Y:S01]  /*333e0*/  IMAD.MOV.U32 R8, RZ, RZ, -0x7d20fe56 ;  /* 0x82df01aaff087424 */ /* 0x000fe200078e00ff */
[----:B------:R-:W-:Y:S01]  /*333f0*/  MOV R9, 0x3fc2c4e7 ;  /* 0x3fc2c4e700097802 */ /* 0x000fe20000000f00 */
[----:B------:R-:W-:Y:S01]  /*33400*/  IMAD.MOV.U32 R4, RZ, RZ, 0x1 ;  /* 0x00000001ff047424 */ /* 0x000fe200078e00ff */
[----:B------:R-:W-:Y:S01]  /*33410*/  DADD R44, R44, R44 ;  /* 0x000000002c2c7229 */ /* 0x000fe2000000002c */
[----:B------:R-:W-:Y:S01]  /*33420*/  UMOV UR6, 0xc0d0cde1 ;  /* 0xc0d0cde100067882 */ /* 0x000fe20000000000 */
[----:B------:R-:W-:Y:S01]  /*33430*/  UMOV UR7, 0x3f2419d3 ;  /* 0x3f2419d300077882 */ /* 0x000fe20000000000 */
[----:B------:R-:W-:Y:S05]  /*33440*/  BSSY.RECONVERGENT B1, `(.L_x_743) ;  /* 0x0000016000017945 */ /* 0x000fea0003800200 */
        /* <DEDUP_REMOVED lines=11> */
[----:B------:R-:W-:-:S05]  /*33500*/  FFMA R0, RZ, 1.5216339826583862305, R5 ;  /* 0x3fc2c4e7ff007823 */ /* 0x000fca0000000005 */
[----:B------:R-:W-:-:S13]  /*33510*/  FSETP.GT.AND P0, PT, |R0|, 1.469367938527859385e-39, PT ;  /* 0x001000000000780b */ /* 0x000fda0003f04200 */
[----:B------:R-:W-:Y:S05]  /*33520*/  @P0 BRA P1, `(.L_x_744) ;  /* 0x00000000001c0947 */ /* 0x000fea0000800000 */
[----:B------:R-:W-:Y:S01]  /*33530*/  IMAD.MOV.U32 R7, RZ, RZ, R11 ;  /* 0x000000ffff077224 */ /* 0x000fe200078e000b */
[----:B------:R-:W-:Y:S01]  /*33540*/  MOV R9, 0x3fc2c4e7 ;  /* 0x3fc2c4e700097802 */ /* 0x000fe20000000f00 */
[----:B------:R-:W-:Y:S01]  /*33550*/  IMAD.MOV.U32 R8, RZ, RZ, -0x7d20fe56 ;  /* 0x82df01aaff087424 */ /* 0x000fe200078e00ff */
[----:B------:R-:W-:-:S07]  /*33560*/  MOV R6, 0x33580 ;  /* 0x0003358000067802 */ /* 0x000fce0000000f00 */
[----:B------:R-:W-:Y:S05]  /*33570*/  CALL.REL.NOINC `($__internal_1_$__cuda_sm20_div_rn_f64_full) ;  /* 0x0000000800f47944 */ /* 0x000fea0003c00000 */
[----:B------:R-:W-:Y:S02]  /*33580*/  IMAD.MOV.U32 R4, RZ, RZ, R8 ;  /* 0x000000ffff047224 */ /* 0x000fe400078e0008 */
[----:B------:R-:W-:-:S07]  /*33590*/  IMAD.MOV.U32 R5, RZ, RZ, R7 ;  /* 0x000000ffff057224 */ /* 0x000fce00078e0007 */
.L_x_744:
[----:B------:R-:W-:Y:S05]  /*335a0*/  BSYNC.RECONVERGENT B1 ;  /* 0x0000000000017941 */ /* 0x000fea0003800200 */
.L_x_743:
[----:B------:R-:W0:Y:S01]  /*335b0*/  MUFU.RCP64H R7, 7.5987964009982533753e-07 ;  /* 0x3ea97f5100077908 */ /* 0x000e220000001800 */
[----:B------:R-:W-:Y:S01]  /*335c0*/  IMAD.MOV.U32 R10, RZ, RZ, -0x3564eb2a ;  /* 0xca9b14d6ff0a7424 */ /* 0x000fe200078e00ff */
[----:B------:R-:W-:Y:S01]  /*335d0*/  MOV R11, 0x3ea97f51 ;  /* 0x3ea97f51000b7802 */ /* 0x000fe20000000f00 */
[----:B------:R-:W-:Y:S01]  /*335e0*/  IMAD.MOV.U32 R6, RZ, RZ, 0x1 ;  /* 0x00000001ff067424 */ /* 0x000fe200078e00ff */
[----:B------:R-:W-:Y:S01]  /*335f0*/  UMOV UR6, 0xa2e7a66 ;  /* 0x0a2e7a6600067882 */ /* 0x000fe20000000000 */
[----:B------:R-:W-:Y:S01]  /*33600*/  UMOV UR7, 0x3e887a3a ;  /* 0x3e887a3a00077882 */ /* 0x000fe20000000000 */
[----:B------:R-:W-:Y:S01]  /*33610*/  BSSY.RECONVERGENT B1, `(.L_x_745) ;  /* 0x0000015000017945 */ /* 0x000fe20003800200 */
[----:B------:R-:W-:Y:S02]  /*33620*/  DMUL R12, R34, UR6 ;  /* 0x00000006220c7c28 */ /* 0x000fe40008000000 */
        /* <DEDUP_REMOVED lines=9> */
[----:B------:R-:W-:-:S05]  /*336c0*/  FFMA R0, RZ, 0.33104947209358215332, R7 ;  /* 0x3ea97f51ff007823 */ /* 0x000fca0000000007 */
[----:B------:R-:W-:-:S13]  /*336d0*/  FSETP.GT.AND P0, PT, |R0|, 1.469367938527859385e-39, PT ;  /* 0x001000000000780b */ /* 0x000fda0003f04200 */
[----:B------:R-:W-:Y:S05]  /*336e0*/  @P0 BRA P1, `(.L_x_746) ;  /* 0x00000000001c0947 */ /* 0x000fea0000800000 */
[----:B------:R-:W-:Y:S01]  /*336f0*/  IMAD.MOV.U32 R10, RZ, RZ, R12 ;  /* 0x000000ffff0a7224 */ /* 0x000fe200078e000c */
[----:B------:R-:W-:Y:S01]  /*33700*/  MOV R8, 0xca9b14d6 ;  /* 0xca9b14d600087802 */ /* 0x000fe20000000f00 */
[----:B------:R-:W-:Y:S01]  /*33710*/  IMAD.MOV.U32 R7, RZ, RZ, R13 ;  /* 0x000000ffff077224 */ /* 0x000fe200078e000d */
[----:B------:R-:W-:Y:S01]  /*33720*/  MOV R6, 0x33750 ;  /* 0x0003375000067802 */ /* 0x000fe20000000f00 */
[----:B------:R-:W-:-:S07]  /*33730*/  IMAD.MOV.U32 R9, RZ, RZ, 0x3ea97f51 ;  /* 0x3ea97f51ff097424 */ /* 0x000fce00078e00ff */
[----:B------:R-:W-:Y:S05]  /*33740*/  CALL.REL.NOINC `($__internal_1_$__cuda_sm20_div_rn_f64_full) ;  /* 0x0000000800807944 */ /* 0x000fea0003c00000 */
[----:B------:R-:W-:-:S07]  /*33750*/  IMAD.MOV.U32 R6, RZ, RZ, R8 ;  /* 0x000000ffff067224 */ /* 0x000fce00078e0008 */
.L_x_746:
[----:B------:R-:W-:Y:S05]  /*33760*/  BSYNC.RECONVERGENT B1 ;  /* 0x0000000000017941 */ /* 0x000fea0003800200 */
.L_x_745:
[----:B------:R-:W0:Y:S01]  /*33770*/  MUFU.RCP64H R9, -2.0972674974473193288e-06 ;  /* 0xbec197d900097908 */ /* 0x000e220000001800 */
[----:B------:R-:W-:Y:S01]  /*33780*/  IMAD.MOV.U32 R12, RZ, RZ, -0x48ae9806 ;  /* 0xb75167faff0c7424 */ /* 0x000fe200078e00ff */
[----:B------:R-:W-:Y:S01]  /*33790*/  MOV R13, 0x3ec197d9 ;  /* 0x3ec197d9000d7802 */ /* 0x000fe20000000f00 */
[----:B------:R-:W-:Y:S01]  /*337a0*/  IMAD.MOV.U32 R8, RZ, RZ, 0x1 ;  /* 0x00000001ff087424 */ /* 0x000fe200078e00ff */
[----:B------:R-:W-:Y:S01]  /*337b0*/  UMOV UR6, 0xa2e7a66 ;  /* 0x0a2e7a6600067882 */ /* 0x000fe20000000000 */
[----:B------:R-:W-:Y:S01]  /*337c0*/  UMOV UR7, 0x3e887a3a ;  /* 0x3e887a3a00077882 */ /* 0x000fe20000000000 */
[----:B------:R-:W-:Y:S01]  /*337d0*/  DADD R4, R6, R4 ;  /* 0x0000000006047229 */ /* 0x000fe20000000004 */
[----:B------:R-:W-:Y:S01]  /*337e0*/  BSSY.RECONVERGENT B1, `(.L_x_747) ;  /* 0x000001a000017945 */ /* 0x000fe20003800200 */
[----:B------:R-:W-:Y:S01]  /*337f0*/  DMUL R14, R36, UR6 ;  /* 0x00000006240e7c28 */ /* 0x000fe20008000000 */
[----:B------:R-:W1:Y:S05]  /*33800*/  LDCU.64 UR6, c[0x0][0x388] ;  /* 0x00007100ff0677ac */ /* 0x000e6a0008000a00 */
[----:B------:R-:W-:-:S02]  /*33810*/  DADD R4, R4, -R48 ;  /* 0x0000000004047229 */ /* 0x000fc40000000830 */
[----:B0-----:R-:W-:Y:S02]  /*33820*/  DFMA R10, R8, R12, 1 ;  /* 0x3ff00000080a742b */ /* 0x001fe4000000000c */
[----:B------:R-:W-:-:S04]  /*33830*/  FSETP.GEU.AND P1, PT, |R15|, 6.5827683646048100446e-37, PT ;  /* 0x036000000f00780b */ /* 0x000fc80003f2e200 */
[----:B------:R-:W-:Y:S02]  /*33840*/  DMUL R2, R4, R2 ;  /* 0x0000000204027228 */ /* 0x000fe40000000000 */
[----:B------:R-:W-:-:S06]  /*33850*/  DFMA R10, R10, R10, R10 ;  /* 0x0000000a0a0a722b */ /* 0x000fcc000000000a */
[----:B-1----:R-:W-:Y:S02]  /*33860*/  DFMA R2, R2, UR6, R62 ;  /* 0x0000000602027c2b */ /* 0x002fe4000800003e */
[----:B------:R-:W-:-:S05]  /*33870*/  DFMA R10, R8, R10, R8 ;  /* 0x0000000a080a722b */ /* 0x000fca0000000008 */
[----:B------:R0:W-:Y:S03]  /*33880*/  STG.E.64 desc[UR4][R38.64+0x30], R2 ;  /* 0x0000300226007986 */ /* 0x0001e6000c101b04 */
[----:B------:R-:W-:-:S08]  /*33890*/  DFMA R8, R10, R12, 1 ;  /* 0x3ff000000a08742b */ /* 0x000fd0000000000c */
[----:B------:R-:W-:-:S08]  /*338a0*/  DFMA R8, R10, R8, R10 ;  /* 0x000000080a08722b */ /* 0x000fd0000000000a */
[----:B------:R-:W-:-:S08]  /*338b0*/  DMUL R6, R14, R8 ;  /* 0x000000080e067228 */ /* 0x000fd00000000000 */
[----:B------:R-:W-:-:S08]  /*338c0*/  DFMA R4, R6, R12, R14 ;  /* 0x0000000c0604722b */ /* 0x000fd0000000000e */
[----:B------:R-:W-:-:S10]  /*338d0*/  DFMA R6, R8, R4, R6 ;  /* 0x000000040806722b */ /* 0x000fd40000000006 */
[----:B------:R-:W-:-:S05]  /*338e0*/  FFMA R0, RZ, -0.37811163067817687988, R7 ;  /* 0xbec197d9ff007823 */ /* 0x000fca0000000007 */
[----:B------:R-:W-:-:S13]  /*338f0*/  FSETP.GT.AND P0, PT, |R0|, 1.469367938527859385e-39, PT ;  /* 0x001000000000780b */ /* 0x000fda0003f04200 */
[----:B0-----:R-:W-:Y:S05]  /*33900*/  @P0 BRA P1, `(.L_x_748) ;  /* 0x00000000001c0947 */ /* 0x001fea0000800000 */
[----:B------:R-:W-:Y:S01]  /*33910*/  IMAD.MOV.U32 R10, RZ, RZ, R14 ;  /* 0x000000ffff0a7224 */ /* 0x000fe200078e000e */
[----:B------:R-:W-:Y:S01]  /*33920*/  MOV R8, 0xb75167fa ;  /* 0xb75167fa00087802 */ /* 0x000fe20000000f00 */
[----:B------:R-:W-:Y:S01]  /*33930*/  IMAD.MOV.U32 R7, RZ, RZ, R15 ;  /* 0x000000ffff077224 */ /* 0x000fe200078e000f */
[----:B------:R-:W-:Y:S01]  /*33940*/  MOV R6, 0x33970 ;  /* 0x0003397000067802 */ /* 0x000fe20000000f00 */
[----:B------:R-:W-:-:S07]  /*33950*/  IMAD.MOV.U32 R9, RZ, RZ, -0x413e6827 ;  /* 0xbec197d9ff097424 */ /* 0x000fce00078e00ff */
[----:B------:R-:W-:Y:S05]  /*33960*/  CALL.REL.NOINC `($__internal_1_$__cuda_sm20_div_rn_f64_full) ;  /* 0x0000000400f87944 */ /* 0x000fea0003c00000 */
[----:B------:R-:W-:-:S07]  /*33970*/  IMAD.MOV.U32 R6, RZ, RZ, R8 ;  /* 0x000000ffff067224 */ /* 0x000fce00078e0008 */
.L_x_748:
[----:B------:R-:W-:Y:S05]  /*33980*/  BSYNC.RECONVERGENT B1 ;  /* 0x0000000000017941 */ /* 0x000fea0003800200 */
.L_x_747:
[----:B------:R-:W0:Y:S01]  /*33990*/  LDCU.64 UR6, c[0x0][0x388] ;  /* 0x00007100ff0677ac */ /* 0x000e220008000a00 */
[----:B------:R-:W-:Y:S01]  /*339a0*/  DADD R6, R26, R6 ;  /* 0x000000001a067229 */ /* 0x000fe20000000006 */
[----:B------:R-:W-:Y:S01]  /*339b0*/  BSSY.RECONVERGENT B0, `(.L_x_749) ;  /* 0x000000c000007945 */ /* 0x000fe20003800200 */
[----:B------:R-:W-:Y:S02]  /*339c0*/  MOV R8, RZ ;  /* 0x000000ff00087202 */ /* 0x000fe40000000f00 */
[----:B------:R-:W-:-:S04]  /*339d0*/  MOV R9, 0x33a70 ;  /* 0x00033a7000097802 */ /* 0x000fc80000000f00 */
        /* <DEDUP_REMOVED lines=10> */
.L_x_749:
[C---:B------:R-:W-:Y:S01]  /*33a80*/  DADD R4, R2.reuse, 2 ;  /* 0x4000000002047429 */ /* 0x040fe20000000000 */
[----:B------:R-:W-:Y:S01]  /*33a90*/  BSSY.RECONVERGENT B0, `(.L_x_750) ;  /* 0x000000e000007945 */ /* 0x000fe20003800200 */
[----:B------:R-:W-:Y:S01]  /*33aa0*/  DSETP.NEU.AND P0, PT, R2, RZ, PT ;  /* 0x000000ff0200722a */ /* 0x000fe20003f0d000 */
[----:B------:R-:W-:Y:S02]  /*33ab0*/  IMAD.MOV.U32 R8, RZ, RZ, R7 ;  /* 0x000000ffff087224 */ /* 0x000fe400078e0007 */
[----:B------:R-:W-:-:S05]  /*33ac0*/  IMAD.MOV.U32 R9, RZ, RZ, R6 ;  /* 0x000000ffff097224 */ /* 0x000fca00078e0006 */
        /* <DEDUP_REMOVED lines=10> */
.L_x_751:
[----:B------:R-:W-:Y:S05]  /*33b70*/  BSYNC.RECONVERGENT B0 ;  /* 0x0000000000007941 */ /* 0x000fea0003800200 */
.L_x_750:
[----:B------:R-:W0:Y:S01]  /*33b80*/  MUFU.RCP64H R5, R9 ;  /* 0x0000000900057308 */ /* 0x000e220000001800 */
[----:B------:R-:W-:Y:S01]  /*33b90*/  IMAD.MOV.U32 R4, RZ, RZ, 0x1 ;  /* 0x00000001ff047424 */ /* 0x000fe200078e00ff */
[----:B------:R-:W-:Y:S01]  /*33ba0*/  BSSY.RECONVERGENT B1, `(.L_x_752) ;  /* 0x0000012000017945 */ /* 0x000fe20003800200 */
[----:B------:R-:W-:-:S04]  /*33bb0*/  DSETP.NEU.AND P2, PT, R2, 1, PT ;  /* 0x3ff000000200742a */ /* 0x000fc80003f4d000 */
[----:B0-----:R-:W-:-:S08]  /*33bc0*/  DFMA R6, R4, -R8, 1 ;  /* 0x3ff000000406742b */ /* 0x001fd00000000808 */
[----:B------:R-:W-:-:S08]  /*33bd0*/  DFMA R6, R6, R6, R6 ;  /* 0x000000060606722b */ /* 0x000fd00000000006 */
[----:B------:R-:W-:-:S08]  /*33be0*/  DFMA R6, R4, R6, R4 ;  /* 0x000000060406722b */ /* 0x000fd00000000004 */
[----:B------:R-:W-:-:S08]  /*33bf0*/  DFMA R4, R6, -R8, 1 ;  /* 0x3ff000000604742b */ /* 0x000fd00000000808 */
[----:B------:R-:W-:-:S08]  /*33c00*/  DFMA R4, R6, R4, R6 ;  /* 0x000000040604722b */ /* 0x000fd00000000006 */
[----:B------:R-:W-:-:S08]  /*33c10*/  DMUL R6, R4, 8 ;  /* 0x4020000004067828 */ /* 0x000fd00000000000 */
[----:B------:R-:W-:-:S08]  /*33c20*/  DFMA R10, R6, -R8, 8 ;  /* 0x40200000060a742b */ /* 0x000fd00000000808 */
[----:B------:R-:W-:-:S10]  /*33c30*/  DFMA R6, R4, R10, R6 ;  /* 0x0000000a0406722b */ /* 0x000fd40000000006 */
[----:B------:R-:W-:-:S05]  /*33c40*/  FFMA R0, RZ, R9, R7 ;  /* 0x00000009ff007223 */ /* 0x000fca0000000007 */
[----:B------:R-:W-:-:S13]  /*33c50*/  FSETP.GT.AND P0, PT, |R0|, 1.469367938527859385e-39, PT ;  /* 0x001000000000780b */ /* 0x000fda0003f04200 */
[----:B------:R-:W-:Y:S05]  /*33c60*/  @P0 BRA `(.L_x_753) ;  /* 0x0000000000140947 */ /* 0x000fea0003800000 */
[----:B------:R-:W-:Y:S01]  /*33c70*/  IMAD.MOV.U32 R10, RZ, RZ, RZ ;  /* 0x000000ffff0a7224 */ /* 0x000fe200078e00ff */
[----:B------:R-:W-:Y:S02]  /*33c80*/  MOV R7, 0x40200000 ;  /* 0x4020000000077802 */ /* 0x000fe40000000f00 */
[----:B------:R-:W-:-:S07]  /*33c90*/  MOV R6, 0x33cb0 ;  /* 0x00033cb000067802 */ /* 0x000fce0000000f00 */
[----:B------:R-:W-:Y:S05]  /*33ca0*/  CALL.REL.NOINC `($__internal_1_$__cuda_sm20_div_rn_f64_full) ;  /* 0x0000000400287944 */ /* 0x000fea0003c00000 */
[----:B------:R-:W-:-:S07]  /*33cb0*/  IMAD.MOV.U32 R6, RZ, RZ, R8 ;  /* 0x000000ffff067224 */ /* 0x000fce00078e0008 */
.L_x_753:
[----:B------:R-:W-:Y:S05]  /*33cc0*/  BSYNC.RECONVERGENT B1 ;  /* 0x0000000000017941 */ /* 0x000fea0003800200 */
.L_x_752:
        /* <DEDUP_REMOVED lines=18> */
.L_x_755:
[----:B------:R-:W-:Y:S05]  /*33df0*/  BSYNC.RECONVERGENT B1 ;  /* 0x0000000000017941 */ /* 0x000fea0003800200 */
.L_x_754:
[----:B------:R-:W0:Y:S01]  /*33e00*/  LDCU.64 UR6, c[0x0][0x388] ;  /* 0x00007100ff0677ac */ /* 0x000e220008000a00 */
[----:B------:R-:W-:Y:S01]  /*33e10*/  DADD R34, -R34, R36 ;  /* 0x0000000022227229 */ /* 0x000fe20000000124 */
[----:B------:R-:W-:Y:S02]  /*33e20*/  FSEL R2, R8, 7.9997553885701790506e-22, P2 ;  /* 0x1c71c71c08027808 */ /* 0x000fe40001000000 */
[----:B------:R-:W-:-:S06]  /*33e30*/  FSEL R3, R9, 1.4722222089767456055, P2 ;  /* 0x3fbc71c709037808 */ /* 0x000fcc0001000000 */
[----:B------:R-:W-:-:S08]  /*33e40*/  DMUL R34, R34, R2 ;  /* 0x0000000222227228 */ /* 0x000fd00000000000 */
[----:B0-----:R-:W-:-:S07]  /*33e50*/  DFMA R34, R34, UR6, R46 ;  /* 0x0000000622227c2b */ /* 0x001fce000800002e */
[----:B------:R-:W-:Y:S01]  /*33e60*/  STG.E.64 desc[UR4][R38.64+0x40], R34 ;  /* 0x0000402226007986 */ /* 0x000fe2000c101b04 */
[----:B------:R-:W-:Y:S05]  /*33e70*/  EXIT ;  /* 0x000000000000794d */ /* 0x000fea0003800000 */
        .weak           $__internal_0_$__cuda_sm20_dblrcp_rn_slowpath_v3
        .type           $__internal_0_$__cuda_sm20_dblrcp_rn_slowpath_v3,@function
        .size           $__internal_0_$__cuda_sm20_dblrcp_rn_slowpath_v3,($__internal_1_$__cuda_sm20_div_rn_f64_full - $__internal_0_$__cuda_sm20_dblrcp_rn_slowpath_v3)
$__internal_0_$__cuda_sm20_dblrcp_rn_slowpath_v3:
[----:B------:R-:W-:Y:S01]  /*33e80*/  IMAD.MOV.U32 R10, RZ, RZ, R8 ;  /* 0x000000ffff0a7224 */ /* 0x000fe200078e0008 */
[----:B------:R-:W-:Y:S01]  /*33e90*/  MOV R11, R9 ;  /* 0x00000009000b7202 */ /* 0x000fe20000000f00 */
[----:B------:R-:W-:Y:S05]  /*33ea0*/  BSSY.RECONVERGENT B0, `(.L_x_756) ;  /* 0x0000025000007945 */ /* 0x000fea0003800200 */
[----:B------:R-:W-:-:S14]  /*33eb0*/  DSETP.GTU.AND P1, PT, |R10|, +INF , PT ;  /* 0x7ff000000a00742a */ /* 0x000fdc0003f2c200 */
[----:B------:R-:W-:Y:S05]  /*33ec0*/  @P1 BRA `(.L_x_757) ;  /* 0x0000000000801947 */ /* 0x000fea0003800000 */
[----:B------:R-:W-:-:S05]  /*33ed0*/  LOP3.LUT R8, R9, 0x7fffffff, RZ, 0xc0, !PT ;  /* 0x7fffffff09087812 */ /* 0x000fca00078ec0ff */
[----:B------:R-:W-:-:S05]  /*33ee0*/  VIADD R9, R8, 0xffffffff ;  /* 0xffffffff08097836 */ /* 0x000fca0000000000 */
[----:B------:R-:W-:-:S13]  /*33ef0*/  ISETP.GE.U32.AND P1, PT, R9, 0x7fefffff, PT ;  /* 0x7fefffff0900780c */ /* 0x000fda0003f26070 */
[----:B------:R-:W-:Y:S01]  /*33f00*/  @P1 LOP3.LUT R73, R11, 0x7ff00000, RZ, 0x3c, !PT ;  /* 0x7ff000000b491812 */ /* 0x000fe200078e3cff */
[----:B------:R-:W-:Y:S01]  /*33f10*/  @P1 IMAD.MOV.U32 R72, RZ, RZ, RZ ;  /* 0x000000ffff481224 */ /* 0x000fe200078e00ff */
[----:B------:R-:W-:Y:S06]  /*33f20*/  @P1 BRA `(.L_x_758) ;  /* 0x0000000000701947 */ /* 0x000fec0003800000 */
[----:B------:R-:W-:-:S13]  /*33f30*/  ISETP.GE.U32.AND P1, PT, R8, 0x1000001, PT ;  /* 0x010000010800780c */ /* 0x000fda0003f26070 */
[----:B------:R-:W-:Y:S05]  /*33f40*/  @!P1 BRA `(.L_x_759) ;  /* 0x0000000000389947 */ /* 0x000fea0003800000 */
[----:B------:R-:W-:Y:S01]  /*33f50*/  VIADD R73, R11, 0xc0200000 ;  /* 0xc02000000b497836 */ /* 0x000fe20000000000 */
[----:B------:R-:W-:Y:S01]  /*33f60*/  MOV R72, R10 ;  /* 0x0000000a00487202 */ /* 0x000fe20000000f00 */
[----:B------:R-:W-:Y:S02]  /*33f70*/  IMAD.MOV.U32 R8, RZ, RZ, R6 ;  /* 0x000000ffff087224 */ /* 0x000fe400078e0006 */
[----:B------:R-:W0:Y:S04]  /*33f80*/  MUFU.RCP64H R9, R73 ;  /* 0x0000004900097308 */ /* 0x000e280000001800 */
[----:B0-----:R-:W-:-:S08]  /*33f90*/  DFMA R76, -R72, R8, 1 ;  /* 0x3ff00000484c742b */ /* 0x001fd00000000108 */
[----:B------:R-:W-:-:S08]  /*33fa0*/  DFMA R76, R76, R76, R76 ;  /* 0x0000004c4c4c722b */ /* 0x000fd0000000004c */
[----:B------:R-:W-:-:S08]  /*33fb0*/  DFMA R76, R8, R76, R8 ;  /* 0x0000004c084c722b */ /* 0x000fd00000000008 */
[----:B------:R-:W-:-:S08]  /*33fc0*/  DFMA R72, -R72, R76, 1 ;  /* 0x3ff000004848742b */ /* 0x000fd0000000014c */
[----:B------:R-:W-:-:S08]  /*33fd0*/  DFMA R72, R76, R72, R76 ;  /* 0x000000484c48722b */ /* 0x000fd0000000004c */
[----:B------:R-:W-:-:S08]  /*33fe0*/  DMUL R72, R72, 2.2250738585072013831e-308 ;  /* 0x0010000048487828 */ /* 0x000fd00000000000 */
[----:B------:R-:W-:-:S08]  /*33ff0*/  DFMA R8, -R10, R72, 1 ;  /* 0x3ff000000a08742b */ /* 0x000fd00000000148 */
[----:B------:R-:W-:-:S08]  /*34000*/  DFMA R8, R8, R8, R8 ;  /* 0x000000080808722b */ /* 0x000fd00000000008 */
[----:B------:R-:W-:Y:S01]  /*34010*/  DFMA R72, R72, R8, R72 ;  /* 0x000000084848722b */ /* 0x000fe20000000048 */
[----:B------:R-:W-:Y:S10]  /*34020*/  BRA `(.L_x_758) ;  /* 0x0000000000307947 */ /* 0x000ff40003800000 */
.L_x_759:
[----:B------:R-:W-:Y:S01]  /*34030*/  DMUL R10, R10, 8.11296384146066816958e+31 ;  /* 0x469000000a0a7828 */ /* 0x000fe20000000000 */
[----:B------:R-:W-:-:S05]  /*34040*/  IMAD.MOV.U32 R8, RZ, RZ, R6 ;  /* 0x000000ffff087224 */ /* 0x000fca00078e0006 */
[----:B------:R-:W0:Y:S02]  /*34050*/  MUFU.RCP64H R9, R11 ;  /* 0x0000000b00097308 */ /* 0x000e240000001800 */
[----:B0-----:R-:W-:-:S08]  /*34060*/  DFMA R72, -R10, R8, 1 ;  /* 0x3ff000000a48742b */ /* 0x001fd00000000108 */
[----:B------:R-:W-:-:S08]  /*34070*/  DFMA R72, R72, R72, R72 ;  /* 0x000000484848722b */ /* 0x000fd00000000048 */
[----:B------:R-:W-:-:S08]  /*34080*/  DFMA R72, R8, R72, R8 ;  /* 0x000000480848722b */ /* 0x000fd00000000008 */
[----:B------:R-:W-:-:S08]  /*34090*/  DFMA R10, -R10, R72, 1 ;  /* 0x3ff000000a0a742b */ /* 0x000fd00000000148 */
[----:B------:R-:W-:-:S08]  /*340a0*/  DFMA R10, R72, R10, R72 ;  /* 0x0000000a480a722b */ /* 0x000fd00000000048 */
[----:B------:R-:W-:Y:S01]  /*340b0*/  DMUL R72, R10, 8.11296384146066816958e+31 ;  /* 0x469000000a487828 */ /* 0x000fe20000000000 */
[----:B------:R-:W-:Y:S10]  /*340c0*/  BRA `(.L_x_758) ;  /* 0x0000000000087947 */ /* 0x000ff40003800000 */
.L_x_757:
[----:B------:R-:W-:Y:S01]  /*340d0*/  LOP3.LUT R73, R11, 0x80000, RZ, 0xfc, !PT ;  /* 0x000800000b497812 */ /* 0x000fe200078efcff */
[----:B------:R-:W-:-:S07]  /*340e0*/  IMAD.MOV.U32 R72, RZ, RZ, R10 ;  /* 0x000000ffff487224 */ /* 0x000fce00078e000a */
.L_x_758:
[----:B------:R-:W-:Y:S05]  /*340f0*/  BSYNC.RECONVERGENT B0 ;  /* 0x0000000000007941 */ /* 0x000fea0003800200 */
.L_x_756:
[----:B------:R-:W-:Y:S01]  /*34100*/  IMAD.MOV.U32 R10, RZ, RZ, R7 ;  /* 0x000000ffff0a7224 */ /* 0x000fe200078e0007 */
[----:B------:R-:W-:Y:S01]  /*34110*/  MOV R8, R72 ;  /* 0x0000004800087202 */ /* 0x000fe20000000f00 */
[----:B------:R-:W-:Y:S02]  /*34120*/  IMAD.MOV.U32 R11, RZ, RZ, 0x0 ;  /* 0x00000000ff0b7424 */ /* 0x000fe400078e00ff */
[----:B------:R-:W-:Y:S02]  /*34130*/  IMAD.MOV.U32 R6, RZ, RZ, R73 ;  /* 0x000000ffff067224 */ /* 0x000fe400078e0049 */
[----:B------:R-:W-:Y:S05]  /*34140*/  RET.REL.NODEC R10 `(_Z4ItotidPdPsS_S_) ;  /* 0xfffffcbc0aac7950 */ /* 0x000fea0003c3ffff */
        .weak           $__internal_1_$__cuda_sm20_div_rn_f64_full
        .type           $__internal_1_$__cuda_sm20_div_rn_f64_full,@function
        .size           $__internal_1_$__cuda_sm20_div_rn_f64_full,($_Z4ItotidPdPsS_S_$__internal_accurate_pow - $__internal_1_$__cuda_sm20_div_rn_f64_full)
$__internal_1_$__cuda_sm20_div_rn_f64_full:
[----:B------:R-:W-:Y:S01]  /*34150*/  IMAD.MOV.U32 R83, RZ, RZ, R7 ;  /* 0x000000ffff537224 */ /* 0x000fe200078e0007 */
[----:B------:R-:W-:Y:S01]  /*34160*/  FSETP.GEU.AND P1, PT, |R9|, 1.469367938527859385e-39, PT ;  /* 0x001000000900780b */ /* 0x000fe20003f2e200 */
[--C-:B------:R-:W-:Y:S01]  /*34170*/  IMAD.MOV.U32 R78, RZ, RZ, R8.reuse ;  /* 0x000000ffff4e7224 */ /* 0x100fe200078e0008 */
[----:B------:R-:W-:Y:S01]  /*34180*/  MOV R82, R10 ;  /* 0x0000000a00527202 */ /* 0x000fe20000000f00 */
[----:B------:R-:W-:Y:S01]  /*34190*/  IMAD.MOV.U32 R79, RZ, RZ, R9 ;  /* 0x000000ffff4f7224 */ /* 0x000fe200078e0009 */
[----:B------:R-:W-:Y:S01]  /*341a0*/  FSETP.GEU.AND P0, PT, |R83|, 1.469367938527859385e-39, PT ;  /* 0x001000005300780b */ /* 0x000fe20003f0e200 */
[----:B------:R-:W-:Y:S01]  /*341b0*/  IMAD.MOV.U32 R80, RZ, RZ, R8 ;  /* 0x000000ffff507224 */ /* 0x000fe200078e0008 */
[----:B------:R-:W-:Y:S01]  /*341c0*/  LOP3.LUT R10, R9, 0x800fffff, RZ, 0xc0, !PT ;  /* 0x800fffff090a7812 */ /* 0x000fe200078ec0ff */
[----:B------:R-:W-:Y:S01]  /*341d0*/  IMAD.MOV.U32 R86, RZ, RZ, R82 ;  /* 0x000000ffff567224 */ /* 0x000fe200078e0052 */
[----:B------:R-:W-:Y:S01]  /*341e0*/  LOP3.LUT R7, R83, 0x7ff00000, RZ, 0xc0, !PT ;  /* 0x7ff0000053077812 */ /* 0x000fe200078ec0ff */
[----:B------:R-:W-:Y:S01]  /*341f0*/  BSSY.RECONVERGENT B0, `(.L_x_760) ;  /* 0x0000056000007945 */ /* 0x000fe20003800200 */
[----:B------:R-:W-:Y:S01]  /*34200*/  LOP3.LUT R81, R10, 0x3ff00000, RZ, 0xfc, !PT ;  /* 0x3ff000000a517812 */ /* 0x000fe200078efcff */
[----:B------:R-:W-:Y:S01]  /*34210*/  HFMA2 R10, -RZ, RZ, 0.0045166015625, 0 ;  /* 0x1ca00000ff0a7431 */ /* 0x000fe200000001ff */
[----:B------:R-:W-:Y:S01]  /*34220*/  LOP3.LUT R8, R9, 0x7ff00000, RZ, 0xc0, !PT ;  /* 0x7ff0000009087812 */ /* 0x000fe200078ec0ff */
[----:B------:R-:W-:Y:S01]  /*34230*/  @!P1 DMUL R80, R78, 8.98846567431157953865e+307 ;  /* 0x7fe000004e509828 */ /* 0x000fe20000000000 */
[----:B------:R-:W-:-:S03]  /*34240*/  MOV R84, 0x1 ;  /* 0x0000000100547802 */ /* 0x000fc60000000f00 */
[----:B------:R-:W-:Y:S01]  /*34250*/  @!P0 LOP3.LUT R11, R79, 0x7ff00000, RZ, 0xc0, !PT ;  /* 0x7ff000004f0b8812 */ /* 0x000fe200078ec0ff */
[----:B------:R-:W-:Y:S01]  /*34260*/  @!P0 IMAD.MOV.U32 R88, RZ, RZ, RZ ;  /* 0x000000ffff588224 */ /* 0x000fe200078e00ff */
[----:B------:R-:W0:Y:S02]  /*34270*/  MUFU.RCP64H R85, R81 ;  /* 0x0000005100557308 */ /* 0x000e240000001800 */
[----:B------:R-:W-:-:S04]  /*34280*/  @!P0 ISETP.GE.U32.AND P6, PT, R7, R11, PT ;  /* 0x0000000b0700820c */ /* 0x000fc80003fc6070 */
[C---:B------:R-:W-:Y:S02]  /*34290*/  @!P0 SEL R9, R10.reuse, 0x63400000, !P6 ;  /* 0x634000000a098807 */ /* 0x040fe40007000000 */
[----:B------:R-:W-:Y:S02]  /*342a0*/  ISETP.GE.U32.AND P6, PT, R7, R8, PT ;  /* 0x000000080700720c */ /* 0x000fe40003fc6070 */
[----:B------:R-:W-:Y:S02]  /*342b0*/  @!P0 LOP3.LUT R9, R9, 0x80000000, R83, 0xf8, !PT ;  /* 0x8000000009098812 */ /* 0x000fe400078ef853 */
[----:B------:R-:W-:Y:S02]  /*342c0*/  SEL R11, R10, 0x63400000, !P6 ;  /* 0x634000000a0b7807 */ /* 0x000fe40007000000 */
[----:B------:R-:W-:Y:S01]  /*342d0*/  @!P0 LOP3.LUT R89, R9, 0x100000, RZ, 0xfc, !PT ;  /* 0x0010000009598812 */ /* 0x000fe200078efcff */
[----:B------:R-:W-:Y:S01]  /*342e0*/  IMAD.MOV.U32 R9, RZ, RZ, R7 ;  /* 0x000000ffff097224 */ /* 0x000fe200078e0007 */
[----:B------:R-:W-:-:S02]  /*342f0*/  LOP3.LUT R87, R11, 0x800fffff, R83, 0xf8, !PT ;  /* 0x800fffff0b577812 */ /* 0x000fc400078ef853 */
[----:B------:R-:W-:-:S04]  /*34300*/  @!P1 LOP3.LUT R8, R81, 0x7ff00000, RZ, 0xc0, !PT ;  /* 0x7ff0000051089812 */ /* 0x000fc800078ec0ff */
[----:B------:R-:W-:Y:S02]  /*34310*/  @!P0 DFMA R86, R86, 2, -R88 ;  /* 0x400000005656882b */ /* 0x000fe40000000858 */
[----:B0-----:R-:W-:-:S08]  /*34320*/  DFMA R88, R84, -R80, 1 ;  /* 0x3ff000005458742b */ /* 0x001fd00000000850 */
[----:B------:R-:W-:Y:S01]  /*34330*/  DFMA R88, R88, R88, R88 ;  /* 0x000000585858722b */ /* 0x000fe20000000058 */
[----:B------:R-:W-:-:S05]  /*34340*/  @!P0 LOP3.LUT R9, R87, 0x7ff00000, RZ, 0xc0, !PT ;  /* 0x7ff0000057098812 */ /* 0x000fca00078ec0ff */
[----:B------:R-:W-:Y:S02]  /*34350*/  VIADD R11, R9, 0xffffffff ;  /* 0xffffffff090b7836 */ /* 0x000fe40000000000 */
[----:B------:R-:W-:-:S03]  /*34360*/  DFMA R84, R84, R88, R84 ;  /* 0x000000585454722b */ /* 0x000fc60000000054 */
[----:B------:R-:W-:Y:S01]  /*34370*/  ISETP.GT.U32.AND P0, PT, R11, 0x7feffffe, PT ;  /* 0x7feffffe0b00780c */ /* 0x000fe20003f04070 */
[----:B------:R-:W-:-:S04]  /*34380*/  VIADD R11, R8, 0xffffffff ;  /* 0xffffffff080b7836 */ /* 0x000fc80000000000 */
[----:B------:R-:W-:Y:S01]  /*34390*/  DFMA R90, R84, -R80, 1 ;  /* 0x3ff00000545a742b */ /* 0x000fe20000000850 */
[----:B------:R-:W-:-:S07]  /*343a0*/  ISETP.GT.U32.OR P0, PT, R11, 0x7feffffe, P0 ;  /* 0x7feffffe0b00780c */ /* 0x000fce0000704470 */
[----:B------:R-:W-:-:S08]  /*343b0*/  DFMA R90, R84, R90, R84 ;  /* 0x0000005a545a722b */ /* 0x000fd00000000054 */
[----:B------:R-:W-:-:S08]  /*343c0*/  DMUL R88, R90, R86 ;  /* 0x000000565a587228 */ /* 0x000fd00000000000 */
[----:B------:R-:W-:-:S08]  /*343d0*/  DFMA R84, R88, -R80, R86 ;  /* 0x800000505854722b */ /* 0x000fd00000000056 */
[----:B------:R-:W-:Y:S01]  /*343e0*/  DFMA R84, R90, R84, R88 ;  /* 0x000000545a54722b */ /* 0x000fe20000000058 */
[----:B------:R-:W-:Y:S10]  /*343f0*/  @P0 BRA `(.L_x_761) ;  /* 0x0000000000740947 */ /* 0x000ff40003800000 */
[----:B------:R-:W-:-:S04]  /*34400*/  LOP3.LUT R8, R79, 0x7ff00000, RZ, 0xc0, !PT ;  /* 0x7ff000004f087812 */ /* 0x000fc800078ec0ff */
[CC--:B------:R-:W-:Y:S02]  /*34410*/  ISETP.GE.U32.AND P0, PT, R7.reuse, R8.reuse, PT ;  /* 0x000000080700720c */ /* 0x0c0fe40003f06070 */
[----:B------:R-:W-:Y:S01]  /*34420*/  VIADDMNMX R7, R7, -R8, 0xb9600000, !PT ;  /* 0xb960000007077446 */ /* 0x000fe20007800908 */
[----:B------:R-:W-:Y:S01]  /*34430*/  IMAD.MOV.U32 R8, RZ, RZ, RZ ;  /* 0x000000ffff087224 */ /* 0x000fe200078e00ff */
[----:B------:R-:W-:Y:S02]  /*34440*/  SEL R10, R10, 0x63400000, !P0 ;  /* 0x634000000a0a7807 */ /* 0x000fe40004000000 */
[----:B------:R-:W-:-:S04]  /*34450*/  VIMNMX R7, PT, PT, R7, 0x46a00000, PT ;  /* 0x46a0000007077848 */ /* 0x000fc80003fe0100 */
[----:B------:R-:W-:-:S05]  /*34460*/  IADD3 R7, PT, PT, -R10, R7, RZ ;  /* 0x000000070a077210 */ /* 0x000fca0007ffe1ff */
[----:B------:R-:W-:-:S06]  /*34470*/  VIADD R9, R7, 0x7fe00000 ;  /* 0x7fe0000007097836 */ /* 0x000fcc0000000000 */
[----:B------:R-:W-:-:S10]  /*34480*/  DMUL R10, R84, R8 ;  /* 0x00000008540a7228 */ /* 0x000fd40000000000 */
[----:B------:R-:W-:-:S13]  /*34490*/  FSETP.GTU.AND P0, PT, |R11|, 1.469367938527859385e-39, PT ;  /* 0x001000000b00780b */ /* 0x000fda0003f0c200 */
[----:B------:R-:W-:Y:S05]  /*344a0*/  @P0 BRA `(.L_x_762) ;  /* 0x0000000000a80947 */ /* 0x000fea0003800000 */
[----:B------:R-:W-:-:S06]  /*344b0*/  DFMA R80, R84, -R80, R86 ;  /* 0x800000505450722b */ /* 0x000fcc0000000056 */
[----:B------:R-:W-:-:S04]  /*344c0*/  IMAD.MOV.U32 R80, RZ, RZ, RZ ;  /* 0x000000ffff507224 */ /* 0x000fc800078e00ff */
[C---:B------:R-:W-:Y:S02]  /*344d0*/  FSETP.NEU.AND P0, PT, R81.reuse, RZ, PT ;  /* 0x000000ff5100720b */ /* 0x040fe40003f0d000 */
[----:B------:R-:W-:-:S04]  /*344e0*/  LOP3.LUT R8, R81, 0x80000000, R79, 0x48, !PT ;  /* 0x8000000051087812 */ /* 0x000fc800078e484f */
[----:B------:R-:W-:-:S07]  /*344f0*/  LOP3.LUT R81, R8, R9, RZ, 0xfc, !PT ;  /* 0x0000000908517212 */ /* 0x000fce00078efcff */
[----:B------:R-:W-:Y:S05]  /*34500*/  @!P0 BRA `(.L_x_762) ;  /* 0x0000000000908947 */ /* 0x000fea0003800000 */
[C---:B------:R-:W-:Y:S01]  /*34510*/  IADD3 R79, PT, PT, -R7.reuse, RZ, RZ ;  /* 0x000000ff074f7210 */ /* 0x040fe20007ffe1ff */
[----:B------:R-:W-:Y:S01]  /*34520*/  IMAD.MOV.U32 R78, RZ, RZ, RZ ;  /* 0x000000ffff4e7224 */ /* 0x000fe200078e00ff */
[----:B------:R-:W-:-:S05]  /*34530*/  IADD3 R7, PT, PT, -R7, -0x43300000, RZ ;  /* 0xbcd0000007077810 */ /* 0x000fca0007ffe1ff */
[----:B------:R-:W-:Y:S02]  /*34540*/  DFMA R78, R10, -R78, R84 ;  /* 0x8000004e0a4e722b */ /* 0x000fe40000000054 */
[----:B------:R-:W-:-:S08]  /*34550*/  DMUL.RP R84, R84, R80 ;  /* 0x0000005054547228 */ /* 0x000fd00000008000 */
[----:B------:R-:W-:Y:S02]  /*34560*/  FSETP.NEU.AND P0, PT, |R79|, R7, PT ;  /* 0x000000074f00720b */ /* 0x000fe40003f0d200 */
[----:B------:R-:W-:Y:S02]  /*34570*/  LOP3.LUT R8, R85, R8, RZ, 0x3c, !PT ;  /* 0x0000000855087212 */ /* 0x000fe400078e3cff */
[----:B------:R-:W-:Y:S02]  /*34580*/  FSEL R7, R84, R10, !P0 ;  /* 0x0000000a54077208 */ /* 0x000fe40004000000 */
[----:B------:R-:W-:-:S03]  /*34590*/  FSEL R8, R8, R11, !P0 ;  /* 0x0000000b08087208 */ /* 0x000fc60004000000 */
[----:B------:R-:W-:Y:S02]  /*345a0*/  IMAD.MOV.U32 R10, RZ, RZ, R7 ;  /* 0x000000ffff0a7224 */ /* 0x000fe400078e0007 */
[----:B------:R-:W-:Y:S01]  /*345b0*/  IMAD.MOV.U32 R11, RZ, RZ, R8 ;  /* 0x000000ffff0b7224 */ /* 0x000fe200078e0008 */
[----:B------:R-:W-:Y:S06]  /*345c0*/  BRA `(.L_x_762) ;  /* 0x0000000000607947 */ /* 0x000fec0003800000 */
.L_x_761:
[----:B------:R-:W-:-:S14]  /*345d0*/  DSETP.NAN.AND P0, PT, R82, R82, PT ;  /* 0x000000525200722a */ /* 0x000fdc0003f08000 */
[----:B------:R-:W-:Y:S05]  /*345e0*/  @P0 BRA `(.L_x_763) ;  /* 0x00000000004c0947 */ /* 0x000fea0003800000 */
[----:B------:R-:W-:-:S14]  /*345f0*/  DSETP.NAN.AND P0, PT, R78, R78, PT ;  /* 0x0000004e4e00722a */ /* 0x000fdc0003f08000 */
[----:B------:R-:W-:Y:S05]  /*34600*/  @P0 BRA `(.L_x_764) ;  /* 0x0000000000340947 */ /* 0x000fea0003800000 */
[----:B------:R-:W-:Y:S01]  /*34610*/  ISETP.NE.AND P0, PT, R9, R8, PT ;  /* 0x000000080900720c */ /* 0x000fe20003f05270 */
[----:B------:R-:W-:Y:S01]  /*34620*/  IMAD.MOV.U32 R11, RZ, RZ, -0x80000 ;  /* 0xfff80000ff0b7424 */ /* 0x000fe200078e00ff */
[----:B------:R-:W-:-:S11]  /*34630*/  MOV R10, 0x0 ;  /* 0x00000000000a7802 */ /* 0x000fd60000000f00 */
[----:B------:R-:W-:Y:S05]  /*34640*/  @!P0 BRA `(.L_x_762) ;  /* 0x0000000000408947 */ /* 0x000fea0003800000 */
[----:B------:R-:W-:Y:S02]  /*34650*/  ISETP.NE.AND P0, PT, R9, 0x7ff00000, PT ;  /* 0x7ff000000900780c */ /* 0x000fe40003f05270 */
[----:B------:R-:W-:Y:S02]  /*34660*/  LOP3.LUT R7, R83, 0x80000000, R79, 0x48, !PT ;  /* 0x8000000053077812 */ /* 0x000fe400078e484f */
[----:B------:R-:W-:-:S13]  /*34670*/  ISETP.EQ.OR P0, PT, R8, RZ, !P0 ;  /* 0x000000ff0800720c */ /* 0x000fda0004702670 */
[----:B------:R-:W-:Y:S01]  /*34680*/  @P0 LOP3.LUT R8, R7, 0x7ff00000, RZ, 0xfc, !PT ;  /* 0x7ff0000007080812 */ /* 0x000fe200078efcff */
[----:B------:R-:W-:Y:S01]  /*34690*/  @!P0 IMAD.MOV.U32 R10, RZ, RZ, RZ ;  /* 0x000000ffff0a8224 */ /* 0x000fe200078e00ff */
[----:B------:R-:W-:Y:S01]  /*346a0*/  @P0 MOV R10, RZ ;  /* 0x000000ff000a0202 */ /* 0x000fe20000000f00 */
[----:B------:R-:W-:Y:S02]  /*346b0*/  @!P0 IMAD.MOV.U32 R11, RZ, RZ, R7 ;  /* 0x000000ffff0b8224 */ /* 0x000fe400078e0007 */
[----:B------:R-:W-:Y:S01]  /*346c0*/  @P0 IMAD.MOV.U32 R11, RZ, RZ, R8 ;  /* 0x000000ffff0b0224 */ /* 0x000fe200078e0008 */
[----:B------:R-:W-:Y:S06]  /*346d0*/  BRA `(.L_x_762) ;  /* 0x00000000001c7947 */ /* 0x000fec0003800000 */
.L_x_764:
[----:B------:R-:W-:Y:S01]  /*346e0*/  LOP3.LUT R7, R79, 0x80000, RZ, 0xfc, !PT ;  /* 0x000800004f077812 */ /* 0x000fe200078efcff */
[----:B------:R-:W-:-:S04]  /*346f0*/  IMAD.MOV.U32 R10, RZ, RZ, R78 ;  /* 0x000000ffff0a7224 */ /* 0x000fc800078e004e */
[----:B------:R-:W-:Y:S01]  /*34700*/  IMAD.MOV.U32 R11, RZ, RZ, R7 ;  /* 0x000000ffff0b7224 */ /* 0x000fe200078e0007 */
[----:B------:R-:W-:Y:S06]  /*34710*/  BRA `(.L_x_762) ;  /* 0x00000000000c7947 */ /* 0x000fec0003800000 */
.L_x_763:
[----:B------:R-:W-:Y:S02]  /*34720*/  LOP3.LUT R7, R83, 0x80000, RZ, 0xfc, !PT ;  /* 0x0008000053077812 */ /* 0x000fe400078efcff */
[----:B------:R-:W-:-:S03]  /*34730*/  MOV R10, R82 ;  /* 0x00000052000a7202 */ /* 0x000fc60000000f00 */
[----:B------:R-:W-:-:S07]  /*34740*/  IMAD.MOV.U32 R11, RZ, RZ, R7 ;  /* 0x000000ffff0b7224 */ /* 0x000fce00078e0007 */
.L_x_762:
[----:B------:R-:W-:Y:S05]  /*34750*/  BSYNC.RECONVERGENT B0 ;  /* 0x0000000000007941 */ /* 0x000fea0003800200 */
.L_x_760:
[----:B------:R-:W-:Y:S01]  /*34760*/  IMAD.MOV.U32 R8, RZ, RZ, R10 ;  /* 0x000000ffff087224 */ /* 0x000fe200078e000a */
[----:B------:R-:W-:Y:S01]  /*34770*/  MOV R10, R6 ;  /* 0x00000006000a7202 */ /* 0x000fe20000000f00 */
[----:B------:R-:W-:Y:S02]  /*34780*/  IMAD.MOV.U32 R7, RZ, RZ, R11 ;  /* 0x000000ffff077224 */ /* 0x000fe400078e000b */
[----:B------:R-:W-:-:S04]  /*34790*/  IMAD.MOV.U32 R11, RZ, RZ, 0x0 ;  /* 0x00000000ff0b7424 */ /* 0x000fc800078e00ff */
[----:B------:R-:W-:Y:S05]  /*347a0*/  RET.REL.NODEC R10 `(_Z4ItotidPdPsS_S_) ;  /* 0xfffffcb80a147950 */ /* 0x000fea0003c3ffff */
        .type           $_Z4ItotidPdPsS_S_$__internal_accurate_pow,@function
        .size           $_Z4ItotidPdPsS_S_$__internal_accurate_pow,(.L_x_811 - $_Z4ItotidPdPsS_S_$__internal_accurate_pow)
$_Z4ItotidPdPsS_S_$__internal_accurate_pow:
[----:B------:R-:W-:Y:S01]  /*347b0*/  ISETP.GT.U32.AND P1, PT, R7, 0xfffff, PT ;  /* 0x000fffff0700780c */ /* 0x000fe20003f24070 */
[--C-:B------:R-:W-:Y:S01]  /*347c0*/  IMAD.MOV.U32 R11, RZ, RZ, R7.reuse ;  /* 0x000000ffff0b7224 */ /* 0x100fe200078e0007 */
[----:B------:R-:W-:Y:S01]  /*347d0*/  UMOV UR6, 0x7d2cafe2 ;  /* 0x7d2cafe200067882 */ /* 0x000fe20000000000 */
[----:B------:R-:W-:Y:S01]  /*347e0*/  IMAD.MOV.U32 R80, RZ, RZ, RZ ;  /* 0x000000ffff507224 */ /* 0x000fe200078e00ff */
[----:B------:R-:W-:Y:S01]  /*347f0*/  UMOV UR7, 0x3eb0f5ff ;  /* 0x3eb0f5ff00077882 */ /* 0x000fe20000000000 */
[----:B------:R-:W-:Y:S01]  /*34800*/  SHF.R.U32.HI R7, RZ, 0x14, R7 ;  /* 0x00000014ff077819 */ /* 0x000fe20000011607 */
[----:B------:R-:W-:Y:S01]  /*34810*/  UMOV UR8, 0x3b39803f ;  /* 0x3b39803f00087882 */ /* 0x000fe20000000000 */
[----:B------:R-:W-:-:S06]  /*34820*/  UMOV UR9, 0x3c7abc9e ;  /* 0x3c7abc9e00097882 */ /* 0x000fcc0000000000 */
[----:B------:R-:W-:-:S10]  /*34830*/  @!P1 DMUL R78, R10, 1.80143985094819840000e+16 ;  /* 0x435000000a4e9828 */ /* 0x000fd40000000000 */
[----:B------:R-:W-:Y:S01]  /*34840*/  @!P1 IMAD.MOV.U32 R11, RZ, RZ, R79 ;  /* 0x000000ffff0b9224 */ /* 0x000fe200078e004f */
[----:B------:R-:W-:Y:S02]  /*34850*/  @!P1 MOV R10, R78 ;  /* 0x0000004e000a9202 */ /* 0x000fe40000000f00 */
[----:B------:R-:W-:Y:S02]  /*34860*/  @!P1 LEA.HI R7, R79, 0xffffffca, RZ, 0xc ;  /* 0xffffffca4f079811 */ /* 0x000fe400078f60ff */
[----:B------:R-:W-:Y:S01]  /*34870*/  LOP3.LUT R11, R11, 0x800fffff, RZ, 0xc0, !PT ;  /* 0x800fffff0b0b7812 */ /* 0x000fe200078ec0ff */
[----:B------:R-:W-:-:S03]  /*34880*/  IMAD.MOV.U32 R82, RZ, RZ, R10 ;  /* 0x000000ffff527224 */ /* 0x000fc600078e000a */
[----:B------:R-:W-:-:S04]  /*34890*/  LOP3.LUT R11, R11, 0x3ff00000, RZ, 0xfc, !PT ;  /* 0x3ff000000b0b7812 */ /* 0x000fc800078efcff */
[----:B------:R-:W-:Y:S01]  /*348a0*/  ISETP.GE.U32.AND P3, PT, R11, 0x3ff6a09f, PT ;  /* 0x3ff6a09f0b00780c */ /* 0x000fe20003f66070 */
[----:B------:R-:W-:-:S12]  /*348b0*/  IMAD.MOV.U32 R83, RZ, RZ, R11 ;  /* 0x000000ffff537224 */ /* 0x000fd800078e000b */
[----:B------:R-:W-:-:S05]  /*348c0*/  @P3 VIADD R10, R83, 0xfff00000 ;  /* 0xfff00000530a3836 */ /* 0x000fca0000000000 */
[----:B------:R-:W-:-:S06]  /*348d0*/  @P3 MOV R83, R10 ;  /* 0x0000000a00533202 */ /* 0x000fcc0000000f00 */
[C---:B------:R-:W-:Y:S02]  /*348e0*/  DADD R10, R82.reuse, 1 ;  /* 0x3ff00000520a7429 */ /* 0x040fe40000000000 */
[----:B------:R-:W-:-:S04]  /*348f0*/  DADD R82, R82, -1 ;  /* 0xbff0000052527429 */ /* 0x000fc80000000000 */
[----:B------:R-:W0:Y:S02]  /*34900*/  MUFU.RCP64H R81, R11 ;  /* 0x0000000b00517308 */ /* 0x000e240000001800 */
[----:B0-----:R-:W-:-:S08]  /*34910*/  DFMA R10, -R10, R80, 1 ;  /* 0x3ff000000a0a742b */ /* 0x001fd00000000150 */
[----:B------:R-:W-:-:S08]  /*34920*/  DFMA R10, R10, R10, R10 ;  /* 0x0000000a0a0a722b */ /* 0x000fd0000000000a */
[----:B------:R-:W-:Y:S01]  /*34930*/  DFMA R10, R80, R10, R80 ;  /* 0x0000000a500a722b */ /* 0x000fe20000000050 */
[----:B------:R-:W-:Y:S02]  /*34940*/  IMAD.MOV.U32 R80, RZ, RZ, 0x41ad3b5a ;  /* 0x41ad3b5aff507424 */ /* 0x000fe400078e00ff */
[----:B------:R-:W-:-:S05]  /*34950*/  IMAD.MOV.U32 R81, RZ, RZ, 0x3ed0f5d2 ;  /* 0x3ed0f5d2ff517424 */ /* 0x000fca00078e00ff */
[----:B------:R-:W-:-:S08]  /*34960*/  DMUL R84, R82, R10 ;  /* 0x0000000a52547228 */ /* 0x000fd00000000000 */
[----:B------:R-:W-:-:S08]  /*34970*/  DFMA R84, R82, R10, R84 ;  /* 0x0000000a5254722b */ /* 0x000fd00000000054 */
[----:B------:R-:W-:-:S08]  /*34980*/  DMUL R88, R84, R84 ;  /* 0x0000005454587228 */ /* 0x000fd00000000000 */
[----:B------:R-:W-:Y:S01]  /*34990*/  DFMA R80, R88, UR6, R80 ;  /* 0x0000000658507c2b */ /* 0x000fe20008000050 */
[----:B------:R-:W-:Y:S01]  /*349a0*/  UMOV UR6, 0x75488a3f ;  /* 0x75488a3f00067882 */ /* 0x000fe20000000000 */
[----:B------:R-:W-:-:S06]  /*349b0*/  UMOV UR7, 0x3ef3b20a ;  /* 0x3ef3b20a00077882 */ /* 0x000fcc0000000000 */
[----:B------:R-:W-:Y:S01]  /*349c0*/  DFMA R86, R88, R80, UR6 ;  /* 0x0000000658567e2b */ /* 0x000fe20008000050 */
        /* <DEDUP_REMOVED lines=17> */
[----:B------:R-:W-:-:S03]  /*34ae0*/  UMOV UR7, 0x3fb55555 ;  /* 0x3fb5555500077882 */ /* 0x000fc60000000000 */
[----:B------:R-:W-:Y:S01]  /*34af0*/  IADD3 R91, PT, PT, R81, 0x100000, RZ ;  /* 0x00100000515b7810 */ /* 0x000fe20007ffe0ff */
[----:B------:R-:W-:Y:S02]  /*34b00*/  IMAD.MOV.U32 R90, RZ, RZ, R80 ;  /* 0x000000ffff5a7224 */ /* 0x000fe400078e0050 */
[----:B------:R-:W-:-:S08]  /*34b10*/  DFMA R82, R88, R86, UR6 ;  /* 0x0000000658527e2b */ /* 0x000fd00008000056 */
[----:B------:R-:W-:Y:S01]  /*34b20*/  DADD R10, -R82, UR6 ;  /* 0x00000006520a7e29 */ /* 0x000fe20008000100 */
[----:B------:R-:W-:Y:S01]  /*34b30*/  UMOV UR6, 0xb9e7b0 ;  /* 0x00b9e7b000067882 */ /* 0x000fe20000000000 */
[----:B------:R-:W-:-:S06]  /*34b40*/  UMOV UR7, 0x3c46a4cb ;  /* 0x3c46a4cb00077882 */ /* 0x000fcc0000000000 */
[----:B------:R-:W-:Y:S02]  /*34b50*/  DFMA R10, R88, R86, R10 ;  /* 0x00000056580a722b */ /* 0x000fe4000000000a */
[----:B------:R-:W-:-:S06]  /*34b60*/  DMUL R86, R84, R84 ;  /* 0x0000005454567228 */ /* 0x000fcc0000000000 */
[----:B------:R-:W-:Y:S01]  /*34b70*/  DADD R10, R10, -UR6 ;  /* 0x800000060a0a7e29 */ /* 0x000fe20008000000 */
[----:B------:R-:W-:Y:S01]  /*34b80*/  UMOV UR6, 0x80000000 ;  /* 0x8000000000067882 */ /* 0x000fe20000000000 */
[C---:B------:R-:W-:Y:S01]  /*34b90*/  DFMA R78, R84.reuse, R84, -R86 ;  /* 0x00000054544e722b */ /* 0x040fe20000000856 */
[----:B------:R-:W-:Y:S01]  /*34ba0*/  UMOV UR7, 0x43300000 ;  /* 0x4330000000077882 */ /* 0x000fe20000000000 */
[----:B------:R-:W-:-:S06]  /*34bb0*/  DMUL R88, R84, R86 ;  /* 0x0000005654587228 */ /* 0x000fcc0000000000 */
[C---:B------:R-:W-:Y:S02]  /*34bc0*/  DFMA R90, R84.reuse, R90, R78 ;  /* 0x0000005a545a722b */ /* 0x040fe4000000004e */
[----:B------:R-:W-:-:S08]  /*34bd0*/  DFMA R78, R84, R86, -R88 ;  /* 0x00000056544e722b */ /* 0x000fd00000000858 */
[----:B------:R-:W-:Y:S02]  /*34be0*/  DFMA R78, R80, R86, R78 ;  /* 0x00000056504e722b */ /* 0x000fe4000000004e */
[----:B------:R-:W-:-:S06]  /*34bf0*/  DADD R86, R82, R10 ;  /* 0x0000000052567229 */ /* 0x000fcc000000000a */
[----:B------:R-:W-:Y:S02]  /*34c00*/  DFMA R78, R84, R90, R78 ;  /* 0x0000005a544e722b */ /* 0x000fe4000000004e */
[----:B------:R-:W-:Y:S02]  /*34c10*/  DADD R90, R82, -R86 ;  /* 0x00000000525a7229 */ /* 0x000fe40000000856 */
[----:B------:R-:W-:-:S06]  /*34c20*/  DMUL R82, R86, R88 ;  /* 0x0000005856527228 */ /* 0x000fcc0000000000 */
[----:B------:R-:W-:Y:S02]  /*34c30*/  DADD R90, R10, R90 ;  /* 0x000000000a5a7229 */ /* 0x000fe4000000005a */
[----:B------:R-:W-:-:S08]  /*34c40*/  DFMA R10, R86, R88, -R82 ;  /* 0x00000058560a722b */ /* 0x000fd00000000852 */
[----:B------:R-:W-:-:S08]  /*34c50*/  DFMA R10, R86, R78, R10 ;  /* 0x0000004e560a722b */ /* 0x000fd0000000000a */
[----:B------:R-:W-:-:S08]  /*34c60*/  DFMA R90, R90, R88, R10 ;  /* 0x000000585a5a722b */ /* 0x000fd0000000000a */
[----:B------:R-:W-:-:S08]  /*34c70*/  DADD R10, R82, R90 ;  /* 0x00000000520a7229 */ /* 0x000fd0000000005a */
[--C-:B------:R-:W-:Y:S02]  /*34c80*/  DADD R78, R84, R10.reuse ;  /* 0x00000000544e7229 */ /* 0x100fe4000000000a */
[----:B------:R-:W-:-:S06]  /*34c90*/  DADD R82, R82, -R10 ;  /* 0x0000000052527229 */ /* 0x000fcc000000080a */
[----:B------:R-:W-:Y:S02]  /*34ca0*/  DADD R84, R84, -R78 ;  /* 0x0000000054547229 */ /* 0x000fe4000000084e */
[----:B------:R-:W-:-:S06]  /*34cb0*/  DADD R82, R90, R82 ;  /* 0x000000005a527229 */ /* 0x000fcc0000000052 */
[----:B------:R-:W-:Y:S01]  /*34cc0*/  DADD R84, R10, R84 ;  /* 0x000000000a547229 */ /* 0x000fe20000000054 */
[C---:B------:R-:W-:Y:S02]  /*34cd0*/  VIADD R10, R7.reuse, 0xfffffc01 ;  /* 0xfffffc01070a7836 */ /* 0x040fe40000000000 */
[----:B------:R-:W-:Y:S02]  /*34ce0*/  HFMA2 R11, -RZ, RZ, 3.59375, 0 ;  /* 0x43300000ff0b7431 */ /* 0x000fe400000001ff */
[----:B------:R-:W-:-:S03]  /*34cf0*/  @P3 VIADD R10, R7, 0xfffffc02 ;  /* 0xfffffc02070a3836 */ /* 0x000fc60000000000 */
[----:B------:R-:W-:Y:S02]  /*34d00*/  DADD R82, R82, R84 ;  /* 0x0000000052527229 */ /* 0x000fe40000000054 */
[----:B------:R-:W-:-:S06]  /*34d10*/  LOP3.LUT R10, R10, 0x80000000, RZ, 0x3c, !PT ;  /* 0x800000000a0a7812 */ /* 0x000fcc00078e3cff */
[----:B------:R-:W-:Y:S02]  /*34d20*/  DADD R80, R80, R82 ;  /* 0x0000000050507229 */ /* 0x000fe40000000052 */
[----:B------:R-:W-:Y:S01]  /*34d30*/  DADD R82, R10, -UR6 ;  /* 0x800000060a527e29 */ /* 0x000fe20008000000 */
[----:B------:R-:W-:Y:S01]  /*34d40*/  UMOV UR6, 0xfefa39ef ;  /* 0xfefa39ef00067882 */ /* 0x000fe20000000000 */
[----:B------:R-:W-:-:S04]  /*34d50*/  UMOV UR7, 0x3fe62e42 ;  /* 0x3fe62e4200077882 */ /* 0x000fc80000000000 */
[----:B------:R-:W-:-:S08]  /*34d60*/  DADD R84, R78, R80 ;  /* 0x000000004e547229 */ /* 0x000fd00000000050 */
[--C-:B------:R-:W-:Y:S02]  /*34d70*/  DFMA R10, R82, UR6, R84.reuse ;  /* 0x00000006520a7c2b */ /* 0x100fe40008000054 */
[----:B------:R-:W-:-:S06]  /*34d80*/  DADD R86, R78, -R84 ;  /* 0x000000004e567229 */ /* 0x000fcc0000000854 */
[----:B------:R-:W-:Y:S02]  /*34d90*/  DFMA R78, R82, -UR6, R10 ;  /* 0x80000006524e7c2b */ /* 0x000fe4000800000a */
[----:B------:R-:W-:-:S06]  /*34da0*/  DADD R86, R80, R86 ;  /* 0x0000000050567229 */ /* 0x000fcc0000000056 */
[----:B------:R-:W-:-:S08]  /*34db0*/  DADD R78, -R84, R78 ;  /* 0x00000000544e7229 */ /* 0x000fd0000000014e */
[----:B------:R-:W-:-:S08]  /*34dc0*/  DADD R78, R86, -R78 ;  /* 0x00000000564e7229 */ /* 0x000fd0000000084e */
[----:B------:R-:W-:Y:S01]  /*34dd0*/  DFMA R82, R82, UR8, R78 ;  /* 0x0000000852527c2b */ /* 0x000fe2000800004e */
[----:B------:R-:W-:Y:S02]  /*34de0*/  IMAD.MOV.U32 R79, RZ, RZ, R6 ;  /* 0x000000ffff4f7224 */ /* 0x000fe400078e0006 */
[----:B------:R-:W-:Y:S02]  /*34df0*/  IMAD.MOV.U32 R78, RZ, RZ, R8 ;  /* 0x000000ffff4e7224 */ /* 0x000fe400078e0008 */
[C---:B------:R-:W-:Y:S01]  /*34e00*/  IMAD.SHL.U32 R6, R79.reuse, 0x2, RZ ;  /* 0x000000024f067824 */ /* 0x040fe200078e00ff */
[----:B------:R-:W-:Y:S02]  /*34e10*/  LOP3.LUT R7, R79, 0xff0fffff, RZ, 0xc0, !PT ;  /* 0xff0fffff4f077812 */ /* 0x000fe400078ec0ff */
[----:B------:R-:W-:Y:S02]  /*34e20*/  DADD R80, R10, R82 ;  /* 0x000000000a507229 */ /* 0x000fe40000000052 */
[----:B------:R-:W-:-:S04]  /*34e30*/  ISETP.GT.U32.AND P1, PT, R6, -0x2000001, PT ;  /* 0xfdffffff0600780c */ /* 0x000fc80003f24070 */
[----:B------:R-:W-:Y:S02]  /*34e40*/  SEL R79, R7, R79, P1 ;  /* 0x0000004f074f7207 */ /* 0x000fe40000800000 */
[----:B------:R-:W-:-:S04]  /*34e50*/  DADD R10, R10, -R80 ;  /* 0x000000000a0a7229 */ /* 0x000fc80000000850 */
[----:B------:R-:W-:-:S04]  /*34e60*/  DMUL R6, R80, R78 ;  /* 0x0000004e50067228 */ /* 0x000fc80000000000 */
[----:B------:R-:W-:Y:S01]  /*34e70*/  DADD R10, R82, R10 ;  /* 0x00000000520a7229 */ /* 0x000fe2000000000a */
[----:B------:R-:W-:Y:S01]  /*34e80*/  MOV R82, 0x652b82fe ;  /* 0x652b82fe00527802 */ /* 0x000fe20000000f00 */
[----:B------:R-:W-:Y:S02]  /*34e90*/  IMAD.MOV.U32 R83, RZ, RZ, 0x3ff71547 ;  /* 0x3ff71547ff537424 */ /* 0x000fe400078e00ff */
[----:B------:R-:W-:-:S08]  /*34ea0*/  DFMA R80, R80, R78, -R6 ;  /* 0x0000004e5050722b */ /* 0x000fd00000000806 */
[----:B------:R-:W-:-:S08]  /*34eb0*/  DFMA R78, R10, R78, R80 ;  /* 0x0000004e0a4e722b */ /* 0x000fd00000000050 */
[----:B------:R-:W-:-:S08]  /*34ec0*/  DADD R84, R6, R78 ;  /* 0x0000000006547229 */ /* 0x000fd0000000004e */
[----:B------:R-:W-:Y:S02]  /*34ed0*/  DFMA R82, R84, R82, 6.75539944105574400000e+15 ;  /* 0x433800005452742b */ /* 0x000fe40000000052 */
[----:B------:R-:W-:Y:S01]  /*34ee0*/  FSETP.GEU.AND P1, PT, |R85|, 4.1917929649353027344, PT ;  /* 0x4086232b5500780b */ /* 0x000fe20003f2e200 */
[----:B------:R-:W-:-:S05]  /*34ef0*/  DADD R6, R6, -R84 ;  /* 0x0000000006067229 */ /* 0x000fca0000000854 */
[----:B------:R-:W-:-:S03]  /*34f00*/  DADD R10, R82, -6.75539944105574400000e+15 ;  /* 0xc3380000520a7429 */ /* 0x000fc60000000000 */
[----:B------:R-:W-:-:S05]  /*34f10*/  DADD R78, R78, R6 ;  /* 0x000000004e4e7229 */ /* 0x000fca0000000006 */
        /* <DEDUP_REMOVED lines=46> */
[----:B------:R-:W-:Y:S01]  /*35200*/  @!P3 IMAD R11, R6, 0x100000, R11 ;  /* 0x00100000060bb824 */ /* 0x000fe200078e020b */
[----:B------:R-:W-:Y:S02]  /*35210*/  @!P3 MOV R6, RZ ;  /* 0x000000ff0006b202 */ /* 0x000fe40000000f00 */
[----:B------:R-:W-:-:S06]  /*35220*/  @!P3 LEA R7, R7, 0x3ff00000, 0x14 ;  /* 0x3ff000000707b811 */ /* 0x000fcc00078ea0ff */
[----:B------:R-:W-:-:S11]  /*35230*/  @!P3 DMUL R80, R10, R6 ;  /* 0x000000060a50b228 */ /* 0x000fd60000000000 */
.L_x_765:
[----:B------:R-:W-:Y:S01]  /*35240*/  DFMA R78, R78, R80, R80 ;  /* 0x000000504e4e722b */ /* 0x000fe20000000050 */
[----:B------:R-:W-:Y:S01]  /*35250*/  IMAD.MOV.U32 R8, RZ, RZ, R9 ;  /* 0x000000ffff087224 */ /* 0x000fe200078e0009 */
[----:B------:R-:W-:Y:S01]  /*35260*/  DSETP.NEU.AND P1, PT, |R80|, +INF , PT ;  /* 0x7ff000005000742a */ /* 0x000fe20003f2d200 */
[----:B------:R-:W-:-:S07]  /*35270*/  IMAD.MOV.U32 R9, RZ, RZ, 0x0 ;  /* 0x00000000ff097424 */ /* 0x000fce00078e00ff */
[----:B------:R-:W-:Y:S02]  /*35280*/  FSEL R7, R80, R78, !P1 ;  /* 0x0000004e50077208 */ /* 0x000fe40004800000 */
[----:B------:R-:W-:Y:S01]  /*35290*/  FSEL R6, R81, R79, !P1 ;  /* 0x0000004f51067208 */ /* 0x000fe20004800000 */
[----:B------:R-:W-:Y:S06]  /*352a0*/  RET.REL.NODEC R8 `(_Z4ItotidPdPsS_S_) ;  /* 0xfffffcac08547950 */ /* 0x000fec0003c3ffff */
.L_x_766:
        /* <DEDUP_REMOVED lines=13> */
.L_x_811:


//--------------------- .text._Z11set_S2IstimiPddPi --------------------------
	.section	.text._Z11set_S2IstimiPddPi,"ax",@progbits
	.align	128
        .global         _Z11set_S2IstimiPddPi
        .type           _Z11set_S2IstimiPddPi,@function
        .size           _Z11set_S2IstimiPddPi,(.L_x_815 - _Z11set_S2IstimiPddPi)
        .other          _Z11set_S2IstimiPddPi,@"STO_CUDA_ENTRY STV_DEFAULT"
_Z11set_S2IstimiPddPi:
.text._Z11set_S2IstimiPddPi:
        /* <DEDUP_REMOVED lines=10> */
[----:B0-----:R-:W-:-:S06]  /*00a0*/  IMAD.WIDE R2, R7, 0x4, R2 ;  /* 0x0000000407027825 */ /* 0x001fcc00078e0202 */
[----:B-1----:R-:W2:Y:S02]  /*00b0*/  LDG.E R2, desc[UR4][R2.64] ;  /* 0x0000000402027981 */ /* 0x002ea4000c1e1900 */
[----:B--2---:R-:W-:-:S13]  /*00c0*/  ISETP.NE.AND P0, PT, R2, RZ, PT ;  /* 0x000000ff0200720c */ /* 0x004fda0003f05270 */
[----:B------:R-:W-:Y:S05]  /*00d0*/  @!P0 EXIT ;  /* 0x000000000000894d */ /* 0x000fea0003800000 */
[----:B------:R-:W0:Y:S01]  /*00e0*/  LDC.64 R2, c[0x0][0x388] ;  /* 0x0000e200ff027b82 */ /* 0x000e220000000a00 */
[----:B------:R-:W-:-:S07]  /*00f0*/  IMAD R7, R7, 0x2c, RZ ;  /* 0x0000002c07077824 */ /* 0x000fce00078e02ff */
[----:B------:R-:W1:Y:S01]  /*0100*/  LDC.64 R4, c[0x0][0x390] ;  /* 0x0000e400ff047b82 */ /* 0x000e620000000a00 */
[----:B0-----:R-:W-:-:S05]  /*0110*/  IMAD.WIDE R2, R7, 0x8, R2 ;  /* 0x0000000807027825 */ /* 0x001fca00078e0202 */
[----:B-1----:R-:W-:Y:S01]  /*0120*/  STG.E.64 desc[UR4][R2.64], R4 ;  /* 0x0000000402007986 */ /* 0x002fe2000c101b04 */
[----:B------:R-:W-:Y:S05]  /*0130*/  EXIT ;  /* 0x000000000000794d */ /* 0x000fea0003800000 */
.L_x_767:
        /* <DEDUP_REMOVED lines=12> */
.L_x_815:


//--------------------- .text._Z9set_IstimiidddPdPf --------------------------
	.section	.text._Z9set_IstimiidddPdPf,"ax",@progbits
	.align	128
        .global         _Z9set_IstimiidddPdPf
        .type           _Z9set_IstimiidddPdPf,@function
        .size           _Z9set_IstimiidddPdPf,(.L_x_816 - _Z9set_IstimiidddPdPf)
        .other          _Z9set_IstimiidddPdPf,@"STO_CUDA_ENTRY STV_DEFAULT"
_Z9set_IstimiidddPdPf:
.text._Z9set_IstimiidddPdPf:
        /* <DEDUP_REMOVED lines=10> */
[----:B------:R-:W-:Y:S01]  /*00a0*/  SHF.L.U32 R5, R0, 0x1, RZ ;  /* 0x0000000100057819 */ /* 0x000fe200000006ff */
[----:B------:R-:W2:Y:S01]  /*00b0*/  LDCU.64 UR6, c[0x0][0x388] ;  /* 0x00007100ff0677ac */ /* 0x000ea20008000a00 */
[----:B------:R-:W3:Y:S03]  /*00c0*/  LDCU.64 UR8, c[0x0][0x398] ;  /* 0x00007300ff0877ac */ /* 0x000ee60008000a00 */
[----:B0-----:R-:W-:-:S05]  /*00d0*/  IMAD.WIDE R2, R5, 0x4, R2 ;  /* 0x0000000405027825 */ /* 0x001fca00078e0202 */
[----:B-1----:R-:W4:Y:S02]  /*00e0*/  LDG.E R0, desc[UR4][R2.64+0x4] ;  /* 0x0000040402007981 */ /* 0x002f24000c1e1900 */
[----:B----4-:R-:W-:-:S04]  /*00f0*/  FMUL R0, R0, 1000 ;  /* 0x447a000000007820 */ /* 0x010fc80000400000 */
[----:B------:R-:W2:Y:S02]  /*0100*/  F2F.F64.F32 R4, R0 ;  /* 0x0000000000047310 */ /* 0x000ea40000201800 */
[----:B--2---:R-:W-:-:S08]  /*0110*/  DADD R4, R4, UR6 ;  /* 0x0000000604047e29 */ /* 0x004fd00008000000 */
[----:B------:R-:W-:-:S08]  /*0120*/  DADD R6, R4, 3 ;  /* 0x4008000004067429 */ /* 0x000fd00000000000 */
[----:B---3--:R-:W-:-:S06]  /*0130*/  DSETP.GT.AND P0, PT, R6, UR8, PT ;  /* 0x0000000806007e2a */ /* 0x008fcc000bf04000 */
[----:B------:R-:W-:-:S14]  /*0140*/  DSETP.GTU.OR P0, PT, R4, UR8, !P0 ;  /* 0x0000000804007e2a */ /* 0x000fdc000c70c400 */
[----:B------:R-:W-:Y:S05]  /*0150*/  @P0 EXIT ;  /* 0x000000000000094d */ /* 0x000fea0003800000 */
[----:B------:R-:W2:Y:S01]  /*0160*/  LDG.E R2, desc[UR4][R2.64] ;  /* 0x0000000402027981 */ /* 0x000ea2000c1e1900 */
[----:B------:R-:W0:Y:S08]  /*0170*/  LDC.64 R4, c[0x0][0x3a0] ;  /* 0x0000e800ff047b82 */ /* 0x000e300000000a00 */
[----:B------:R-:W1:Y:S01]  /*0180*/  LDC.64 R6, c[0x0][0x390] ;  /* 0x0000e400ff067b82 */ /* 0x000e620000000a00 */
[----:B--2---:R-:W2:Y:S02]  /*0190*/  F2I.TRUNC.NTZ R0, R2 ;  /* 0x0000000200007305 */ /* 0x004ea4000020f100 */
[----:B--2---:R-:W-:-:S04]  /*01a0*/  IMAD R9, R0, 0x2c, RZ ;  /* 0x0000002c00097824 */ /* 0x004fc800078e02ff */
[----:B0-----:R-:W-:-:S05]  /*01b0*/  IMAD.WIDE R4, R9, 0x8, R4 ;  /* 0x0000000809047825 */ /* 0x001fca00078e0204 */
[----:B-1----:R-:W-:Y:S01]  /*01c0*/  STG.E.64 desc[UR4][R4.64], R6 ;  /* 0x0000000604007986 */ /* 0x002fe2000c101b04 */
[----:B------:R-:W-:Y:S05]  /*01d0*/  EXIT ;  /* 0x000000000000794d */ /* 0x000fea0003800000 */
.L_x_768:
        /* <DEDUP_REMOVED lines=10> */
.L_x_816:


//--------------------- .text._Z10init_IstimiPd   --------------------------
	.section	.text._Z10init_IstimiPd,"ax",@progbits
	.align	128
        .global         _Z10init_IstimiPd
        .type           _Z10init_IstimiPd,@function
        .size           _Z10init_IstimiPd,(.L_x_817 - _Z10init_IstimiPd)
        .other          _Z10init_IstimiPd,@"STO_CUDA_ENTRY STV_DEFAULT"
_Z10init_IstimiPd:
.text._Z10init_IstimiPd:
        /* <DEDUP_REMOVED lines=10> */
[----:B------:R-:W-:-:S04]  /*00a0*/  IMAD R5, R0, 0x2c, RZ ;  /* 0x0000002c00057824 */ /* 0x000fc800078e02ff */
[----:B0-----:R-:W-:-:S05]  /*00b0*/  IMAD.WIDE R2, R5, 0x8, R2 ;  /* 0x0000000805027825 */ /* 0x001fca00078e0202 */
[----:B-1----:R-:W-:Y:S01]  /*00c0*/  STG.E.64 desc[UR4][R2.64], RZ ;  /* 0x000000ff02007986 */ /* 0x002fe2000c101b04 */
[----:B------:R-:W-:Y:S05]  /*00d0*/  EXIT ;  /* 0x000000000000794d */ /* 0x000fea0003800000 */
.L_x_769:
        /* <DEDUP_REMOVED lines=10> */
.L_x_817:


//--------------------- .text._Z7calc_duiPdS_PiS0_ --------------------------
	.section	.text._Z7calc_duiPdS_PiS0_,"ax",@progbits
	.align	128
        .global         _Z7calc_duiPdS_PiS0_
        .type           _Z7calc_duiPdS_PiS0_,@function
        .size           _Z7calc_duiPdS_PiS0_,(.L_x_812 - _Z7calc_duiPdS_PiS0_)
        .other          _Z7calc_duiPdS_PiS0_,@"STO_CUDA_ENTRY STV_DEFAULT"
_Z7calc_duiPdS_PiS0_:
.text._Z7calc_duiPdS_PiS0_:
        /* <DEDUP_REMOVED lines=10> */
[----:B------:R-:W2:Y:S01]  /*00a0*/  LDC.64 R2, c[0x0][0x398] ;  /* 0x0000e600ff027b82 */ /* 0x000ea20000000a00 */
[----:B0-----:R-:W-:-:S06]  /*00b0*/  IMAD.WIDE R4, R0, 0x4, R4 ;  /* 0x0000000400047825 */ /* 0x001fcc00078e0204 */
[----:B-1----:R-:W2:Y:S02]  /*00c0*/  LDG.E R5, desc[UR4][R4.64+0x4] ;  /* 0x0000040404057981 */ /* 0x002ea4000c1e1900 */
[----:B--2---:R-:W-:-:S05]  /*00d0*/  IMAD.WIDE R2, R5, 0x4, R2 ;  /* 0x0000000405027825 */ /* 0x004fca00078e0202 */
[----:B------:R-:W2:Y:S01]  /*00e0*/  LDG.E R6, desc[UR4][R2.64+-0x100704] ;  /* 0xeff8fc0402067981 */ /* 0x000ea2000c1e1900 */
[----:B------:R-:W-:Y:S01]  /*00f0*/  BSSY.RECONVERGENT B0, `(.L_x_770) ;  /* 0x0000013000007945 */ /* 0x000fe20003800200 */
[----:B--2---:R-:W-:-:S13]  /*0100*/  ISETP.GE.AND P0, PT, R6, 0x1, PT ;  /* 0x000000010600780c */ /* 0x004fda0003f06270 */
[----:B------:R-:W-:Y:S05]  /*0110*/  @!P0 BRA `(.L_x_771) ;  /* 0x0000000000148947 */ /* 0x000fea0003800000 */
[----:B------:R-:W0:Y:S01]  /*0120*/  LDC.64 R10, c[0x0][0x388] ;  /* 0x0000e200ff0a7b82 */ /* 0x000e220000000a00 */
[----:B------:R-:W-:-:S04]  /*0130*/  VIADD R5, R6, 0xffffffff ;  /* 0xffffffff06057836 */ /* 0x000fc80000000000 */
[----:B0-----:R-:W-:-:S06]  /*0140*/  IMAD.WIDE.U32 R10, R5, 0x8, R10 ;  /* 0x00000008050a7825 */ /* 0x001fcc00078e000a */
[----:B------:R-:W5:Y:S01]  /*0150*/  LDG.E.64 R10, desc[UR4][R10.64] ;  /* 0x000000040a0a7981 */ /* 0x000f62000c1e1b00 */
[----:B------:R-:W-:Y:S05]  /*0160*/  BRA `(.L_x_772) ;  /* 0x00000000002c7947 */ /* 0x000fea0003800000 */
.L_x_771:
[----:B------:R-:W-:Y:S01]  /*0170*/  ISETP.GT.AND P0, PT, R6, -0x1, PT ;  /* 0xffffffff0600780c */ /* 0x000fe20003f04270 */
[----:B------:R-:W-:Y:S02]  /*0180*/  IMAD.MOV.U32 R10, RZ, RZ, 0x0 ;  /* 0x00000000ff0a7424 */ /* 0x000fe400078e00ff */
[----:B------:R-:W-:-:S10]  /*0190*/  IMAD.MOV.U32 R11, RZ, RZ, -0x3fa98000 ;  /* 0xc0568000ff0b7424 */ /* 0x000fd400078e00ff */
[----:B------:R-:W-:Y:S05]  /*01a0*/  @P0 BRA `(.L_x_772) ;  /* 0x00000000001c0947 */ /* 0x000fea0003800000 */
[----:B------:R-:W0:Y:S01]  /*01b0*/  LDCU.64 UR6, c[0x0][0x388] ;  /* 0x00007100ff0677ac */ /* 0x000e220008000a00 */
[----:B------:R-:W-:-:S03]  /*01c0*/  IMAD.WIDE.U32 R4, R6, 0x8, RZ ;  /* 0x0000000806047825 */ /* 0x000fc600078e00ff */
[----:B------:R-:W-:Y:S02]  /*01d0*/  LOP3.LUT R10, R4, 0xfffffff8, RZ, 0x3c, !PT ;  /* 0xfffffff8040a7812 */ /* 0x000fe400078e3cff */
[----:B------:R-:W-:Y:S02]  /*01e0*/  LOP3.LUT R4, R5, 0x7, RZ, 0x3c, !PT ;  /* 0x0000000705047812 */ /* 0x000fe400078e3cff */
[----:B0-----:R-:W-:-:S04]  /*01f0*/  IADD3 R10, P0, PT, R10, UR6, RZ ;  /* 0x000000060a0a7c10 */ /* 0x001fc8000ff1e0ff */
[----:B------:R-:W-:-:S06]  /*0200*/  IADD3.X R11, PT, PT, R4, UR7, RZ, P0, !PT ;  /* 0x00000007040b7c10 */ /* 0x000fcc00087fe4ff */
[----:B------:R-:W5:Y:S03]  /*0210*/  LDG.E.64 R10, desc[UR4][R10.64] ;  /* 0x000000040a0a7981 */ /* 0x000f66000c1e1b00 */
.L_x_772:
[----:B------:R-:W-:Y:S05]  /*0220*/  BSYNC.RECONVERGENT B0 ;  /* 0x0000000000007941 */ /* 0x000fea0003800200 */
.L_x_770:
        /* <DEDUP_REMOVED lines=9> */
.L_x_774:
        /* <DEDUP_REMOVED lines=11> */
.L_x_775:
[----:B------:R-:W-:Y:S05]  /*0370*/  BSYNC.RECONVERGENT B0 ;  /* 0x0000000000007941 */ /* 0x000fea0003800200 */
.L_x_773:
[----:B------:R-:W2:Y:S01]  /*0380*/  LDG.E R13, desc[UR4][R2.64] ;  /* 0x00000004020d7981 */ /* 0x000ea2000c1e1900 */
[----:B------:R-:W0:Y:S01]  /*0390*/  LDC.64 R6, c[0x0][0x388] ;  /* 0x0000e200ff067b82 */ /* 0x000e220000000a00 */
[----:B------:R-:W1:Y:S02]  /*03a0*/  LDCU.64 UR6, c[0x0][0x388] ;  /* 0x00007100ff0677ac */ /* 0x000e640008000a00 */
[----:B------:R3:W5:Y:S01]  /*03b0*/  LDG.E R12, desc[UR4][R2.64+-0x864] ;  /* 0xfff79c04020c7981 */ /* 0x000762000c1e1900 */
[C---:B--2---:R-:W-:Y:S01]  /*03c0*/  ISETP.GE.AND P0, PT, R13.reuse, 0x1, PT ;  /* 0x000000010d00780c */ /* 0x044fe20003f06270 */
[----:B------:R-:W-:-:S04]  /*03d0*/  VIADD R5, R13, 0xffffffff ;  /* 0xffffffff0d057836 */ /* 0x000fc80000000000 */
[----:B0-----:R-:W-:-:S08]  /*03e0*/  IMAD.WIDE.U32 R4, R5, 0x8, R6 ;  /* 0x0000000805047825 */ /* 0x001fd000078e0006 */
[----:B------:R3:W5:Y:S01]  /*03f0*/  @P0 LDG.E.64 R16, desc[UR4][R4.64] ;  /* 0x0000000404100981 */ /* 0x000762000c1e1b00 */
[----:B------:R-:W-:Y:S01]  /*0400*/  IMAD.WIDE.U32 R8, R13, 0x8, RZ ;  /* 0x000000080d087825 */ /* 0x000fe200078e00ff */
[----:B------:R-:W-:Y:S01]  /*0410*/  BSSY.RECONVERGENT B0, `(.L_x_776) ;  /* 0x000000c000007945 */ /* 0x000fe20003800200 */
[----:B-----5:R-:W-:Y:S01]  /*0420*/  DADD R10, R14, R10 ;  /* 0x000000000e0a7229 */ /* 0x020fe2000000000a */
[----:B------:R-:W-:Y:S02]  /*0430*/  LOP3.LUT R8, R8, 0xfffffff8, RZ, 0x3c, !PT ;  /* 0xfffffff808087812 */ /* 0x000fe400078e3cff */
[----:B------:R-:W-:Y:S02]  /*0440*/  LOP3.LUT R9, R9, 0x7, RZ, 0x3c, !PT ;  /* 0x0000000709097812 */ /* 0x000fe400078e3cff */
[----:B-1----:R-:W-:-:S04]  /*0450*/  IADD3 R8, P1, PT, R8, UR6, RZ ;  /* 0x0000000608087c10 */ /* 0x002fc8000ff3e0ff */
[----:B------:R-:W-:Y:S01]  /*0460*/  IADD3.X R9, PT, PT, R9, UR7, RZ, P1, !PT ;  /* 0x0000000709097c10 */ /* 0x000fe20008ffe4ff */
[----:B---3--:R-:W-:Y:S08]  /*0470*/  @P0 BRA `(.L_x_777) ;  /* 0x0000000000140947 */ /* 0x008ff00003800000 */
[----:B------:R-:W-:Y:S01]  /*0480*/  ISETP.GT.AND P1, PT, R13, -0x1, PT ;  /* 0xffffffff0d00780c */ /* 0x000fe20003f24270 */
[----:B------:R-:W-:Y:S02]  /*0490*/  IMAD.MOV.U32 R16, RZ, RZ, 0x0 ;  /* 0x00000000ff107424 */ /* 0x000fe400078e00ff */
[----:B------:R-:W-:-:S10]  /*04a0*/  IMAD.MOV.U32 R17, RZ, RZ, -0x3fa98000 ;  /* 0xc0568000ff117424 */ /* 0x000fd400078e00ff */
[----:B------:R-:W-:Y:S05]  /*04b0*/  @P1 BRA `(.L_x_777) ;  /* 0x0000000000041947 */ /* 0x000fea0003800000 */
[----:B------:R0:W5:Y:S02]  /*04c0*/  LDG.E.64 R16, desc[UR4][R8.64] ;  /* 0x0000000408107981 */ /* 0x000164000c1e1b00 */
.L_x_777:
[----:B------:R-:W-:Y:S05]  /*04d0*/  BSYNC.RECONVERGENT B0 ;  /* 0x0000000000007941 */ /* 0x000fea0003800200 */
.L_x_776:
[----:B------:R-:W-:Y:S01]  /*04e0*/  ISETP.GE.AND P1, PT, R12, 0x1, PT ;  /* 0x000000010c00780c */ /* 0x000fe20003f26270 */
[----:B-----5:R-:W-:Y:S01]  /*04f0*/  DADD R16, R16, R16 ;  /* 0x0000000010107229 */ /* 0x020fe20000000010 */
[----:B------:R-:W-:Y:S07]  /*0500*/  BSSY.RECONVERGENT B0, `(.L_x_778) ;  /* 0x0000011000007945 */ /* 0x000fee0003800200 */
[----:B------:R-:W-:-:S04]  /*0510*/  DADD R16, R10, -R16 ;  /* 0x000000000a107229 */ /* 0x000fc80000000810 */
[----:B------:R-:W-:Y:S07]  /*0520*/  @!P1 BRA `(.L_x_779) ;  /* 0x0000000000109947 */ /* 0x000fee0003800000 */
[----:B------:R-:W-:-:S04]  /*0530*/  VIADD R11, R12, 0xffffffff ;  /* 0xffffffff0c0b7836 */ /* 0x000fc80000000000 */
[----:B------:R-:W-:-:S06]  /*0540*/  IMAD.WIDE.U32 R10, R11, 0x8, R6 ;  /* 0x000000080b0a7825 */ /* 0x000fcc00078e0006 */
[----:B------:R-:W5:Y:S01]  /*0550*/  LDG.E.64 R10, desc[UR4][R10.64] ;  /* 0x000000040a0a7981 */ /* 0x000f62000c1e1b00 */
[----:B------:R-:W-:Y:S05]  /*0560*/  BRA `(.L_x_780) ;  /* 0x0000000000287947 */ /* 0x000fea0003800000 */
.L_x_779:
[----:B------:R-:W-:Y:S01]  /*0570*/  ISETP.GT.AND P1, PT, R12, -0x1, PT ;  /* 0xffffffff0c00780c */ /* 0x000fe20003f24270 */
[----:B------:R-:W-:Y:S02]  /*0580*/  IMAD.MOV.U32 R10, RZ, RZ, 0x0 ;  /* 0x00000000ff0a7424 */ /* 0x000fe400078e00ff */
[----:B------:R-:W-:-:S10]  /*0590*/  IMAD.MOV.U32 R11, RZ, RZ, -0x3fa98000 ;  /* 0xc0568000ff0b7424 */ /* 0x000fd400078e00ff */
[----:B------:R-:W-:Y:S05]  /*05a0*/  @P1 BRA `(.L_x_780) ;  /* 0x0000000000181947 */ /* 0x000fea0003800000 */
[----:B------:R-:W-:-:S03]  /*05b0*/  IMAD.WIDE.U32 R10, R12, 0x8, RZ ;  /* 0x000000080c0a7825 */ /* 0x000fc600078e00ff */
[----:B------:R-:W-:Y:S02]  /*05c0*/  LOP3.LUT R10, R10, 0xfffffff8, RZ, 0x3c, !PT ;  /* 0xfffffff80a0a7812 */ /* 0x000fe400078e3cff */
[----:B------:R-:W-:Y:S02]  /*05d0*/  LOP3.LUT R11, R11, 0x7, RZ, 0x3c, !PT ;  /* 0x000000070b0b7812 */ /* 0x000fe400078e3cff */
[----:B------:R-:W-:-:S04]  /*05e0*/  IADD3 R10, P1, PT, R10, UR6, RZ ;  /* 0x000000060a0a7c10 */ /* 0x000fc8000ff3e0ff */
[----:B------:R-:W-:-:S06]  /*05f0*/  IADD3.X R11, PT, PT, R11, UR7, RZ, P1, !PT ;  /* 0x000000070b0b7c10 */ /* 0x000fcc0008ffe4ff */
[----:B------:R-:W5:Y:S03]  /*0600*/  LDG.E.64 R10, desc[UR4][R10.64] ;  /* 0x000000040a0a7981 */ /* 0x000f66000c1e1b00 */
.L_x_780:
[----:B------:R-:W-:Y:S05]  /*0610*/  BSYNC.RECONVERGENT B0 ;  /* 0x0000000000007941 */ /* 0x000fea0003800200 */
.L_x_778:
[----:B------:R-:W2:Y:S01]  /*0620*/  LDG.E R12, desc[UR4][R2.64+0x864] ;  /* 0x00086404020c7981 */ /* 0x000ea2000c1e1900 */
[----:B------:R-:W-:Y:S01]  /*0630*/  BSSY.RECONVERGENT B0, `(.L_x_781) ;  /* 0x0000011000007945 */ /* 0x000fe20003800200 */
[----:B--2---:R-:W-:-:S13]  /*0640*/  ISETP.GE.AND P1, PT, R12, 0x1, PT ;  /* 0x000000010c00780c */ /* 0x004fda0003f26270 */
[----:B------:R-:W-:Y:S05]  /*0650*/  @!P1 BRA `(.L_x_782) ;  /* 0x0000000000109947 */ /* 0x000fea0003800000 */
[----:B------:R-:W-:-:S04]  /*0660*/  VIADD R15, R12, 0xffffffff ;  /* 0xffffffff0c0f7836 */ /* 0x000fc80000000000 */
[----:B------:R-:W-:-:S06]  /*0670*/  IMAD.WIDE.U32 R14, R15, 0x8, R6 ;  /* 0x000000080f0e7825 */ /* 0x000fcc00078e0006 */
[----:B------:R-:W5:Y:S01]  /*0680*/  LDG.E.64 R14, desc[UR4][R14.64] ;  /* 0x000000040e0e7981 */ /* 0x000f62000c1e1b00 */
[----:B------:R-:W-:Y:S05]  /*0690*/  BRA `(.L_x_783) ;  /* 0x0000000000287947 */ /* 0x000fea0003800000 */
.L_x_782:
        /* <DEDUP_REMOVED lines=10> */
.L_x_783:
[----:B------:R-:W-:Y:S05]  /*0740*/  BSYNC.RECONVERGENT B0 ;  /* 0x0000000000007941 */ /* 0x000fea0003800200 */
.L_x_781:
[----:B------:R-:W-:Y:S01]  /*0750*/  BSSY.RECONVERGENT B0, `(.L_x_784) ;  /* 0x000000a000007945 */ /* 0x000fe20003800200 */
[----:B-----5:R-:W-:-:S03]  /*0760*/  DADD R18, R14, R10 ;  /* 0x000000000e127229 */ /* 0x020fc6000000000a */
[----:B------:R-:W-:Y:S08]  /*0770*/  @!P0 BRA `(.L_x_785) ;  /* 0x0000000000088947 */ /* 0x000ff00003800000 */
[----:B------:R1:W5:Y:S01]  /*0780*/  LDG.E.64 R10, desc[UR4][R4.64] ;  /* 0x00000004040a7981 */ /* 0x000362000c1e1b00 */
[----:B------:R-:W-:Y:S05]  /*0790*/  BRA `(.L_x_786) ;  /* 0x0000000000147947 */ /* 0x000fea0003800000 */
.L_x_785:
[----:B------:R-:W-:Y:S01]  /*07a0*/  ISETP.GT.AND P1, PT, R13, -0x1, PT ;  /* 0xffffffff0d00780c */ /* 0x000fe20003f24270 */
[----:B------:R-:W-:Y:S02]  /*07b0*/  IMAD.MOV.U32 R10, RZ, RZ, 0x0 ;  /* 0x00000000ff0a7424 */ /* 0x000fe400078e00ff */
[----:B------:R-:W-:-:S10]  /*07c0*/  IMAD.MOV.U32 R11, RZ, RZ, -0x3fa98000 ;  /* 0xc0568000ff0b7424 */ /* 0x000fd400078e00ff */
[----:B------:R-:W-:Y:S05]  /*07d0*/  @P1 BRA `(.L_x_786) ;  /* 0x0000000000041947 */ /* 0x000fea0003800000 */
[----:B------:R2:W5:Y:S02]  /*07e0*/  LDG.E.64 R10, desc[UR4][R8.64] ;  /* 0x00000004080a7981 */ /* 0x000564000c1e1b00 */
.L_x_786:
[----:B------:R-:W-:Y:S05]  /*07f0*/  BSYNC.RECONVERGENT B0 ;  /* 0x0000000000007941 */ /* 0x000fea0003800200 */
.L_x_784:
[----:B------:R-:W3:Y:S01]  /*0800*/  LDG.E R12, desc[UR4][R2.64+-0x4] ;  /* 0xfffffc04020c7981 */ /* 0x000ee2000c1e1900 */
[----:B-----5:R-:W-:Y:S01]  /*0810*/  DADD R14, R10, R10 ;  /* 0x000000000a0e7229 */ /* 0x020fe2000000000a */
[----:B------:R-:W-:Y:S07]  /*0820*/  BSSY.RECONVERGENT B0, `(.L_x_787) ;  /* 0x0000012000007945 */ /* 0x000fee0003800200 */
[----:B------:R-:W-:Y:S01]  /*0830*/  DADD R14, R18, -R14 ;  /* 0x00000000120e7229 */ /* 0x000fe2000000080e */
[----:B---3--:R-:W-:-:S13]  /*0840*/  ISETP.GE.AND P1, PT, R12, 0x1, PT ;  /* 0x000000010c00780c */ /* 0x008fda0003f26270 */
[----:B------:R-:W-:Y:S05]  /*0850*/  @!P1 BRA `(.L_x_788) ;  /* 0x0000000000109947 */ /* 0x000fea0003800000 */
[----:B------:R-:W-:-:S04]  /*0860*/  VIADD R11, R12, 0xffffffff ;  /* 0xffffffff0c0b7836 */ /* 0x000fc80000000000 */
[----:B------:R-:W-:-:S06]  /*0870*/  IMAD.WIDE.U32 R10, R11, 0x8, R6 ;  /* 0x000000080b0a7825 */ /* 0x000fcc00078e0006 */
[----:B------:R-:W5:Y:S01]  /*0880*/  LDG.E.64 R10, desc[UR4][R10.64] ;  /* 0x000000040a0a7981 */ /* 0x000f62000c1e1b00 */
[----:B------:R-:W-:Y:S05]  /*0890*/  BRA `(.L_x_789) ;  /* 0x0000000000287947 */ /* 0x000fea0003800000 */
.L_x_788:
        /* <DEDUP_REMOVED lines=10> */
.L_x_789:
[----:B------:R-:W-:Y:S05]  /*0940*/  BSYNC.RECONVERGENT B0 ;  /* 0x0000000000007941 */ /* 0x000fea0003800200 */
.L_x_787:
[----:B------:R-:W3:Y:S01]  /*0950*/  LDG.E R12, desc[UR4][R2.64+0x4] ;  /* 0x00000404020c7981 */ /* 0x000ee2000c1e1900 */
[----:B------:R-:W-:Y:S01]  /*0960*/  BSSY.RECONVERGENT B0, `(.L_x_790) ;  /* 0x0000011000007945 */ /* 0x000fe20003800200 */
[----:B---3--:R-:W-:-:S13]  /*0970*/  ISETP.GE.AND P1, PT, R12, 0x1, PT ;  /* 0x000000010c00780c */ /* 0x008fda0003f26270 */
[----:B------:R-:W-:Y:S05]  /*0980*/  @!P1 BRA `(.L_x_791) ;  /* 0x0000000000109947 */ /* 0x000fea0003800000 */
[----:B------:R-:W-:-:S04]  /*0990*/  VIADD R3, R12, 0xffffffff ;  /* 0xffffffff0c037836 */ /* 0x000fc80000000000 */
[----:B------:R-:W-:-:S05]  /*09a0*/  IMAD.WIDE.U32 R6, R3, 0x8, R6 ;  /* 0x0000000803067825 */ /* 0x000fca00078e0006 */
[----:B------:R3:W5:Y:S01]  /*09b0*/  LDG.E.64 R2, desc[UR4][R6.64] ;  /* 0x0000000406027981 */ /* 0x000762000c1e1b00 */
[----:B------:R-:W-:Y:S05]  /*09c0*/  BRA `(.L_x_792) ;  /* 0x0000000000287947 */ /* 0x000fea0003800000 */
.L_x_791:
        /* <DEDUP_REMOVED lines=10> */
.L_x_792:
[----:B------:R-:W-:Y:S05]  /*0a70*/  BSYNC.RECONVERGENT B0 ;  /* 0x0000000000007941 */ /* 0x000fea0003800200 */
.L_x_790:
[----:B------:R-:W-:Y:S01]  /*0a80*/  BSSY.RECONVERGENT B0, `(.L_x_793) ;  /* 0x000000a000007945 */ /* 0x000fe20003800200 */
[----:B-----5:R-:W-:-:S03]  /*0a90*/  DADD R2, R2, R10 ;  /* 0x0000000002027229 */ /* 0x020fc6000000000a */
[----:B------:R-:W-:Y:S08]  /*0aa0*/  @!P0 BRA `(.L_x_794) ;  /* 0x0000000000088947 */ /* 0x000ff00003800000 */
[----:B---3--:R4:W5:Y:S01]  /*0ab0*/  LDG.E.64 R6, desc[UR4][R4.64] ;  /* 0x0000000404067981 */ /* 0x008962000c1e1b00 */
[----:B------:R-:W-:Y:S05]  /*0ac0*/  BRA `(.L_x_795) ;  /* 0x0000000000147947 */ /* 0x000fea0003800000 */
.L_x_794:
[----:B------:R-:W-:Y:S01]  /*0ad0*/  ISETP.GT.AND P0, PT, R13, -0x1, PT ;  /* 0xffffffff0d00780c */ /* 0x000fe20003f04270 */
[----:B---3--:R-:W-:Y:S02]  /*0ae0*/  IMAD.MOV.U32 R6, RZ, RZ, 0x0 ;  /* 0x00000000ff067424 */ /* 0x008fe400078e00ff */
[----:B------:R-:W-:-:S10]  /*0af0*/  IMAD.MOV.U32 R7, RZ, RZ, -0x3fa98000 ;  /* 0xc0568000ff077424 */ /* 0x000fd400078e00ff */
[----:B------:R-:W-:Y:S05]  /*0b00*/  @P0 BRA `(.L_x_795) ;  /* 0x0000000000040947 */ /* 0x000fea0003800000 */
[----:B------:R3:W5:Y:S02]  /*0b10*/  LDG.E.64 R6, desc[UR4][R8.64] ;  /* 0x0000000408067981 */ /* 0x000764000c1e1b00 */
.L_x_795:
[----:B------:R-:W-:Y:S05]  /*0b20*/  BSYNC.RECONVERGENT B0 ;  /* 0x0000000000007941 */ /* 0x000fea0003800200 */
.L_x_793:
[----:B0-23--:R-:W0:Y:S01]  /*0b30*/  MUFU.RCP64H R9, 0.039999991655349731445 ;  /* 0x3fa47ae100097908 */ /* 0x00de220000001800 */
[----:B-1--4-:R-:W-:Y:S01]  /*0b40*/  IMAD.MOV.U32 R4, RZ, RZ, 0x47ae147c ;  /* 0x47ae147cff047424 */ /* 0x012fe200078e00ff */
[----:B-----5:R-:W-:Y:S01]  /*0b50*/  DADD R6, R6, R6 ;  /* 0x0000000006067229 */ /* 0x020fe20000000006 */
[----:B------:R-:W-:Y:S01]  /*0b60*/  IMAD.MOV.U32 R5, RZ, RZ, 0x3fa47ae1 ;  /* 0x3fa47ae1ff057424 */ /* 0x000fe200078e00ff */
[----:B------:R-:W-:Y:S01]  /*0b70*/  UMOV UR6, 0x47ae147c ;  /* 0x47ae147c00067882 */ /* 0x000fe20000000000 */
[----:B------:R-:W-:Y:S01]  /*0b80*/  IMAD.MOV.U32 R8, RZ, RZ, 0x1 ;  /* 0x00000001ff087424 */ /* 0x000fe200078e00ff */
[----:B------:R-:W-:Y:S04]  /*0b90*/  BSSY.RECONVERGENT B0, `(.L_x_796) ;  /* 0x0000015000007945 */ /* 0x000fe80003800200 */
[----:B------:R-:W-:-:S02]  /*0ba0*/  DADD R2, R2, -R6 ;  /* 0x0000000002027229 */ /* 0x000fc40000000806 */
        /* <DEDUP_REMOVED lines=8> */
[----:B------:R-:W-:Y:S01]  /*0c30*/  DFMA R30, R8, R4, R30 ;  /* 0x00000004081e722b */ /* 0x000fe2000000001e */
[----:B------:R-:W-:-:S09]  /*0c40*/  IMAD.MOV.U32 R5, RZ, RZ, 0x3fa47ae1 ;  /* 0x3fa47ae1ff057424 */ /* 0x000fd200078e00ff */
[----:B------:R-:W-:-:S05]  /*0c50*/  FFMA R4, RZ, 1.2849999666213989258, R31 ;  /* 0x3fa47ae1ff047823 */ /* 0x000fca000000001f */
[----:B------:R-:W-:-:S13]  /*0c60*/  FSETP.GT.AND P0, PT, |R4|, 1.469367938527859385e-39, PT ;  /* 0x001000000400780b */ /* 0x000fda0003f04200 */
[----:B------:R-:W-:Y:S05]  /*0c70*/  @P0 BRA P1, `(.L_x_797) ;  /* 0x0000000000180947 */ /* 0x000fea0000800000 */
[----:B------:R-:W-:Y:S01]  /*0c80*/  IMAD.MOV.U32 R8, RZ, RZ, R2 ;  /* 0x000000ffff087224 */ /* 0x000fe200078e0002 */
[----:B------:R-:W-:Y:S01]  /*0c90*/  MOV R4, 0xcc0 ;  /* 0x00000cc000047802 */ /* 0x000fe20000000f00 */
[----:B------:R-:W-:-:S07]  /*0ca0*/  IMAD.MOV.U32 R9, RZ, RZ, R3 ;  /* 0x000000ffff097224 */ /* 0x000fce00078e0003 */
[----:B------:R-:W-:Y:S05]  /*0cb0*/  CALL.REL.NOINC `($__internal_2_$__cuda_sm20_div_rn_f64_full) ;  /* 0x0000000000f07944 */ /* 0x000fea0003c00000 */
[----:B------:R-:W-:Y:S02]  /*0cc0*/  IMAD.MOV.U32 R30, RZ, RZ, R8 ;  /* 0x000000ffff1e7224 */ /* 0x000fe400078e0008 */
[----:B------:R-:W-:-:S07]  /*0cd0*/  IMAD.MOV.U32 R31, RZ, RZ, R9 ;  /* 0x000000ffff1f7224 */ /* 0x000fce00078e0009 */
.L_x_797:
[----:B------:R-:W-:Y:S05]  /*0ce0*/  BSYNC.RECONVERGENT B0 ;  /* 0x0000000000007941 */ /* 0x000fea0003800200 */
.L_x_796:
[----:B------:R-:W0:Y:S01]  /*0cf0*/  MUFU.RCP64H R3, 0.039999991655349731445 ;  /* 0x3fa47ae100037908 */ /* 0x000e220000001800 */
        /* <DEDUP_REMOVED lines=13> */
[----:B------:R-:W-:-:S05]  /*0dd0*/  FFMA R4, RZ, 1.2849999666213989258, R3 ;  /* 0x3fa47ae1ff047823 */ /* 0x000fca0000000003 */
[----:B------:R-:W-:-:S13]  /*0de0*/  FSETP.GT.AND P0, PT, |R4|, 1.469367938527859385e-39, PT ;  /* 0x001000000400780b */ /* 0x000fda0003f04200 */
[----:B------:R-:W-:Y:S05]  /*0df0*/  @P0 BRA P1, `(.L_x_799) ;  /* 0x0000000000180947 */ /* 0x000fea0000800000 */
[----:B------:R-:W-:Y:S01]  /*0e00*/  IMAD.MOV.U32 R8, RZ, RZ, R16 ;  /* 0x000000ffff087224 */ /* 0x000fe200078e0010 */
[----:B------:R-:W-:Y:S02]  /*0e10*/  MOV R9, R17 ;  /* 0x0000001100097202 */ /* 0x000fe40000000f00 */
[----:B------:R-:W-:-:S07]  /*0e20*/  MOV R4, 0xe40 ;  /* 0x00000e4000047802 */ /* 0x000fce0000000f00 */
[----:B------:R-:W-:Y:S05]  /*0e30*/  CALL.REL.NOINC `($__internal_2_$__cuda_sm20_div_rn_f64_full) ;  /* 0x0000000000907944 */ /* 0x000fea0003c00000 */
[----:B------:R-:W-:Y:S02]  /*0e40*/  IMAD.MOV.U32 R2, RZ, RZ, R8 ;  /* 0x000000ffff027224 */ /* 0x000fe400078e0008 */
[----:B------:R-:W-:-:S07]  /*0e50*/  IMAD.MOV.U32 R3, RZ, RZ, R9 ;  /* 0x000000ffff037224 */ /* 0x000fce00078e0009 */
.L_x_799:
[----:B------:R-:W-:Y:S05]  /*0e60*/  BSYNC.RECONVERGENT B0 ;  /* 0x0000000000007941 */ /* 0x000fea0003800200 */
.L_x_798:
        /* <DEDUP_REMOVED lines=23> */
.L_x_801:
[----:B------:R-:W-:Y:S05]  /*0fe0*/  BSYNC.RECONVERGENT B0 ;  /* 0x0000000000007941 */ /* 0x000fea0003800200 */
.L_x_800:
[----:B------:R-:W0:Y:S01]  /*0ff0*/  LDC.64 R4, c[0x0][0x390] ;  /* 0x0000e400ff047b82 */ /* 0x000e220000000a00 */
[----:B------:R-:W-:Y:S01]  /*1000*/  DADD R2, R6, R2 ;  /* 0x0000000006027229 */ /* 0x000fe20000000002 */
[----:B------:R-:W-:Y:S01]  /*1010*/  UMOV UR8, 0xa1cac083 ;  /* 0xa1cac08300087882 */ /* 0x000fe20000000000 */
[----:B------:R-:W-:-:S06]  /*1020*/  UMOV UR9, 0x3fc3b645 ;  /* 0x3fc3b64500097882 */ /* 0x000fcc0000000000 */
[----:B------:R-:W-:-:S08]  /*1030*/  DADD R2, R2, R30 ;  /* 0x0000000002027229 */ /* 0x000fd0000000001e */
[----:B------:R-:W-:Y:S01]  /*1040*/  DMUL R2, R2, UR8 ;  /* 0x0000000802027c28 */ /* 0x000fe20008000000 */
[----:B0-----:R-:W-:-:S06]  /*1050*/  IMAD.WIDE R4, R0, 0x8, R4 ;  /* 0x0000000800047825 */ /* 0x001fcc00078e0204 */
[----:B------:R-:W-:Y:S01]  /*1060*/  STG.E.64 desc[UR4][R4.64], R2 ;  /* 0x0000000204007986 */ /* 0x000fe2000c101b04 */
[----:B------:R-:W-:Y:S05]  /*1070*/  EXIT ;  /* 0x000000000000794d */ /* 0x000fea0003800000 */
        .weak           $__internal_2_$__cuda_sm20_div_rn_f64_full
        .type           $__internal_2_$__cuda_sm20_div_rn_f64_full,@function
        .size           $__internal_2_$__cuda_sm20_div_rn_f64_full,(.L_x_812 - $__internal_2_$__cuda_sm20_div_rn_f64_full)
$__internal_2_$__cuda_sm20_div_rn_f64_full:
[C---:B------:R-:W-:Y:S01]  /*1080*/  FSETP.GEU.AND P0, PT, |R5|.reuse, 1.469367938527859385e-39, PT ;  /* 0x001000000500780b */ /* 0x040fe20003f0e200 */
[----:B------:R-:W-:Y:S01]  /*1090*/  IMAD.U32 R10, RZ, RZ, UR6 ;  /* 0x00000006ff0a7e24 */ /* 0x000fe2000f8e00ff */
[----:B------:R-:W-:Y:S01]  /*10a0*/  LOP3.LUT R6, R5, 0x800fffff, RZ, 0xc0, !PT ;  /* 0x800fffff05067812 */ /* 0x000fe200078ec0ff */
[----:B------:R-:W-:Y:S01]  /*10b0*/  IMAD.MOV.U32 R11, RZ, RZ, R5 ;  /* 0x000000ffff0b7224 */ /* 0x000fe200078e0005 */
[C---:B------:R-:W-:Y:S01]  /*10c0*/  FSETP.GEU.AND P2, PT, |R9|.reuse, 1.469367938527859385e-39, PT ;  /* 0x001000000900780b */ /* 0x040fe20003f4e200 */
[----:B------:R-:W-:Y:S01]  /*10d0*/  IMAD.U32 R12, RZ, RZ, UR6 ;  /* 0x00000006ff0c7e24 */ /* 0x000fe2000f8e00ff */
[----:B------:R-:W-:Y:S01]  /*10e0*/  LOP3.LUT R13, R6, 0x3ff00000, RZ, 0xfc, !PT ;  /* 0x3ff00000060d7812 */ /* 0x000fe200078efcff */
[----:B------:R-:W-:Y:S01]  /*10f0*/  IMAD.MOV.U32 R18, RZ, RZ, 0x1 ;  /* 0x00000001ff127424 */ /* 0x000fe200078e00ff */
[----:B------:R-:W-:Y:S01]  /*1100*/  LOP3.LUT R6, R9, 0x7ff00000, RZ, 0xc0, !PT ;  /* 0x7ff0000009067812 */ /* 0x000fe200078ec0ff */
[----:B------:R-:W-:Y:S01]  /*1110*/  BSSY.RECONVERGENT B1, `(.L_x_802) ;  /* 0x0000050000017945 */ /* 0x000fe20003800200 */
[----:B------:R-:W-:-:S03]  /*1120*/  LOP3.LUT R27, R5, 0x7ff00000, RZ, 0xc0, !PT ;  /* 0x7ff00000051b7812 */ /* 0x000fc600078ec0ff */
[----:B------:R-:W-:Y:S01]  /*1130*/  @!P0 DMUL R12, R10, 8.98846567431157953865e+307 ;  /* 0x7fe000000a0c8828 */ /* 0x000fe20000000000 */
[C---:B------:R-:W-:Y:S01]  /*1140*/  ISETP.GE.U32.AND P1, PT, R6.reuse, R27, PT ;  /* 0x0000001b0600720c */ /* 0x040fe20003f26070 */
[----:B------:R-:W-:Y:S02]  /*1150*/  IMAD.MOV.U32 R26, RZ, RZ, R6 ;  /* 0x000000ffff1a7224 */ /* 0x000fe400078e0006 */
[----:B------:R-:W-:Y:S02]  /*1160*/  @!P2 LOP3.LUT R7, R11, 0x7ff00000, RZ, 0xc0, !PT ;  /* 0x7ff000000b07a812 */ /* 0x000fe400078ec0ff */
[----:B------:R-:W0:Y:S02]  /*1170*/  MUFU.RCP64H R19, R13 ;  /* 0x0000000d00137308 */ /* 0x000e240000001800 */
[----:B------:R-:W-:Y:S01]  /*1180*/  @!P2 ISETP.GE.U32.AND P3, PT, R6, R7, PT ;  /* 0x000000070600a20c */ /* 0x000fe20003f66070 */
[----:B------:R-:W-:Y:S01]  /*1190*/  IMAD.MOV.U32 R7, RZ, RZ, 0x1ca00000 ;  /* 0x1ca00000ff077424 */ /* 0x000fe200078e00ff */
[----:B------:R-:W-:-:S04]  /*11a0*/  @!P0 LOP3.LUT R27, R13, 0x7ff00000, RZ, 0xc0, !PT ;  /* 0x7ff000000d1b8812 */ /* 0x000fc800078ec0ff */
[----:B------:R-:W-:-:S04]  /*11b0*/  @!P2 SEL R21, R7, 0x63400000, !P3 ;  /* 0x634000000715a807 */ /* 0x000fc80005800000 */
[----:B------:R-:W-:-:S04]  /*11c0*/  @!P2 LOP3.LUT R24, R21, 0x80000000, R9, 0xf8, !PT ;  /* 0x800000001518a812 */ /* 0x000fc800078ef809 */
[----:B------:R-:W-:Y:S01]  /*11d0*/  @!P2 LOP3.LUT R25, R24, 0x100000, RZ, 0xfc, !PT ;  /* 0x001000001819a812 */ /* 0x000fe200078efcff */
[----:B0-----:R-:W-:Y:S01]  /*11e0*/  DFMA R22, R18, -R12, 1 ;  /* 0x3ff000001216742b */ /* 0x001fe2000000080c */
[----:B------:R-:W-:-:S07]  /*11f0*/  @!P2 IMAD.MOV.U32 R24, RZ, RZ, RZ ;  /* 0x000000ffff18a224 */ /* 0x000fce00078e00ff */
[----:B------:R-:W-:-:S08]  /*1200*/  DFMA R22, R22, R22, R22 ;  /* 0x000000161616722b */ /* 0x000fd00000000016 */
[----:B------:R-:W-:Y:S01]  /*1210*/  DFMA R22, R18, R22, R18 ;  /* 0x000000161216722b */ /* 0x000fe20000000012 */
[----:B------:R-:W-:Y:S01]  /*1220*/  SEL R19, R7, 0x63400000, !P1 ;  /* 0x6340000007137807 */ /* 0x000fe20004800000 */
[----:B------:R-:W-:-:S03]  /*1230*/  IMAD.MOV.U32 R18, RZ, RZ, R8 ;  /* 0x000000ffff127224 */ /* 0x000fc600078e0008 */
[----:B------:R-:W-:-:S03]  /*1240*/  LOP3.LUT R19, R19, 0x800fffff, R9, 0xf8, !PT ;  /* 0x800fffff13137812 */ /* 0x000fc600078ef809 */
[----:B------:R-:W-:-:S03]  /*1250*/  DFMA R20, R22, -R12, 1 ;  /* 0x3ff000001614742b */ /* 0x000fc6000000080c */
[----:B------:R-:W-:-:S05]  /*1260*/  @!P2 DFMA R18, R18, 2, -R24 ;  /* 0x400000001212a82b */ /* 0x000fca0000000818 */
[----:B------:R-:W-:-:S05]  /*1270*/  DFMA R20, R22, R20, R22 ;  /* 0x000000141614722b */ /* 0x000fca0000000016 */
[----:B------:R-:W-:-:S03]  /*1280*/  @!P2 LOP3.LUT R26, R19, 0x7ff00000, RZ, 0xc0, !PT ;  /* 0x7ff00000131aa812 */ /* 0x000fc600078ec0ff */
[----:B------:R-:W-:Y:S02]  /*1290*/  DMUL R22, R20, R18 ;  /* 0x0000001214167228 */ /* 0x000fe40000000000 */
[----:B------:R-:W-:-:S05]  /*12a0*/  VIADD R28, R26, 0xffffffff ;  /* 0xffffffff1a1c7836 */ /* 0x000fca0000000000 */
[----:B------:R-:W-:Y:S01]  /*12b0*/  ISETP.GT.U32.AND P0, PT, R28, 0x7feffffe, PT ;  /* 0x7feffffe1c00780c */ /* 0x000fe20003f04070 */
[----:B------:R-:W-:Y:S01]  /*12c0*/  DFMA R24, R22, -R12, R18 ;  /* 0x8000000c1618722b */ /* 0x000fe20000000012 */
[----:B------:R-:W-:-:S04]  /*12d0*/  IADD3 R28, PT, PT, R27, -0x1, RZ ;  /* 0xffffffff1b1c7810 */ /* 0x000fc80007ffe0ff */
[----:B------:R-:W-:-:S03]  /*12e0*/  ISETP.GT.U32.OR P0, PT, R28, 0x7feffffe, P0 ;  /* 0x7feffffe1c00780c */ /* 0x000fc60000704470 */
[----:B------:R-:W-:-:S10]  /*12f0*/  DFMA R24, R20, R24, R22 ;  /* 0x000000181418722b */ /* 0x000fd40000000016 */
[----:B------:R-:W-:Y:S05]  /*1300*/  @P0 BRA `(.L_x_803) ;  /* 0x00000000006c0947 */ /* 0x000fea0003800000 */
[----:B------:R-:W-:-:S04]  /*1310*/  LOP3.LUT R9, R11, 0x7ff00000, RZ, 0xc0, !PT ;  /* 0x7ff000000b097812 */ /* 0x000fc800078ec0ff */
[CC--:B------:R-:W-:Y:S02]  /*1320*/  VIADDMNMX R8, R6.reuse, -R9.reuse, 0xb9600000, !PT ;  /* 0xb960000006087446 */ /* 0x0c0fe40007800909 */
[----:B------:R-:W-:Y:S02]  /*1330*/  ISETP.GE.U32.AND P0, PT, R6, R9, PT ;  /* 0x000000090600720c */ /* 0x000fe40003f06070 */
[----:B------:R-:W-:Y:S02]  /*1340*/  VIMNMX R8, PT, PT, R8, 0x46a00000, PT ;  /* 0x46a0000008087848 */ /* 0x000fe40003fe0100 */
[----:B------:R-:W-:-:S05]  /*1350*/  SEL R7, R7, 0x63400000, !P0 ;  /* 0x6340000007077807 */ /* 0x000fca0004000000 */
[----:B------:R-:W-:Y:S02]  /*1360*/  IMAD.IADD R20, R8, 0x1, -R7 ;  /* 0x0000000108147824 */ /* 0x000fe400078e0a07 */
[----:B------:R-:W-:Y:S02]  /*1370*/  IMAD.MOV.U32 R8, RZ, RZ, RZ ;  /* 0x000000ffff087224 */ /* 0x000fe400078e00ff */
        /* <DEDUP_REMOVED lines=10> */
[----:B------:R-:W-:Y:S01]  /*1420*/  IMAD.MOV R11, RZ, RZ, -R20 ;  /* 0x000000ffff0b7224 */ /* 0x000fe200078e0a14 */
[----:B------:R-:W-:Y:S01]  /*1430*/  DMUL.RP R12, R24, R12 ;  /* 0x0000000c180c7228 */ /* 0x000fe20000008000 */
[----:B------:R-:W-:Y:S01]  /*1440*/  IMAD.MOV.U32 R10, RZ, RZ, RZ ;  /* 0x000000ffff0a7224 */ /* 0x000fe200078e00ff */
[----:B------:R-:W-:-:S05]  /*1450*/  IADD3 R9, PT, PT, -R20, -0x43300000, RZ ;  /* 0xbcd0000014097810 */ /* 0x000fca0007ffe1ff */
[----:B------:R-:W-:-:S10]  /*1460*/  DFMA R10, R6, -R10, R24 ;  /* 0x8000000a060a722b */ /* 0x000fd40000000018 */
[----:B------:R-:W-:Y:S02]  /*1470*/  FSETP.NEU.AND P0, PT, |R11|, R9, PT ;  /* 0x000000090b00720b */ /* 0x000fe40003f0d200 */
[----:B------:R-:W-:Y:S02]  /*1480*/  LOP3.LUT R9, R13, R8, RZ, 0x3c, !PT ;  /* 0x000000080d097212 */ /* 0x000fe400078e3cff */
[----:B------:R-:W-:Y:S02]  /*1490*/  FSEL R6, R12, R6, !P0 ;  /* 0x000000060c067208 */ /* 0x000fe40004000000 */
[----:B------:R-:W-:Y:S01]  /*14a0*/  FSEL R7, R9, R7, !P0 ;  /* 0x0000000709077208 */ /* 0x000fe20004000000 */
[----:B------:R-:W-:Y:S06]  /*14b0*/  BRA `(.L_x_804) ;  /* 0x0000000000547947 */ /* 0x000fec0003800000 */
.L_x_803:
[----:B------:R-:W-:-:S14]  /*14c0*/  DSETP.NAN.AND P0, PT, R8, R8, PT ;  /* 0x000000080800722a */ /* 0x000fdc0003f08000 */
[----:B------:R-:W-:Y:S05]  /*14d0*/  @P0 BRA `(.L_x_805) ;  /* 0x0000000000440947 */ /* 0x000fea0003800000 */
[----:B------:R-:W-:-:S14]  /*14e0*/  DSETP.NAN.AND P0, PT, R10, R10, PT ;  /* 0x0000000a0a00722a */ /* 0x000fdc0003f08000 */
[----:B------:R-:W-:Y:S05]  /*14f0*/  @P0 BRA `(.L_x_806) ;  /* 0x0000000000300947 */ /* 0x000fea0003800000 */
[----:B------:R-:W-:Y:S01]  /*1500*/  ISETP.NE.AND P0, PT, R26, R27, PT ;  /* 0x0000001b1a00720c */ /* 0x000fe20003f05270 */
[----:B------:R-:W-:Y:S02]  /*1510*/  IMAD.MOV.U32 R6, RZ, RZ, 0x0 ;  /* 0x00000000ff067424 */ /* 0x000fe400078e00ff */
[----:B------:R-:W-:-:S10]  /*1520*/  IMAD.MOV.U32 R7, RZ, RZ, -0x80000 ;  /* 0xfff80000ff077424 */ /* 0x000fd400078e00ff */
[----:B------:R-:W-:Y:S05]  /*1530*/  @!P0 BRA `(.L_x_804) ;  /* 0x0000000000348947 */ /* 0x000fea0003800000 */
[----:B------:R-:W-:Y:S02]  /*1540*/  ISETP.NE.AND P0, PT, R26, 0x7ff00000, PT ;  /* 0x7ff000001a00780c */ /* 0x000fe40003f05270 */
[----:B------:R-:W-:Y:S02]  /*1550*/  LOP3.LUT R7, R9, 0x80000000, R11, 0x48, !PT ;  /* 0x8000000009077812 */ /* 0x000fe400078e480b */
[----:B------:R-:W-:-:S13]  /*1560*/  ISETP.EQ.OR P0, PT, R27, RZ, !P0 ;  /* 0x000000ff1b00720c */ /* 0x000fda0004702670 */
[----:B------:R-:W-:Y:S01]  /*1570*/  @P0 LOP3.LUT R8, R7, 0x7ff00000, RZ, 0xfc, !PT ;  /* 0x7ff0000007080812 */ /* 0x000fe200078efcff */
[----:B------:R-:W-:Y:S02]  /*1580*/  @!P0 IMAD.MOV.U32 R6, RZ, RZ, RZ ;  /* 0x000000ffff068224 */ /* 0x000fe400078e00ff */
[----:B------:R-:W-:Y:S02]  /*1590*/  @P0 IMAD.MOV.U32 R6, RZ, RZ, RZ ;  /* 0x000000ffff060224 */ /* 0x000fe400078e00ff */
[----:B------:R-:W-:Y:S01]  /*15a0*/  @P0 IMAD.MOV.U32 R7, RZ, RZ, R8 ;  /* 0x000000ffff070224 */ /* 0x000fe200078e0008 */
[----:B------:R-:W-:Y:S06]  /*15b0*/  BRA `(.L_x_804) ;  /* 0x0000000000147947 */ /* 0x000fec0003800000 */
.L_x_806:
[----:B------:R-:W-:Y:S01]  /*15c0*/  LOP3.LUT R7, R11, 0x80000, RZ, 0xfc, !PT ;  /* 0x000800000b077812 */ /* 0x000fe200078efcff */
[----:B------:R-:W-:Y:S01]  /*15d0*/  IMAD.MOV.U32 R6, RZ, RZ, R10 ;  /* 0x000000ffff067224 */ /* 0x000fe200078e000a */
[----:B------:R-:W-:Y:S06]  /*15e0*/  BRA `(.L_x_804) ;  /* 0x0000000000087947 */ /* 0x000fec0003800000 */
.L_x_805:
[----:B------:R-:W-:Y:S01]  /*15f0*/  LOP3.LUT R7, R9, 0x80000, RZ, 0xfc, !PT ;  /* 0x0008000009077812 */ /* 0x000fe200078efcff */
[----:B------:R-:W-:-:S07]  /*1600*/  IMAD.MOV.U32 R6, RZ, RZ, R8 ;  /* 0x000000ffff067224 */ /* 0x000fce00078e0008 */
.L_x_804:
[----:B------:R-:W-:Y:S05]  /*1610*/  BSYNC.RECONVERGENT B1 ;  /* 0x0000000000017941 */ /* 0x000fea0003800200 */
.L_x_802:
[----:B------:R-:W-:Y:S02]  /*1620*/  IMAD.MOV.U32 R8, RZ, RZ, R6 ;  /* 0x000000ffff087224 */ /* 0x000fe400078e0006 */
[----:B------:R-:W-:Y:S02]  /*1630*/  IMAD.MOV.U32 R9, RZ, RZ, R7 ;  /* 0x000000ffff097224 */ /* 0x000fe400078e0007 */
[----:B------:R-:W-:Y:S02]  /*1640*/  IMAD.MOV.U32 R6, RZ, RZ, R4 ;  /* 0x000000ffff067224 */ /* 0x000fe400078e0004 */
[----:B------:R-:W-:-:S04]  /*1650*/  IMAD.MOV.U32 R7, RZ, RZ, 0x0 ;  /* 0x00000000ff077424 */ /* 0x000fc800078e00ff */
[----:B------:R-:W-:Y:S05]  /*1660*/  RET.REL.NODEC R6 `(_Z7calc_duiPdS_PiS0_) ;  /* 0xffffffe806647950 */ /* 0x000fea0003c3ffff */
.L_x_807:
        /* <DEDUP_REMOVED lines=9> */
.L_x_812:


//--------------------- .text._Z8init_u_viPd      --------------------------
	.section	.text._Z8init_u_viPd,"ax",@progbits
	.align	128
        .global         _Z8init_u_viPd
        .type           _Z8init_u_viPd,@function
        .size           _Z8init_u_viPd,(.L_x_819 - _Z8init_u_viPd)
        .other          _Z8init_u_viPd,@"STO_CUDA_ENTRY STV_DEFAULT"
_Z8init_u_viPd:
.text._Z8init_u_viPd:
        /* <DEDUP_REMOVED lines=10> */
[----:B------:R-:W-:Y:S01]  /*00a0*/  HFMA2 R4, -RZ, RZ, -19.1875, -19.203125 ;  /* 0xcccccccdff047431 */ /* 0x000fe200000001ff */
[----:B------:R-:W-:Y:S01]  /*00b0*/  MOV R5, 0xc0558ccc ;  /* 0xc0558ccc00057802 */ /* 0x000fe20000000f00 */
[----:B0-----:R-:W-:-:S05]  /*00c0*/  IMAD.WIDE R2, R7, 0x8, R2 ;  /* 0x0000000807027825 */ /* 0x001fca00078e0202 */
[----:B-1----:R-:W-:Y:S01]  /*00d0*/  STG.E.64 desc[UR4][R2.64], R4 ;  /* 0x0000000402007986 */ /* 0x002fe2000c101b04 */
[----:B------:R-:W-:Y:S05]  /*00e0*/  EXIT ;  /* 0x000000000000794d */ /* 0x000fea0003800000 */
.L_x_808:
        /* <DEDUP_REMOVED lines=9> */
.L_x_819:


//--------------------- .nv.shared.reserved.0     --------------------------
	.section	.nv.shared.reserved.0,"aw",@nobits
	.weak		__nv_reservedSMEM_offset_0_alias
	.size		__nv_reservedSMEM_offset_0_alias, 0, 64
	.other		__nv_reservedSMEM_offset_0_alias,@"STO_CUDA_RESERVED_SHARED STV_DEFAULT"
__nv_reservedSMEM_offset_0_alias:
	.zero		0
	.zero		64


//--------------------- .nv.constant0._Z7new_u_viPddS_S_ --------------------------
	.section	.nv.constant0._Z7new_u_viPddS_S_,"a",@progbits
	.sectionflags	@""
	.align	4
.nv.constant0._Z7new_u_viPddS_S_:
	.zero		936


//--------------------- .nv.constant0._Z4ItotidPdPsS_S_ --------------------------
	.section	.nv.constant0._Z4ItotidPdPsS_S_,"a",@progbits
	.sectionflags	@""
	.align	4
.nv.constant0._Z4ItotidPdPsS_S_:
	.zero		944


//--------------------- .nv.constant0._Z11set_S2IstimiPddPi --------------------------
	.section	.nv.constant0._Z11set_S2IstimiPddPi,"a",@progbits
	.sectionflags	@""
	.align	4
.nv.constant0._Z11set_S2IstimiPddPi:
	.zero		928


//--------------------- .nv.constant0._Z9set_IstimiidddPdPf --------------------------
	.section	.nv.constant0._Z9set_IstimiidddPdPf,"a",@progbits
	.sectionflags	@""
	.align	4
.nv.constant0._Z9set_IstimiidddPdPf:
	.zero		944


//--------------------- .nv.constant0._Z10init_IstimiPd --------------------------
	.section	.nv.constant0._Z10init_IstimiPd,"a",@progbits
	.sectionflags	@""
	.align	4
.nv.constant0._Z10init_IstimiPd:
	.zero		912


//--------------------- .nv.constant0._Z7calc_duiPdS_PiS0_ --------------------------
	.section	.nv.constant0._Z7calc_duiPdS_PiS0_,"a",@progbits
	.sectionflags	@""
	.align	4
.nv.constant0._Z7calc_duiPdS_PiS0_:
	.zero		936


//--------------------- .nv.constant0._Z8init_u_viPd --------------------------
	.section	.nv.constant0._Z8init_u_viPd,"a",@progbits
	.sectionflags	@""
	.align	4
.nv.constant0._Z8init_u_viPd:
	.zero		912


//--------------------- SYMBOLS --------------------------

	.type		.nv.reservedSmem.offset0,@object
	.size		.nv.reservedSmem.offset0,0x4
